//
// Generated by NVIDIA NVVM Compiler
//
// Compiler Build ID: CL-36424714
// Cuda compilation tools, release 13.0, V13.0.88
// Based on NVVM 20.0.0
//

.version 9.0
.target sm_100
.address_size 64

	// .globl	_Z25get_exact_solution_on_gpuPdS_S_ddddi
.func  (.param .align 16 .b8 func_retval0[16]) __internal_trig_reduction_slowpathd
(
	.param .b64 __internal_trig_reduction_slowpathd_param_0
)
;
.func  (.param .b64 func_retval0) __internal_accurate_pow
(
	.param .b64 __internal_accurate_pow_param_0,
	.param .b64 __internal_accurate_pow_param_1
)
;
.global .align 8 .b8 __cudart_i2opi_d[144] = {8, 93, 141, 31, 177, 95, 251, 107, 234, 146, 82, 138, 247, 57, 7, 61, 123, 241, 229, 235, 199, 186, 39, 117, 45, 234, 95, 158, 102, 63, 70, 79, 183, 9, 203, 39, 207, 126, 54, 109, 31, 109, 10, 90, 139, 17, 47, 239, 15, 152, 5, 222, 255, 151, 248, 31, 59, 40, 249, 189, 139, 95, 132, 156, 244, 57, 83, 131, 57, 214, 145, 57, 65, 126, 95, 180, 38, 112, 156, 233, 132, 68, 187, 46, 245, 53, 130, 232, 62, 167, 41, 177, 28, 235, 29, 254, 28, 146, 209, 9, 234, 46, 73, 6, 224, 210, 77, 66, 58, 110, 36, 183, 97, 197, 187, 222, 171, 99, 81, 254, 65, 144, 67, 60, 153, 149, 98, 219, 192, 221, 52, 245, 209, 87, 39, 252, 41, 21, 68, 78, 110, 131, 249, 162};
.global .align 16 .b8 __cudart_sin_cos_coeffs[128] = {70, 210, 176, 44, 241, 229, 90, 190, 146, 227, 172, 105, 227, 29, 199, 62, 161, 98, 219, 25, 160, 1, 42, 191, 24, 8, 17, 17, 17, 17, 129, 63, 84, 85, 85, 85, 85, 85, 197, 191, 0, 0, 0, 0, 0, 0, 0, 0, 0, 0, 0, 0, 0, 0, 0, 0, 100, 129, 253, 32, 131, 255, 168, 189, 40, 133, 239, 193, 167, 238, 33, 62, 217, 230, 6, 142, 79, 126, 146, 190, 233, 188, 221, 25, 160, 1, 250, 62, 71, 93, 193, 22, 108, 193, 86, 191, 81, 85, 85, 85, 85, 85, 165, 63, 0, 0, 0, 0, 0, 0, 224, 191, 0, 0, 0, 0, 0, 0, 240, 63};

.visible .entry _Z25get_exact_solution_on_gpuPdS_S_ddddi(
	.param .u64 .ptr .align 1 _Z25get_exact_solution_on_gpuPdS_S_ddddi_param_0,
	.param .u64 .ptr .align 1 _Z25get_exact_solution_on_gpuPdS_S_ddddi_param_1,
	.param .u64 .ptr .align 1 _Z25get_exact_solution_on_gpuPdS_S_ddddi_param_2,
	.param .f64 _Z25get_exact_solution_on_gpuPdS_S_ddddi_param_3,
	.param .f64 _Z25get_exact_solution_on_gpuPdS_S_ddddi_param_4,
	.param .f64 _Z25get_exact_solution_on_gpuPdS_S_ddddi_param_5,
	.param .f64 _Z25get_exact_solution_on_gpuPdS_S_ddddi_param_6,
	.param .u32 _Z25get_exact_solution_on_gpuPdS_S_ddddi_param_7
)
{
	.reg .pred 	%p<271>;
	.reg .b32 	%r<496>;
	.reg .b32 	%f<19>;
	.reg .b64 	%rd<87>;
	.reg .b64 	%fd<1067>;

	ld.param.f64 	%fd236, [_Z25get_exact_solution_on_gpuPdS_S_ddddi_param_5];
	ld.param.f64 	%fd237, [_Z25get_exact_solution_on_gpuPdS_S_ddddi_param_6];
	ld.param.u32 	%r109, [_Z25get_exact_solution_on_gpuPdS_S_ddddi_param_7];
	mov.u32 	%r110, %ntid.x;
	mov.u32 	%r111, %ctaid.x;
	mov.u32 	%r112, %tid.x;
	mad.lo.s32 	%r468, %r110, %r111, %r112;
	setp.ge.s32 	%p3, %r468, %r109;
	@%p3 bra 	$L__BB0_174;
	mul.f64 	%fd1, %fd236, 0d400921FB54442D18;
	abs.f64 	%fd2, %fd1;
	setp.eq.f64 	%p4, %fd2, 0d7FF0000000000000;
	mul.f64 	%fd238, %fd1, 0d3FE45F306DC9C883;
	cvt.rni.s32.f64 	%r2, %fd238;
	cvt.rn.f64.s32 	%fd239, %r2;
	fma.rn.f64 	%fd240, %fd239, 0dBFF921FB54442D18, %fd1;
	fma.rn.f64 	%fd241, %fd239, 0dBC91A62633145C00, %fd240;
	fma.rn.f64 	%fd3, %fd239, 0dB97B839A252049C0, %fd241;
	setp.ltu.f64 	%p5, %fd2, 0d41E0000000000000;
	mov.f64 	%fd242, 0d0000000000000000;
	mul.rn.f64 	%fd4, %fd1, %fd242;
	mul.f64 	%fd243, %fd237, 0d4010000000000000;
	fma.rn.f64 	%fd5, %fd236, %fd243, 0d3F747AE147AE147B;
	mov.f64 	%fd244, 0d3F747AE147AE147B;
	div.rn.f64 	%fd6, %fd244, %fd5;
	mov.f64 	%fd245, 0d4000000000000000;
	{
	.reg .b32 %temp; 
	mov.b64 	{%temp, %r3}, %fd245;
	}
	and.b32  	%r4, %r3, 2146435072;
	setp.eq.s32 	%p6, %r4, 1062207488;
	setp.lt.s32 	%p7, %r3, 0;
	selp.b32 	%r5, 0, 2146435072, %p7;
	and.b32  	%r113, %r3, 2147483647;
	setp.ne.s32 	%p8, %r113, 1071644672;
	and.pred  	%p1, %p6, %p8;
	or.b32  	%r6, %r5, -2147483648;
	or.pred  	%p2, %p4, %p5;
	selp.f64 	%fd7, %fd4, %fd3, %p4;
	selp.b32 	%r7, 0, %r2, %p4;
	mov.u64 	%rd11, __cudart_sin_cos_coeffs;
$L__BB0_2:
	ld.param.f64 	%fd1006, [_Z25get_exact_solution_on_gpuPdS_S_ddddi_param_3];
	ld.param.u64 	%rd85, [_Z25get_exact_solution_on_gpuPdS_S_ddddi_param_1];
	ld.param.u64 	%rd84, [_Z25get_exact_solution_on_gpuPdS_S_ddddi_param_0];
	setp.eq.f64 	%p9, %fd2, 0d7FF0000000000000;
	cvta.to.global.u64 	%rd4, %rd84;
	mul.wide.s32 	%rd5, %r468, 8;
	add.s64 	%rd6, %rd4, %rd5;
	ld.global.f64 	%fd8, [%rd6];
	cvta.to.global.u64 	%rd7, %rd85;
	add.s64 	%rd8, %rd7, %rd5;
	ld.global.f64 	%fd9, [%rd8];
	mul.f64 	%fd246, %fd1006, 0d3FE0000000000000;
	sub.f64 	%fd10, %fd8, %fd246;
	add.f64 	%fd11, %fd246, %fd8;
	mov.b32 	%r470, 1;
	mov.f64 	%fd1014, %fd4;
	@%p9 bra 	$L__BB0_6;
	setp.ltu.f64 	%p10, %fd2, 0d41E0000000000000;
	mov.f64 	%fd1014, %fd3;
	mov.u32 	%r469, %r2;
	@%p10 bra 	$L__BB0_5;
	{ // callseq 0, 0
	.param .b64 param0;
	st.param.f64 	[param0], %fd1;
	.param .align 16 .b8 retval0[16];
	call.uni (retval0), 
	__internal_trig_reduction_slowpathd, 
	(
	param0
	);
	ld.param.f64 	%fd1014, [retval0];
	ld.param.b32 	%r469, [retval0+8];
	} // callseq 0
$L__BB0_5:
	add.s32 	%r470, %r469, 1;
$L__BB0_6:
	shl.b32 	%r116, %r470, 6;
	cvt.u64.u32 	%rd9, %r116;
	and.b64  	%rd10, %rd9, 64;
	add.s64 	%rd12, %rd11, %rd10;
	mul.rn.f64 	%fd248, %fd1014, %fd1014;
	and.b32  	%r117, %r470, 1;
	setp.eq.b32 	%p11, %r117, 1;
	selp.f64 	%fd249, 0dBDA8FF8320FD8164, 0d3DE5DB65F9785EBA, %p11;
	ld.global.nc.v2.f64 	{%fd250, %fd251}, [%rd12];
	fma.rn.f64 	%fd252, %fd249, %fd248, %fd250;
	fma.rn.f64 	%fd253, %fd252, %fd248, %fd251;
	ld.global.nc.v2.f64 	{%fd254, %fd255}, [%rd12+16];
	fma.rn.f64 	%fd256, %fd253, %fd248, %fd254;
	fma.rn.f64 	%fd257, %fd256, %fd248, %fd255;
	ld.global.nc.v2.f64 	{%fd258, %fd259}, [%rd12+32];
	fma.rn.f64 	%fd260, %fd257, %fd248, %fd258;
	fma.rn.f64 	%fd261, %fd260, %fd248, %fd259;
	fma.rn.f64 	%fd262, %fd261, %fd1014, %fd1014;
	fma.rn.f64 	%fd263, %fd261, %fd248, 0d3FF0000000000000;
	selp.f64 	%fd264, %fd263, %fd262, %p11;
	and.b32  	%r118, %r470, 2;
	setp.eq.s32 	%p12, %r118, 0;
	mov.f64 	%fd265, 0d0000000000000000;
	sub.f64 	%fd266, %fd265, %fd264;
	selp.f64 	%fd15, %fd264, %fd266, %p12;
	mov.f64 	%fd1015, %fd7;
	mov.u32 	%r471, %r7;
	@%p2 bra 	$L__BB0_8;
	{ // callseq 1, 0
	.param .b64 param0;
	st.param.f64 	[param0], %fd1;
	.param .align 16 .b8 retval0[16];
	call.uni (retval0), 
	__internal_trig_reduction_slowpathd, 
	(
	param0
	);
	ld.param.f64 	%fd1015, [retval0];
	ld.param.b32 	%r471, [retval0+8];
	} // callseq 1
$L__BB0_8:
	ld.param.f64 	%fd1007, [_Z25get_exact_solution_on_gpuPdS_S_ddddi_param_4];
	setp.lt.s32 	%p13, %r3, 0;
	setp.eq.s32 	%p14, %r4, 1062207488;
	shl.b32 	%r120, %r471, 6;
	cvt.u64.u32 	%rd13, %r120;
	and.b64  	%rd14, %rd13, 64;
	add.s64 	%rd16, %rd11, %rd14;
	mul.rn.f64 	%fd268, %fd1015, %fd1015;
	and.b32  	%r121, %r471, 1;
	setp.eq.b32 	%p16, %r121, 1;
	selp.f64 	%fd269, 0dBDA8FF8320FD8164, 0d3DE5DB65F9785EBA, %p16;
	ld.global.nc.v2.f64 	{%fd270, %fd271}, [%rd16];
	fma.rn.f64 	%fd272, %fd269, %fd268, %fd270;
	fma.rn.f64 	%fd273, %fd272, %fd268, %fd271;
	ld.global.nc.v2.f64 	{%fd274, %fd275}, [%rd16+16];
	fma.rn.f64 	%fd276, %fd273, %fd268, %fd274;
	fma.rn.f64 	%fd277, %fd276, %fd268, %fd275;
	ld.global.nc.v2.f64 	{%fd278, %fd279}, [%rd16+32];
	fma.rn.f64 	%fd280, %fd277, %fd268, %fd278;
	fma.rn.f64 	%fd281, %fd280, %fd268, %fd279;
	fma.rn.f64 	%fd282, %fd281, %fd1015, %fd1015;
	fma.rn.f64 	%fd283, %fd281, %fd268, 0d3FF0000000000000;
	selp.f64 	%fd284, %fd283, %fd282, %p16;
	and.b32  	%r122, %r471, 2;
	setp.eq.s32 	%p17, %r122, 0;
	mov.f64 	%fd285, 0d0000000000000000;
	sub.f64 	%fd286, %fd285, %fd284;
	selp.f64 	%fd287, %fd284, %fd286, %p17;
	fma.rn.f64 	%fd288, %fd1007, 0dBFE0000000000000, %fd9;
	mul.f64 	%fd289, %fd288, %fd287;
	fma.rn.f64 	%fd290, %fd10, %fd15, %fd289;
	mul.f64 	%fd291, %fd288, %fd15;
	mul.f64 	%fd292, %fd10, %fd287;
	sub.f64 	%fd18, %fd291, %fd292;
	add.f64 	%fd19, %fd290, 0d3FD6666666666666;
	{
	.reg .b32 %temp; 
	mov.b64 	{%temp, %r15}, %fd19;
	}
	abs.f64 	%fd20, %fd19;
	{ // callseq 2, 0
	.param .b64 param0;
	st.param.f64 	[param0], %fd20;
	.param .b64 param1;
	st.param.f64 	[param1], 0d4000000000000000;
	.param .b64 retval0;
	call.uni (retval0), 
	__internal_accurate_pow, 
	(
	param0, 
	param1
	);
	ld.param.f64 	%fd293, [retval0];
	} // callseq 2
	setp.lt.s32 	%p18, %r15, 0;
	neg.f64 	%fd295, %fd293;
	selp.f64 	%fd296, %fd295, %fd293, %p14;
	selp.f64 	%fd297, %fd296, %fd293, %p18;
	setp.eq.f64 	%p19, %fd19, 0d0000000000000000;
	selp.b32 	%r123, %r15, 0, %p14;
	or.b32  	%r124, %r123, 2146435072;
	selp.b32 	%r125, %r124, %r123, %p13;
	mov.b32 	%r126, 0;
	mov.b64 	%fd298, {%r126, %r125};
	selp.f64 	%fd1016, %fd298, %fd297, %p19;
	add.f64 	%fd299, %fd19, 0d4000000000000000;
	{
	.reg .b32 %temp; 
	mov.b64 	{%temp, %r127}, %fd299;
	}
	and.b32  	%r128, %r127, 2146435072;
	setp.ne.s32 	%p20, %r128, 2146435072;
	@%p20 bra 	$L__BB0_13;
	setp.num.f64 	%p21, %fd19, %fd19;
	@%p21 bra 	$L__BB0_11;
	mov.f64 	%fd300, 0d4000000000000000;
	add.rn.f64 	%fd1016, %fd19, %fd300;
	bra.uni 	$L__BB0_13;
$L__BB0_11:
	setp.neu.f64 	%p22, %fd20, 0d7FF0000000000000;
	@%p22 bra 	$L__BB0_13;
	selp.b32 	%r129, %r6, %r5, %p1;
	selp.b32 	%r130, %r129, %r5, %p18;
	mov.b32 	%r131, 0;
	mov.b64 	%fd1016, {%r131, %r130};
$L__BB0_13:
	setp.eq.f64 	%p27, %fd19, 0d3FF0000000000000;
	selp.f64 	%fd25, 0d3FF0000000000000, %fd1016, %p27;
	{
	.reg .b32 %temp; 
	mov.b64 	{%temp, %r16}, %fd18;
	}
	abs.f64 	%fd26, %fd18;
	{ // callseq 3, 0
	.param .b64 param0;
	st.param.f64 	[param0], %fd26;
	.param .b64 param1;
	st.param.f64 	[param1], 0d4000000000000000;
	.param .b64 retval0;
	call.uni (retval0), 
	__internal_accurate_pow, 
	(
	param0, 
	param1
	);
	ld.param.f64 	%fd301, [retval0];
	} // callseq 3
	setp.lt.s32 	%p28, %r16, 0;
	neg.f64 	%fd303, %fd301;
	selp.f64 	%fd304, %fd303, %fd301, %p14;
	selp.f64 	%fd305, %fd304, %fd301, %p28;
	setp.eq.f64 	%p29, %fd18, 0d0000000000000000;
	selp.b32 	%r132, %r16, 0, %p14;
	or.b32  	%r133, %r132, 2146435072;
	selp.b32 	%r134, %r133, %r132, %p13;
	mov.b32 	%r135, 0;
	mov.b64 	%fd306, {%r135, %r134};
	selp.f64 	%fd1017, %fd306, %fd305, %p29;
	add.f64 	%fd307, %fd18, 0d4000000000000000;
	{
	.reg .b32 %temp; 
	mov.b64 	{%temp, %r136}, %fd307;
	}
	and.b32  	%r137, %r136, 2146435072;
	setp.ne.s32 	%p30, %r137, 2146435072;
	@%p30 bra 	$L__BB0_18;
	setp.num.f64 	%p31, %fd18, %fd18;
	@%p31 bra 	$L__BB0_16;
	mov.f64 	%fd308, 0d4000000000000000;
	add.rn.f64 	%fd1017, %fd18, %fd308;
	bra.uni 	$L__BB0_18;
$L__BB0_16:
	setp.neu.f64 	%p32, %fd26, 0d7FF0000000000000;
	@%p32 bra 	$L__BB0_18;
	selp.b32 	%r138, %r6, %r5, %p1;
	selp.b32 	%r139, %r138, %r5, %p28;
	mov.b32 	%r140, 0;
	mov.b64 	%fd1017, {%r140, %r139};
$L__BB0_18:
	setp.eq.f64 	%p34, %fd18, 0d3FF0000000000000;
	selp.f64 	%fd309, 0d3FF0000000000000, %fd1017, %p34;
	add.f64 	%fd310, %fd25, %fd309;
	neg.f64 	%fd311, %fd310;
	div.rn.f64 	%fd31, %fd311, %fd5;
	fma.rn.f64 	%fd312, %fd31, 0d3FF71547652B82FE, 0d4338000000000000;
	{
	.reg .b32 %temp; 
	mov.b64 	{%r17, %temp}, %fd312;
	}
	mov.f64 	%fd313, 0dC338000000000000;
	add.rn.f64 	%fd314, %fd312, %fd313;
	fma.rn.f64 	%fd315, %fd314, 0dBFE62E42FEFA39EF, %fd31;
	fma.rn.f64 	%fd316, %fd314, 0dBC7ABC9E3B39803F, %fd315;
	fma.rn.f64 	%fd317, %fd316, 0d3E5ADE1569CE2BDF, 0d3E928AF3FCA213EA;
	fma.rn.f64 	%fd318, %fd317, %fd316, 0d3EC71DEE62401315;
	fma.rn.f64 	%fd319, %fd318, %fd316, 0d3EFA01997C89EB71;
	fma.rn.f64 	%fd320, %fd319, %fd316, 0d3F2A01A014761F65;
	fma.rn.f64 	%fd321, %fd320, %fd316, 0d3F56C16C1852B7AF;
	fma.rn.f64 	%fd322, %fd321, %fd316, 0d3F81111111122322;
	fma.rn.f64 	%fd323, %fd322, %fd316, 0d3FA55555555502A1;
	fma.rn.f64 	%fd324, %fd323, %fd316, 0d3FC5555555555511;
	fma.rn.f64 	%fd325, %fd324, %fd316, 0d3FE000000000000B;
	fma.rn.f64 	%fd326, %fd325, %fd316, 0d3FF0000000000000;
	fma.rn.f64 	%fd327, %fd326, %fd316, 0d3FF0000000000000;
	{
	.reg .b32 %temp; 
	mov.b64 	{%r18, %temp}, %fd327;
	}
	{
	.reg .b32 %temp; 
	mov.b64 	{%temp, %r19}, %fd327;
	}
	shl.b32 	%r141, %r17, 20;
	add.s32 	%r142, %r141, %r19;
	mov.b64 	%fd1018, {%r18, %r142};
	{
	.reg .b32 %temp; 
	mov.b64 	{%temp, %r143}, %fd31;
	}
	mov.b32 	%f10, %r143;
	abs.f32 	%f1, %f10;
	setp.lt.f32 	%p35, %f1, 0f4086232B;
	@%p35 bra 	$L__BB0_21;
	setp.lt.f64 	%p36, %fd31, 0d0000000000000000;
	add.f64 	%fd328, %fd31, 0d7FF0000000000000;
	selp.f64 	%fd1018, 0d0000000000000000, %fd328, %p36;
	setp.geu.f32 	%p37, %f1, 0f40874800;
	@%p37 bra 	$L__BB0_21;
	shr.u32 	%r144, %r17, 31;
	add.s32 	%r145, %r17, %r144;
	shr.s32 	%r146, %r145, 1;
	shl.b32 	%r147, %r146, 20;
	add.s32 	%r148, %r19, %r147;
	mov.b64 	%fd329, {%r18, %r148};
	sub.s32 	%r149, %r17, %r146;
	shl.b32 	%r150, %r149, 20;
	add.s32 	%r151, %r150, 1072693248;
	mov.b32 	%r152, 0;
	mov.b64 	%fd330, {%r152, %r151};
	mul.f64 	%fd1018, %fd330, %fd329;
$L__BB0_21:
	setp.eq.f64 	%p38, %fd2, 0d7FF0000000000000;
	mov.b32 	%r473, 1;
	mov.f64 	%fd1020, %fd4;
	@%p38 bra 	$L__BB0_25;
	setp.ltu.f64 	%p39, %fd2, 0d41E0000000000000;
	mov.f64 	%fd1020, %fd3;
	mov.u32 	%r472, %r2;
	@%p39 bra 	$L__BB0_24;
	{ // callseq 4, 0
	.param .b64 param0;
	st.param.f64 	[param0], %fd1;
	.param .align 16 .b8 retval0[16];
	call.uni (retval0), 
	__internal_trig_reduction_slowpathd, 
	(
	param0
	);
	ld.param.f64 	%fd1020, [retval0];
	ld.param.b32 	%r472, [retval0+8];
	} // callseq 4
$L__BB0_24:
	add.s32 	%r473, %r472, 1;
$L__BB0_25:
	shl.b32 	%r155, %r473, 6;
	cvt.u64.u32 	%rd17, %r155;
	and.b64  	%rd18, %rd17, 64;
	add.s64 	%rd20, %rd11, %rd18;
	mul.rn.f64 	%fd332, %fd1020, %fd1020;
	and.b32  	%r156, %r473, 1;
	setp.eq.b32 	%p40, %r156, 1;
	selp.f64 	%fd333, 0dBDA8FF8320FD8164, 0d3DE5DB65F9785EBA, %p40;
	ld.global.nc.v2.f64 	{%fd334, %fd335}, [%rd20];
	fma.rn.f64 	%fd336, %fd333, %fd332, %fd334;
	fma.rn.f64 	%fd337, %fd336, %fd332, %fd335;
	ld.global.nc.v2.f64 	{%fd338, %fd339}, [%rd20+16];
	fma.rn.f64 	%fd340, %fd337, %fd332, %fd338;
	fma.rn.f64 	%fd341, %fd340, %fd332, %fd339;
	ld.global.nc.v2.f64 	{%fd342, %fd343}, [%rd20+32];
	fma.rn.f64 	%fd344, %fd341, %fd332, %fd342;
	fma.rn.f64 	%fd345, %fd344, %fd332, %fd343;
	fma.rn.f64 	%fd346, %fd345, %fd1020, %fd1020;
	fma.rn.f64 	%fd347, %fd345, %fd332, 0d3FF0000000000000;
	selp.f64 	%fd348, %fd347, %fd346, %p40;
	and.b32  	%r157, %r473, 2;
	setp.eq.s32 	%p41, %r157, 0;
	mov.f64 	%fd349, 0d0000000000000000;
	sub.f64 	%fd350, %fd349, %fd348;
	selp.f64 	%fd39, %fd348, %fd350, %p41;
	mov.f64 	%fd1021, %fd7;
	mov.u32 	%r474, %r7;
	@%p2 bra 	$L__BB0_27;
	{ // callseq 5, 0
	.param .b64 param0;
	st.param.f64 	[param0], %fd1;
	.param .align 16 .b8 retval0[16];
	call.uni (retval0), 
	__internal_trig_reduction_slowpathd, 
	(
	param0
	);
	ld.param.f64 	%fd1021, [retval0];
	ld.param.b32 	%r474, [retval0+8];
	} // callseq 5
$L__BB0_27:
	ld.param.f64 	%fd1008, [_Z25get_exact_solution_on_gpuPdS_S_ddddi_param_4];
	setp.lt.s32 	%p42, %r3, 0;
	setp.eq.s32 	%p43, %r4, 1062207488;
	shl.b32 	%r159, %r474, 6;
	cvt.u64.u32 	%rd21, %r159;
	and.b64  	%rd22, %rd21, 64;
	add.s64 	%rd24, %rd11, %rd22;
	mul.rn.f64 	%fd352, %fd1021, %fd1021;
	and.b32  	%r160, %r474, 1;
	setp.eq.b32 	%p45, %r160, 1;
	selp.f64 	%fd353, 0dBDA8FF8320FD8164, 0d3DE5DB65F9785EBA, %p45;
	ld.global.nc.v2.f64 	{%fd354, %fd355}, [%rd24];
	fma.rn.f64 	%fd356, %fd353, %fd352, %fd354;
	fma.rn.f64 	%fd357, %fd356, %fd352, %fd355;
	ld.global.nc.v2.f64 	{%fd358, %fd359}, [%rd24+16];
	fma.rn.f64 	%fd360, %fd357, %fd352, %fd358;
	fma.rn.f64 	%fd361, %fd360, %fd352, %fd359;
	ld.global.nc.v2.f64 	{%fd362, %fd363}, [%rd24+32];
	fma.rn.f64 	%fd364, %fd361, %fd352, %fd362;
	fma.rn.f64 	%fd365, %fd364, %fd352, %fd363;
	fma.rn.f64 	%fd366, %fd365, %fd1021, %fd1021;
	fma.rn.f64 	%fd367, %fd365, %fd352, 0d3FF0000000000000;
	selp.f64 	%fd368, %fd367, %fd366, %p45;
	and.b32  	%r161, %r474, 2;
	setp.eq.s32 	%p46, %r161, 0;
	mov.f64 	%fd369, 0d0000000000000000;
	sub.f64 	%fd370, %fd369, %fd368;
	selp.f64 	%fd371, %fd368, %fd370, %p46;
	fma.rn.f64 	%fd372, %fd1008, 0dBFE0000000000000, %fd9;
	mul.f64 	%fd373, %fd372, %fd371;
	fma.rn.f64 	%fd374, %fd11, %fd39, %fd373;
	mul.f64 	%fd375, %fd372, %fd39;
	mul.f64 	%fd376, %fd11, %fd371;
	sub.f64 	%fd42, %fd375, %fd376;
	add.f64 	%fd43, %fd374, 0d3FD6666666666666;
	{
	.reg .b32 %temp; 
	mov.b64 	{%temp, %r26}, %fd43;
	}
	abs.f64 	%fd44, %fd43;
	{ // callseq 6, 0
	.param .b64 param0;
	st.param.f64 	[param0], %fd44;
	.param .b64 param1;
	st.param.f64 	[param1], 0d4000000000000000;
	.param .b64 retval0;
	call.uni (retval0), 
	__internal_accurate_pow, 
	(
	param0, 
	param1
	);
	ld.param.f64 	%fd377, [retval0];
	} // callseq 6
	setp.lt.s32 	%p47, %r26, 0;
	neg.f64 	%fd379, %fd377;
	selp.f64 	%fd380, %fd379, %fd377, %p43;
	selp.f64 	%fd381, %fd380, %fd377, %p47;
	setp.eq.f64 	%p48, %fd43, 0d0000000000000000;
	selp.b32 	%r162, %r26, 0, %p43;
	or.b32  	%r163, %r162, 2146435072;
	selp.b32 	%r164, %r163, %r162, %p42;
	mov.b32 	%r165, 0;
	mov.b64 	%fd382, {%r165, %r164};
	selp.f64 	%fd1022, %fd382, %fd381, %p48;
	add.f64 	%fd383, %fd43, 0d4000000000000000;
	{
	.reg .b32 %temp; 
	mov.b64 	{%temp, %r166}, %fd383;
	}
	and.b32  	%r167, %r166, 2146435072;
	setp.ne.s32 	%p49, %r167, 2146435072;
	@%p49 bra 	$L__BB0_32;
	setp.num.f64 	%p50, %fd43, %fd43;
	@%p50 bra 	$L__BB0_30;
	mov.f64 	%fd384, 0d4000000000000000;
	add.rn.f64 	%fd1022, %fd43, %fd384;
	bra.uni 	$L__BB0_32;
$L__BB0_30:
	setp.neu.f64 	%p51, %fd44, 0d7FF0000000000000;
	@%p51 bra 	$L__BB0_32;
	selp.b32 	%r168, %r6, %r5, %p1;
	selp.b32 	%r169, %r168, %r5, %p47;
	mov.b32 	%r170, 0;
	mov.b64 	%fd1022, {%r170, %r169};
$L__BB0_32:
	setp.eq.f64 	%p56, %fd43, 0d3FF0000000000000;
	selp.f64 	%fd49, 0d3FF0000000000000, %fd1022, %p56;
	{
	.reg .b32 %temp; 
	mov.b64 	{%temp, %r27}, %fd42;
	}
	abs.f64 	%fd50, %fd42;
	{ // callseq 7, 0
	.param .b64 param0;
	st.param.f64 	[param0], %fd50;
	.param .b64 param1;
	st.param.f64 	[param1], 0d4000000000000000;
	.param .b64 retval0;
	call.uni (retval0), 
	__internal_accurate_pow, 
	(
	param0, 
	param1
	);
	ld.param.f64 	%fd385, [retval0];
	} // callseq 7
	setp.lt.s32 	%p57, %r27, 0;
	neg.f64 	%fd387, %fd385;
	selp.f64 	%fd388, %fd387, %fd385, %p43;
	selp.f64 	%fd389, %fd388, %fd385, %p57;
	setp.eq.f64 	%p58, %fd42, 0d0000000000000000;
	selp.b32 	%r171, %r27, 0, %p43;
	or.b32  	%r172, %r171, 2146435072;
	selp.b32 	%r173, %r172, %r171, %p42;
	mov.b32 	%r174, 0;
	mov.b64 	%fd390, {%r174, %r173};
	selp.f64 	%fd1023, %fd390, %fd389, %p58;
	add.f64 	%fd391, %fd42, 0d4000000000000000;
	{
	.reg .b32 %temp; 
	mov.b64 	{%temp, %r175}, %fd391;
	}
	and.b32  	%r176, %r175, 2146435072;
	setp.ne.s32 	%p59, %r176, 2146435072;
	@%p59 bra 	$L__BB0_37;
	setp.num.f64 	%p60, %fd42, %fd42;
	@%p60 bra 	$L__BB0_35;
	mov.f64 	%fd392, 0d4000000000000000;
	add.rn.f64 	%fd1023, %fd42, %fd392;
	bra.uni 	$L__BB0_37;
$L__BB0_35:
	setp.neu.f64 	%p61, %fd50, 0d7FF0000000000000;
	@%p61 bra 	$L__BB0_37;
	selp.b32 	%r177, %r6, %r5, %p1;
	selp.b32 	%r178, %r177, %r5, %p57;
	mov.b32 	%r179, 0;
	mov.b64 	%fd1023, {%r179, %r178};
$L__BB0_37:
	setp.eq.f64 	%p63, %fd42, 0d3FF0000000000000;
	selp.f64 	%fd393, 0d3FF0000000000000, %fd1023, %p63;
	add.f64 	%fd394, %fd49, %fd393;
	neg.f64 	%fd395, %fd394;
	div.rn.f64 	%fd55, %fd395, %fd5;
	fma.rn.f64 	%fd396, %fd55, 0d3FF71547652B82FE, 0d4338000000000000;
	{
	.reg .b32 %temp; 
	mov.b64 	{%r28, %temp}, %fd396;
	}
	mov.f64 	%fd397, 0dC338000000000000;
	add.rn.f64 	%fd398, %fd396, %fd397;
	fma.rn.f64 	%fd399, %fd398, 0dBFE62E42FEFA39EF, %fd55;
	fma.rn.f64 	%fd400, %fd398, 0dBC7ABC9E3B39803F, %fd399;
	fma.rn.f64 	%fd401, %fd400, 0d3E5ADE1569CE2BDF, 0d3E928AF3FCA213EA;
	fma.rn.f64 	%fd402, %fd401, %fd400, 0d3EC71DEE62401315;
	fma.rn.f64 	%fd403, %fd402, %fd400, 0d3EFA01997C89EB71;
	fma.rn.f64 	%fd404, %fd403, %fd400, 0d3F2A01A014761F65;
	fma.rn.f64 	%fd405, %fd404, %fd400, 0d3F56C16C1852B7AF;
	fma.rn.f64 	%fd406, %fd405, %fd400, 0d3F81111111122322;
	fma.rn.f64 	%fd407, %fd406, %fd400, 0d3FA55555555502A1;
	fma.rn.f64 	%fd408, %fd407, %fd400, 0d3FC5555555555511;
	fma.rn.f64 	%fd409, %fd408, %fd400, 0d3FE000000000000B;
	fma.rn.f64 	%fd410, %fd409, %fd400, 0d3FF0000000000000;
	fma.rn.f64 	%fd411, %fd410, %fd400, 0d3FF0000000000000;
	{
	.reg .b32 %temp; 
	mov.b64 	{%r29, %temp}, %fd411;
	}
	{
	.reg .b32 %temp; 
	mov.b64 	{%temp, %r30}, %fd411;
	}
	shl.b32 	%r180, %r28, 20;
	add.s32 	%r181, %r180, %r30;
	mov.b64 	%fd1024, {%r29, %r181};
	{
	.reg .b32 %temp; 
	mov.b64 	{%temp, %r182}, %fd55;
	}
	mov.b32 	%f11, %r182;
	abs.f32 	%f2, %f11;
	setp.lt.f32 	%p64, %f2, 0f4086232B;
	@%p64 bra 	$L__BB0_40;
	setp.lt.f64 	%p65, %fd55, 0d0000000000000000;
	add.f64 	%fd412, %fd55, 0d7FF0000000000000;
	selp.f64 	%fd1024, 0d0000000000000000, %fd412, %p65;
	setp.geu.f32 	%p66, %f2, 0f40874800;
	@%p66 bra 	$L__BB0_40;
	shr.u32 	%r183, %r28, 31;
	add.s32 	%r184, %r28, %r183;
	shr.s32 	%r185, %r184, 1;
	shl.b32 	%r186, %r185, 20;
	add.s32 	%r187, %r30, %r186;
	mov.b64 	%fd413, {%r29, %r187};
	sub.s32 	%r188, %r28, %r185;
	shl.b32 	%r189, %r188, 20;
	add.s32 	%r190, %r189, 1072693248;
	mov.b32 	%r191, 0;
	mov.b64 	%fd414, {%r191, %r190};
	mul.f64 	%fd1024, %fd414, %fd413;
$L__BB0_40:
	setp.eq.f64 	%p67, %fd2, 0d7FF0000000000000;
	mul.f64 	%fd415, %fd6, %fd1024;
	fma.rn.f64 	%fd60, %fd6, %fd1018, %fd415;
	mov.b32 	%r476, 1;
	mov.f64 	%fd1026, %fd4;
	@%p67 bra 	$L__BB0_44;
	setp.ltu.f64 	%p68, %fd2, 0d41E0000000000000;
	mov.f64 	%fd1026, %fd3;
	mov.u32 	%r475, %r2;
	@%p68 bra 	$L__BB0_43;
	{ // callseq 8, 0
	.param .b64 param0;
	st.param.f64 	[param0], %fd1;
	.param .align 16 .b8 retval0[16];
	call.uni (retval0), 
	__internal_trig_reduction_slowpathd, 
	(
	param0
	);
	ld.param.f64 	%fd1026, [retval0];
	ld.param.b32 	%r475, [retval0+8];
	} // callseq 8
$L__BB0_43:
	add.s32 	%r476, %r475, 1;
$L__BB0_44:
	shl.b32 	%r194, %r476, 6;
	cvt.u64.u32 	%rd25, %r194;
	and.b64  	%rd26, %rd25, 64;
	add.s64 	%rd28, %rd11, %rd26;
	mul.rn.f64 	%fd417, %fd1026, %fd1026;
	and.b32  	%r195, %r476, 1;
	setp.eq.b32 	%p69, %r195, 1;
	selp.f64 	%fd418, 0dBDA8FF8320FD8164, 0d3DE5DB65F9785EBA, %p69;
	ld.global.nc.v2.f64 	{%fd419, %fd420}, [%rd28];
	fma.rn.f64 	%fd421, %fd418, %fd417, %fd419;
	fma.rn.f64 	%fd422, %fd421, %fd417, %fd420;
	ld.global.nc.v2.f64 	{%fd423, %fd424}, [%rd28+16];
	fma.rn.f64 	%fd425, %fd422, %fd417, %fd423;
	fma.rn.f64 	%fd426, %fd425, %fd417, %fd424;
	ld.global.nc.v2.f64 	{%fd427, %fd428}, [%rd28+32];
	fma.rn.f64 	%fd429, %fd426, %fd417, %fd427;
	fma.rn.f64 	%fd430, %fd429, %fd417, %fd428;
	fma.rn.f64 	%fd431, %fd430, %fd1026, %fd1026;
	fma.rn.f64 	%fd432, %fd430, %fd417, 0d3FF0000000000000;
	selp.f64 	%fd433, %fd432, %fd431, %p69;
	and.b32  	%r196, %r476, 2;
	setp.eq.s32 	%p70, %r196, 0;
	mov.f64 	%fd434, 0d0000000000000000;
	sub.f64 	%fd435, %fd434, %fd433;
	selp.f64 	%fd64, %fd433, %fd435, %p70;
	mov.f64 	%fd1027, %fd7;
	mov.u32 	%r477, %r7;
	@%p2 bra 	$L__BB0_46;
	{ // callseq 9, 0
	.param .b64 param0;
	st.param.f64 	[param0], %fd1;
	.param .align 16 .b8 retval0[16];
	call.uni (retval0), 
	__internal_trig_reduction_slowpathd, 
	(
	param0
	);
	ld.param.f64 	%fd1027, [retval0];
	ld.param.b32 	%r477, [retval0+8];
	} // callseq 9
$L__BB0_46:
	ld.param.f64 	%fd1009, [_Z25get_exact_solution_on_gpuPdS_S_ddddi_param_4];
	setp.lt.s32 	%p71, %r3, 0;
	setp.eq.s32 	%p72, %r4, 1062207488;
	shl.b32 	%r198, %r477, 6;
	cvt.u64.u32 	%rd29, %r198;
	and.b64  	%rd30, %rd29, 64;
	mov.u64 	%rd31, __cudart_sin_cos_coeffs;
	add.s64 	%rd32, %rd31, %rd30;
	mul.rn.f64 	%fd437, %fd1027, %fd1027;
	and.b32  	%r199, %r477, 1;
	setp.eq.b32 	%p74, %r199, 1;
	selp.f64 	%fd438, 0dBDA8FF8320FD8164, 0d3DE5DB65F9785EBA, %p74;
	ld.global.nc.v2.f64 	{%fd439, %fd440}, [%rd32];
	fma.rn.f64 	%fd441, %fd438, %fd437, %fd439;
	fma.rn.f64 	%fd442, %fd441, %fd437, %fd440;
	ld.global.nc.v2.f64 	{%fd443, %fd444}, [%rd32+16];
	fma.rn.f64 	%fd445, %fd442, %fd437, %fd443;
	fma.rn.f64 	%fd446, %fd445, %fd437, %fd444;
	ld.global.nc.v2.f64 	{%fd447, %fd448}, [%rd32+32];
	fma.rn.f64 	%fd449, %fd446, %fd437, %fd447;
	fma.rn.f64 	%fd450, %fd449, %fd437, %fd448;
	fma.rn.f64 	%fd451, %fd450, %fd1027, %fd1027;
	fma.rn.f64 	%fd452, %fd450, %fd437, 0d3FF0000000000000;
	selp.f64 	%fd453, %fd452, %fd451, %p74;
	and.b32  	%r200, %r477, 2;
	setp.eq.s32 	%p75, %r200, 0;
	mov.f64 	%fd454, 0d0000000000000000;
	sub.f64 	%fd455, %fd454, %fd453;
	selp.f64 	%fd456, %fd453, %fd455, %p75;
	fma.rn.f64 	%fd457, %fd1009, 0d3FE0000000000000, %fd9;
	mul.f64 	%fd458, %fd457, %fd456;
	fma.rn.f64 	%fd459, %fd10, %fd64, %fd458;
	mul.f64 	%fd460, %fd457, %fd64;
	mul.f64 	%fd461, %fd10, %fd456;
	sub.f64 	%fd67, %fd460, %fd461;
	add.f64 	%fd68, %fd459, 0d3FD6666666666666;
	{
	.reg .b32 %temp; 
	mov.b64 	{%temp, %r37}, %fd68;
	}
	abs.f64 	%fd69, %fd68;
	{ // callseq 10, 0
	.param .b64 param0;
	st.param.f64 	[param0], %fd69;
	.param .b64 param1;
	st.param.f64 	[param1], 0d4000000000000000;
	.param .b64 retval0;
	call.uni (retval0), 
	__internal_accurate_pow, 
	(
	param0, 
	param1
	);
	ld.param.f64 	%fd462, [retval0];
	} // callseq 10
	setp.lt.s32 	%p76, %r37, 0;
	neg.f64 	%fd464, %fd462;
	selp.f64 	%fd465, %fd464, %fd462, %p72;
	selp.f64 	%fd466, %fd465, %fd462, %p76;
	setp.eq.f64 	%p77, %fd68, 0d0000000000000000;
	selp.b32 	%r201, %r37, 0, %p72;
	or.b32  	%r202, %r201, 2146435072;
	selp.b32 	%r203, %r202, %r201, %p71;
	mov.b32 	%r204, 0;
	mov.b64 	%fd467, {%r204, %r203};
	selp.f64 	%fd1028, %fd467, %fd466, %p77;
	add.f64 	%fd468, %fd68, 0d4000000000000000;
	{
	.reg .b32 %temp; 
	mov.b64 	{%temp, %r205}, %fd468;
	}
	and.b32  	%r206, %r205, 2146435072;
	setp.ne.s32 	%p78, %r206, 2146435072;
	@%p78 bra 	$L__BB0_51;
	setp.num.f64 	%p79, %fd68, %fd68;
	@%p79 bra 	$L__BB0_49;
	mov.f64 	%fd469, 0d4000000000000000;
	add.rn.f64 	%fd1028, %fd68, %fd469;
	bra.uni 	$L__BB0_51;
$L__BB0_49:
	setp.neu.f64 	%p80, %fd69, 0d7FF0000000000000;
	@%p80 bra 	$L__BB0_51;
	selp.b32 	%r207, %r6, %r5, %p1;
	selp.b32 	%r208, %r207, %r5, %p76;
	mov.b32 	%r209, 0;
	mov.b64 	%fd1028, {%r209, %r208};
$L__BB0_51:
	setp.eq.f64 	%p85, %fd68, 0d3FF0000000000000;
	selp.f64 	%fd74, 0d3FF0000000000000, %fd1028, %p85;
	{
	.reg .b32 %temp; 
	mov.b64 	{%temp, %r38}, %fd67;
	}
	abs.f64 	%fd75, %fd67;
	{ // callseq 11, 0
	.param .b64 param0;
	st.param.f64 	[param0], %fd75;
	.param .b64 param1;
	st.param.f64 	[param1], 0d4000000000000000;
	.param .b64 retval0;
	call.uni (retval0), 
	__internal_accurate_pow, 
	(
	param0, 
	param1
	);
	ld.param.f64 	%fd470, [retval0];
	} // callseq 11
	setp.lt.s32 	%p86, %r38, 0;
	neg.f64 	%fd472, %fd470;
	selp.f64 	%fd473, %fd472, %fd470, %p72;
	selp.f64 	%fd474, %fd473, %fd470, %p86;
	setp.eq.f64 	%p87, %fd67, 0d0000000000000000;
	selp.b32 	%r210, %r38, 0, %p72;
	or.b32  	%r211, %r210, 2146435072;
	selp.b32 	%r212, %r211, %r210, %p71;
	mov.b32 	%r213, 0;
	mov.b64 	%fd475, {%r213, %r212};
	selp.f64 	%fd1029, %fd475, %fd474, %p87;
	add.f64 	%fd476, %fd67, 0d4000000000000000;
	{
	.reg .b32 %temp; 
	mov.b64 	{%temp, %r214}, %fd476;
	}
	and.b32  	%r215, %r214, 2146435072;
	setp.ne.s32 	%p88, %r215, 2146435072;
	@%p88 bra 	$L__BB0_56;
	setp.num.f64 	%p89, %fd67, %fd67;
	@%p89 bra 	$L__BB0_54;
	mov.f64 	%fd477, 0d4000000000000000;
	add.rn.f64 	%fd1029, %fd67, %fd477;
	bra.uni 	$L__BB0_56;
$L__BB0_54:
	setp.neu.f64 	%p90, %fd75, 0d7FF0000000000000;
	@%p90 bra 	$L__BB0_56;
	selp.b32 	%r216, %r6, %r5, %p1;
	selp.b32 	%r217, %r216, %r5, %p86;
	mov.b32 	%r218, 0;
	mov.b64 	%fd1029, {%r218, %r217};
$L__BB0_56:
	setp.eq.f64 	%p92, %fd67, 0d3FF0000000000000;
	selp.f64 	%fd478, 0d3FF0000000000000, %fd1029, %p92;
	add.f64 	%fd479, %fd74, %fd478;
	neg.f64 	%fd480, %fd479;
	div.rn.f64 	%fd80, %fd480, %fd5;
	fma.rn.f64 	%fd481, %fd80, 0d3FF71547652B82FE, 0d4338000000000000;
	{
	.reg .b32 %temp; 
	mov.b64 	{%r39, %temp}, %fd481;
	}
	mov.f64 	%fd482, 0dC338000000000000;
	add.rn.f64 	%fd483, %fd481, %fd482;
	fma.rn.f64 	%fd484, %fd483, 0dBFE62E42FEFA39EF, %fd80;
	fma.rn.f64 	%fd485, %fd483, 0dBC7ABC9E3B39803F, %fd484;
	fma.rn.f64 	%fd486, %fd485, 0d3E5ADE1569CE2BDF, 0d3E928AF3FCA213EA;
	fma.rn.f64 	%fd487, %fd486, %fd485, 0d3EC71DEE62401315;
	fma.rn.f64 	%fd488, %fd487, %fd485, 0d3EFA01997C89EB71;
	fma.rn.f64 	%fd489, %fd488, %fd485, 0d3F2A01A014761F65;
	fma.rn.f64 	%fd490, %fd489, %fd485, 0d3F56C16C1852B7AF;
	fma.rn.f64 	%fd491, %fd490, %fd485, 0d3F81111111122322;
	fma.rn.f64 	%fd492, %fd491, %fd485, 0d3FA55555555502A1;
	fma.rn.f64 	%fd493, %fd492, %fd485, 0d3FC5555555555511;
	fma.rn.f64 	%fd494, %fd493, %fd485, 0d3FE000000000000B;
	fma.rn.f64 	%fd495, %fd494, %fd485, 0d3FF0000000000000;
	fma.rn.f64 	%fd496, %fd495, %fd485, 0d3FF0000000000000;
	{
	.reg .b32 %temp; 
	mov.b64 	{%r40, %temp}, %fd496;
	}
	{
	.reg .b32 %temp; 
	mov.b64 	{%temp, %r41}, %fd496;
	}
	shl.b32 	%r219, %r39, 20;
	add.s32 	%r220, %r219, %r41;
	mov.b64 	%fd1030, {%r40, %r220};
	{
	.reg .b32 %temp; 
	mov.b64 	{%temp, %r221}, %fd80;
	}
	mov.b32 	%f12, %r221;
	abs.f32 	%f3, %f12;
	setp.lt.f32 	%p93, %f3, 0f4086232B;
	@%p93 bra 	$L__BB0_59;
	setp.lt.f64 	%p94, %fd80, 0d0000000000000000;
	add.f64 	%fd497, %fd80, 0d7FF0000000000000;
	selp.f64 	%fd1030, 0d0000000000000000, %fd497, %p94;
	setp.geu.f32 	%p95, %f3, 0f40874800;
	@%p95 bra 	$L__BB0_59;
	shr.u32 	%r222, %r39, 31;
	add.s32 	%r223, %r39, %r222;
	shr.s32 	%r224, %r223, 1;
	shl.b32 	%r225, %r224, 20;
	add.s32 	%r226, %r41, %r225;
	mov.b64 	%fd498, {%r40, %r226};
	sub.s32 	%r227, %r39, %r224;
	shl.b32 	%r228, %r227, 20;
	add.s32 	%r229, %r228, 1072693248;
	mov.b32 	%r230, 0;
	mov.b64 	%fd499, {%r230, %r229};
	mul.f64 	%fd1030, %fd499, %fd498;
$L__BB0_59:
	setp.eq.f64 	%p96, %fd2, 0d7FF0000000000000;
	fma.rn.f64 	%fd85, %fd6, %fd1030, %fd60;
	mov.b32 	%r479, 1;
	mov.f64 	%fd1032, %fd4;
	@%p96 bra 	$L__BB0_63;
	setp.ltu.f64 	%p97, %fd2, 0d41E0000000000000;
	mov.f64 	%fd1032, %fd3;
	mov.u32 	%r478, %r2;
	@%p97 bra 	$L__BB0_62;
	{ // callseq 12, 0
	.param .b64 param0;
	st.param.f64 	[param0], %fd1;
	.param .align 16 .b8 retval0[16];
	call.uni (retval0), 
	__internal_trig_reduction_slowpathd, 
	(
	param0
	);
	ld.param.f64 	%fd1032, [retval0];
	ld.param.b32 	%r478, [retval0+8];
	} // callseq 12
$L__BB0_62:
	add.s32 	%r479, %r478, 1;
$L__BB0_63:
	shl.b32 	%r233, %r479, 6;
	cvt.u64.u32 	%rd33, %r233;
	and.b64  	%rd34, %rd33, 64;
	mov.u64 	%rd35, __cudart_sin_cos_coeffs;
	add.s64 	%rd36, %rd35, %rd34;
	mul.rn.f64 	%fd501, %fd1032, %fd1032;
	and.b32  	%r234, %r479, 1;
	setp.eq.b32 	%p98, %r234, 1;
	selp.f64 	%fd502, 0dBDA8FF8320FD8164, 0d3DE5DB65F9785EBA, %p98;
	ld.global.nc.v2.f64 	{%fd503, %fd504}, [%rd36];
	fma.rn.f64 	%fd505, %fd502, %fd501, %fd503;
	fma.rn.f64 	%fd506, %fd505, %fd501, %fd504;
	ld.global.nc.v2.f64 	{%fd507, %fd508}, [%rd36+16];
	fma.rn.f64 	%fd509, %fd506, %fd501, %fd507;
	fma.rn.f64 	%fd510, %fd509, %fd501, %fd508;
	ld.global.nc.v2.f64 	{%fd511, %fd512}, [%rd36+32];
	fma.rn.f64 	%fd513, %fd510, %fd501, %fd511;
	fma.rn.f64 	%fd514, %fd513, %fd501, %fd512;
	fma.rn.f64 	%fd515, %fd514, %fd1032, %fd1032;
	fma.rn.f64 	%fd516, %fd514, %fd501, 0d3FF0000000000000;
	selp.f64 	%fd517, %fd516, %fd515, %p98;
	and.b32  	%r235, %r479, 2;
	setp.eq.s32 	%p99, %r235, 0;
	mov.f64 	%fd518, 0d0000000000000000;
	sub.f64 	%fd519, %fd518, %fd517;
	selp.f64 	%fd89, %fd517, %fd519, %p99;
	mov.f64 	%fd1033, %fd7;
	mov.u32 	%r480, %r7;
	@%p2 bra 	$L__BB0_65;
	{ // callseq 13, 0
	.param .b64 param0;
	st.param.f64 	[param0], %fd1;
	.param .align 16 .b8 retval0[16];
	call.uni (retval0), 
	__internal_trig_reduction_slowpathd, 
	(
	param0
	);
	ld.param.f64 	%fd1033, [retval0];
	ld.param.b32 	%r480, [retval0+8];
	} // callseq 13
$L__BB0_65:
	ld.param.f64 	%fd1010, [_Z25get_exact_solution_on_gpuPdS_S_ddddi_param_4];
	setp.lt.s32 	%p100, %r3, 0;
	setp.eq.s32 	%p101, %r4, 1062207488;
	shl.b32 	%r237, %r480, 6;
	cvt.u64.u32 	%rd37, %r237;
	and.b64  	%rd38, %rd37, 64;
	mov.u64 	%rd39, __cudart_sin_cos_coeffs;
	add.s64 	%rd40, %rd39, %rd38;
	mul.rn.f64 	%fd521, %fd1033, %fd1033;
	and.b32  	%r238, %r480, 1;
	setp.eq.b32 	%p103, %r238, 1;
	selp.f64 	%fd522, 0dBDA8FF8320FD8164, 0d3DE5DB65F9785EBA, %p103;
	ld.global.nc.v2.f64 	{%fd523, %fd524}, [%rd40];
	fma.rn.f64 	%fd525, %fd522, %fd521, %fd523;
	fma.rn.f64 	%fd526, %fd525, %fd521, %fd524;
	ld.global.nc.v2.f64 	{%fd527, %fd528}, [%rd40+16];
	fma.rn.f64 	%fd529, %fd526, %fd521, %fd527;
	fma.rn.f64 	%fd530, %fd529, %fd521, %fd528;
	ld.global.nc.v2.f64 	{%fd531, %fd532}, [%rd40+32];
	fma.rn.f64 	%fd533, %fd530, %fd521, %fd531;
	fma.rn.f64 	%fd534, %fd533, %fd521, %fd532;
	fma.rn.f64 	%fd535, %fd534, %fd1033, %fd1033;
	fma.rn.f64 	%fd536, %fd534, %fd521, 0d3FF0000000000000;
	selp.f64 	%fd537, %fd536, %fd535, %p103;
	and.b32  	%r239, %r480, 2;
	setp.eq.s32 	%p104, %r239, 0;
	mov.f64 	%fd538, 0d0000000000000000;
	sub.f64 	%fd539, %fd538, %fd537;
	selp.f64 	%fd540, %fd537, %fd539, %p104;
	fma.rn.f64 	%fd541, %fd1010, 0d3FE0000000000000, %fd9;
	mul.f64 	%fd542, %fd541, %fd540;
	fma.rn.f64 	%fd543, %fd11, %fd89, %fd542;
	mul.f64 	%fd544, %fd541, %fd89;
	mul.f64 	%fd545, %fd11, %fd540;
	sub.f64 	%fd92, %fd544, %fd545;
	add.f64 	%fd93, %fd543, 0d3FD6666666666666;
	{
	.reg .b32 %temp; 
	mov.b64 	{%temp, %r48}, %fd93;
	}
	abs.f64 	%fd94, %fd93;
	{ // callseq 14, 0
	.param .b64 param0;
	st.param.f64 	[param0], %fd94;
	.param .b64 param1;
	st.param.f64 	[param1], 0d4000000000000000;
	.param .b64 retval0;
	call.uni (retval0), 
	__internal_accurate_pow, 
	(
	param0, 
	param1
	);
	ld.param.f64 	%fd546, [retval0];
	} // callseq 14
	setp.lt.s32 	%p105, %r48, 0;
	neg.f64 	%fd548, %fd546;
	selp.f64 	%fd549, %fd548, %fd546, %p101;
	selp.f64 	%fd550, %fd549, %fd546, %p105;
	setp.eq.f64 	%p106, %fd93, 0d0000000000000000;
	selp.b32 	%r240, %r48, 0, %p101;
	or.b32  	%r241, %r240, 2146435072;
	selp.b32 	%r242, %r241, %r240, %p100;
	mov.b32 	%r243, 0;
	mov.b64 	%fd551, {%r243, %r242};
	selp.f64 	%fd1034, %fd551, %fd550, %p106;
	add.f64 	%fd552, %fd93, 0d4000000000000000;
	{
	.reg .b32 %temp; 
	mov.b64 	{%temp, %r244}, %fd552;
	}
	and.b32  	%r245, %r244, 2146435072;
	setp.ne.s32 	%p107, %r245, 2146435072;
	@%p107 bra 	$L__BB0_70;
	setp.num.f64 	%p108, %fd93, %fd93;
	@%p108 bra 	$L__BB0_68;
	mov.f64 	%fd553, 0d4000000000000000;
	add.rn.f64 	%fd1034, %fd93, %fd553;
	bra.uni 	$L__BB0_70;
$L__BB0_68:
	setp.neu.f64 	%p109, %fd94, 0d7FF0000000000000;
	@%p109 bra 	$L__BB0_70;
	selp.b32 	%r246, %r6, %r5, %p1;
	selp.b32 	%r247, %r246, %r5, %p105;
	mov.b32 	%r248, 0;
	mov.b64 	%fd1034, {%r248, %r247};
$L__BB0_70:
	setp.eq.f64 	%p114, %fd93, 0d3FF0000000000000;
	selp.f64 	%fd99, 0d3FF0000000000000, %fd1034, %p114;
	{
	.reg .b32 %temp; 
	mov.b64 	{%temp, %r49}, %fd92;
	}
	abs.f64 	%fd100, %fd92;
	{ // callseq 15, 0
	.param .b64 param0;
	st.param.f64 	[param0], %fd100;
	.param .b64 param1;
	st.param.f64 	[param1], 0d4000000000000000;
	.param .b64 retval0;
	call.uni (retval0), 
	__internal_accurate_pow, 
	(
	param0, 
	param1
	);
	ld.param.f64 	%fd554, [retval0];
	} // callseq 15
	setp.lt.s32 	%p115, %r49, 0;
	neg.f64 	%fd556, %fd554;
	selp.f64 	%fd557, %fd556, %fd554, %p101;
	selp.f64 	%fd558, %fd557, %fd554, %p115;
	setp.eq.f64 	%p116, %fd92, 0d0000000000000000;
	selp.b32 	%r249, %r49, 0, %p101;
	or.b32  	%r250, %r249, 2146435072;
	selp.b32 	%r251, %r250, %r249, %p100;
	mov.b32 	%r252, 0;
	mov.b64 	%fd559, {%r252, %r251};
	selp.f64 	%fd1035, %fd559, %fd558, %p116;
	add.f64 	%fd560, %fd92, 0d4000000000000000;
	{
	.reg .b32 %temp; 
	mov.b64 	{%temp, %r253}, %fd560;
	}
	and.b32  	%r254, %r253, 2146435072;
	setp.ne.s32 	%p117, %r254, 2146435072;
	@%p117 bra 	$L__BB0_75;
	setp.num.f64 	%p118, %fd92, %fd92;
	@%p118 bra 	$L__BB0_73;
	mov.f64 	%fd561, 0d4000000000000000;
	add.rn.f64 	%fd1035, %fd92, %fd561;
	bra.uni 	$L__BB0_75;
$L__BB0_73:
	setp.neu.f64 	%p119, %fd100, 0d7FF0000000000000;
	@%p119 bra 	$L__BB0_75;
	selp.b32 	%r255, %r6, %r5, %p1;
	selp.b32 	%r256, %r255, %r5, %p115;
	mov.b32 	%r257, 0;
	mov.b64 	%fd1035, {%r257, %r256};
$L__BB0_75:
	setp.eq.f64 	%p121, %fd92, 0d3FF0000000000000;
	selp.f64 	%fd562, 0d3FF0000000000000, %fd1035, %p121;
	add.f64 	%fd563, %fd99, %fd562;
	neg.f64 	%fd564, %fd563;
	div.rn.f64 	%fd105, %fd564, %fd5;
	fma.rn.f64 	%fd565, %fd105, 0d3FF71547652B82FE, 0d4338000000000000;
	{
	.reg .b32 %temp; 
	mov.b64 	{%r50, %temp}, %fd565;
	}
	mov.f64 	%fd566, 0dC338000000000000;
	add.rn.f64 	%fd567, %fd565, %fd566;
	fma.rn.f64 	%fd568, %fd567, 0dBFE62E42FEFA39EF, %fd105;
	fma.rn.f64 	%fd569, %fd567, 0dBC7ABC9E3B39803F, %fd568;
	fma.rn.f64 	%fd570, %fd569, 0d3E5ADE1569CE2BDF, 0d3E928AF3FCA213EA;
	fma.rn.f64 	%fd571, %fd570, %fd569, 0d3EC71DEE62401315;
	fma.rn.f64 	%fd572, %fd571, %fd569, 0d3EFA01997C89EB71;
	fma.rn.f64 	%fd573, %fd572, %fd569, 0d3F2A01A014761F65;
	fma.rn.f64 	%fd574, %fd573, %fd569, 0d3F56C16C1852B7AF;
	fma.rn.f64 	%fd575, %fd574, %fd569, 0d3F81111111122322;
	fma.rn.f64 	%fd576, %fd575, %fd569, 0d3FA55555555502A1;
	fma.rn.f64 	%fd577, %fd576, %fd569, 0d3FC5555555555511;
	fma.rn.f64 	%fd578, %fd577, %fd569, 0d3FE000000000000B;
	fma.rn.f64 	%fd579, %fd578, %fd569, 0d3FF0000000000000;
	fma.rn.f64 	%fd580, %fd579, %fd569, 0d3FF0000000000000;
	{
	.reg .b32 %temp; 
	mov.b64 	{%r51, %temp}, %fd580;
	}
	{
	.reg .b32 %temp; 
	mov.b64 	{%temp, %r52}, %fd580;
	}
	shl.b32 	%r258, %r50, 20;
	add.s32 	%r259, %r258, %r52;
	mov.b64 	%fd1036, {%r51, %r259};
	{
	.reg .b32 %temp; 
	mov.b64 	{%temp, %r260}, %fd105;
	}
	mov.b32 	%f13, %r260;
	abs.f32 	%f4, %f13;
	setp.lt.f32 	%p122, %f4, 0f4086232B;
	@%p122 bra 	$L__BB0_78;
	setp.lt.f64 	%p123, %fd105, 0d0000000000000000;
	add.f64 	%fd581, %fd105, 0d7FF0000000000000;
	selp.f64 	%fd1036, 0d0000000000000000, %fd581, %p123;
	setp.geu.f32 	%p124, %f4, 0f40874800;
	@%p124 bra 	$L__BB0_78;
	shr.u32 	%r261, %r50, 31;
	add.s32 	%r262, %r50, %r261;
	shr.s32 	%r263, %r262, 1;
	shl.b32 	%r264, %r263, 20;
	add.s32 	%r265, %r52, %r264;
	mov.b64 	%fd582, {%r51, %r265};
	sub.s32 	%r266, %r50, %r263;
	shl.b32 	%r267, %r266, 20;
	add.s32 	%r268, %r267, 1072693248;
	mov.b32 	%r269, 0;
	mov.b64 	%fd583, {%r269, %r268};
	mul.f64 	%fd1036, %fd583, %fd582;
$L__BB0_78:
	setp.eq.f64 	%p125, %fd2, 0d7FF0000000000000;
	fma.rn.f64 	%fd110, %fd6, %fd1036, %fd85;
	mov.b32 	%r482, 1;
	mov.f64 	%fd1038, %fd4;
	@%p125 bra 	$L__BB0_82;
	setp.ltu.f64 	%p126, %fd2, 0d41E0000000000000;
	mov.f64 	%fd1038, %fd3;
	mov.u32 	%r481, %r2;
	@%p126 bra 	$L__BB0_81;
	{ // callseq 16, 0
	.param .b64 param0;
	st.param.f64 	[param0], %fd1;
	.param .align 16 .b8 retval0[16];
	call.uni (retval0), 
	__internal_trig_reduction_slowpathd, 
	(
	param0
	);
	ld.param.f64 	%fd1038, [retval0];
	ld.param.b32 	%r481, [retval0+8];
	} // callseq 16
$L__BB0_81:
	add.s32 	%r482, %r481, 1;
$L__BB0_82:
	shl.b32 	%r272, %r482, 6;
	cvt.u64.u32 	%rd41, %r272;
	and.b64  	%rd42, %rd41, 64;
	mov.u64 	%rd43, __cudart_sin_cos_coeffs;
	add.s64 	%rd44, %rd43, %rd42;
	mul.rn.f64 	%fd585, %fd1038, %fd1038;
	and.b32  	%r273, %r482, 1;
	setp.eq.b32 	%p127, %r273, 1;
	selp.f64 	%fd586, 0dBDA8FF8320FD8164, 0d3DE5DB65F9785EBA, %p127;
	ld.global.nc.v2.f64 	{%fd587, %fd588}, [%rd44];
	fma.rn.f64 	%fd589, %fd586, %fd585, %fd587;
	fma.rn.f64 	%fd590, %fd589, %fd585, %fd588;
	ld.global.nc.v2.f64 	{%fd591, %fd592}, [%rd44+16];
	fma.rn.f64 	%fd593, %fd590, %fd585, %fd591;
	fma.rn.f64 	%fd594, %fd593, %fd585, %fd592;
	ld.global.nc.v2.f64 	{%fd595, %fd596}, [%rd44+32];
	fma.rn.f64 	%fd597, %fd594, %fd585, %fd595;
	fma.rn.f64 	%fd598, %fd597, %fd585, %fd596;
	fma.rn.f64 	%fd599, %fd598, %fd1038, %fd1038;
	fma.rn.f64 	%fd600, %fd598, %fd585, 0d3FF0000000000000;
	selp.f64 	%fd601, %fd600, %fd599, %p127;
	and.b32  	%r274, %r482, 2;
	setp.eq.s32 	%p128, %r274, 0;
	mov.f64 	%fd602, 0d0000000000000000;
	sub.f64 	%fd603, %fd602, %fd601;
	selp.f64 	%fd114, %fd601, %fd603, %p128;
	mov.f64 	%fd1039, %fd7;
	mov.u32 	%r483, %r7;
	@%p2 bra 	$L__BB0_84;
	{ // callseq 17, 0
	.param .b64 param0;
	st.param.f64 	[param0], %fd1;
	.param .align 16 .b8 retval0[16];
	call.uni (retval0), 
	__internal_trig_reduction_slowpathd, 
	(
	param0
	);
	ld.param.f64 	%fd1039, [retval0];
	ld.param.b32 	%r483, [retval0+8];
	} // callseq 17
$L__BB0_84:
	setp.lt.s32 	%p129, %r3, 0;
	setp.eq.s32 	%p130, %r4, 1062207488;
	shl.b32 	%r276, %r483, 6;
	cvt.u64.u32 	%rd45, %r276;
	and.b64  	%rd46, %rd45, 64;
	mov.u64 	%rd47, __cudart_sin_cos_coeffs;
	add.s64 	%rd48, %rd47, %rd46;
	mul.rn.f64 	%fd605, %fd1039, %fd1039;
	and.b32  	%r277, %r483, 1;
	setp.eq.b32 	%p132, %r277, 1;
	selp.f64 	%fd606, 0dBDA8FF8320FD8164, 0d3DE5DB65F9785EBA, %p132;
	ld.global.nc.v2.f64 	{%fd607, %fd608}, [%rd48];
	fma.rn.f64 	%fd609, %fd606, %fd605, %fd607;
	fma.rn.f64 	%fd610, %fd609, %fd605, %fd608;
	ld.global.nc.v2.f64 	{%fd611, %fd612}, [%rd48+16];
	fma.rn.f64 	%fd613, %fd610, %fd605, %fd611;
	fma.rn.f64 	%fd614, %fd613, %fd605, %fd612;
	ld.global.nc.v2.f64 	{%fd615, %fd616}, [%rd48+32];
	fma.rn.f64 	%fd617, %fd614, %fd605, %fd615;
	fma.rn.f64 	%fd618, %fd617, %fd605, %fd616;
	fma.rn.f64 	%fd619, %fd618, %fd1039, %fd1039;
	fma.rn.f64 	%fd620, %fd618, %fd605, 0d3FF0000000000000;
	selp.f64 	%fd621, %fd620, %fd619, %p132;
	and.b32  	%r278, %r483, 2;
	setp.eq.s32 	%p133, %r278, 0;
	mov.f64 	%fd622, 0d0000000000000000;
	sub.f64 	%fd623, %fd622, %fd621;
	selp.f64 	%fd624, %fd621, %fd623, %p133;
	mul.f64 	%fd625, %fd9, %fd624;
	fma.rn.f64 	%fd626, %fd10, %fd114, %fd625;
	mul.f64 	%fd627, %fd9, %fd114;
	mul.f64 	%fd628, %fd10, %fd624;
	sub.f64 	%fd117, %fd627, %fd628;
	add.f64 	%fd118, %fd626, 0d3FD6666666666666;
	{
	.reg .b32 %temp; 
	mov.b64 	{%temp, %r59}, %fd118;
	}
	abs.f64 	%fd119, %fd118;
	{ // callseq 18, 0
	.param .b64 param0;
	st.param.f64 	[param0], %fd119;
	.param .b64 param1;
	st.param.f64 	[param1], 0d4000000000000000;
	.param .b64 retval0;
	call.uni (retval0), 
	__internal_accurate_pow, 
	(
	param0, 
	param1
	);
	ld.param.f64 	%fd629, [retval0];
	} // callseq 18
	setp.lt.s32 	%p134, %r59, 0;
	neg.f64 	%fd631, %fd629;
	selp.f64 	%fd632, %fd631, %fd629, %p130;
	selp.f64 	%fd633, %fd632, %fd629, %p134;
	setp.eq.f64 	%p135, %fd118, 0d0000000000000000;
	selp.b32 	%r279, %r59, 0, %p130;
	or.b32  	%r280, %r279, 2146435072;
	selp.b32 	%r281, %r280, %r279, %p129;
	mov.b32 	%r282, 0;
	mov.b64 	%fd634, {%r282, %r281};
	selp.f64 	%fd1040, %fd634, %fd633, %p135;
	add.f64 	%fd635, %fd118, 0d4000000000000000;
	{
	.reg .b32 %temp; 
	mov.b64 	{%temp, %r283}, %fd635;
	}
	and.b32  	%r284, %r283, 2146435072;
	setp.ne.s32 	%p136, %r284, 2146435072;
	@%p136 bra 	$L__BB0_89;
	setp.num.f64 	%p137, %fd118, %fd118;
	@%p137 bra 	$L__BB0_87;
	mov.f64 	%fd636, 0d4000000000000000;
	add.rn.f64 	%fd1040, %fd118, %fd636;
	bra.uni 	$L__BB0_89;
$L__BB0_87:
	setp.neu.f64 	%p138, %fd119, 0d7FF0000000000000;
	@%p138 bra 	$L__BB0_89;
	selp.b32 	%r285, %r6, %r5, %p1;
	selp.b32 	%r286, %r285, %r5, %p134;
	mov.b32 	%r287, 0;
	mov.b64 	%fd1040, {%r287, %r286};
$L__BB0_89:
	setp.eq.f64 	%p143, %fd118, 0d3FF0000000000000;
	selp.f64 	%fd124, 0d3FF0000000000000, %fd1040, %p143;
	{
	.reg .b32 %temp; 
	mov.b64 	{%temp, %r60}, %fd117;
	}
	abs.f64 	%fd125, %fd117;
	{ // callseq 19, 0
	.param .b64 param0;
	st.param.f64 	[param0], %fd125;
	.param .b64 param1;
	st.param.f64 	[param1], 0d4000000000000000;
	.param .b64 retval0;
	call.uni (retval0), 
	__internal_accurate_pow, 
	(
	param0, 
	param1
	);
	ld.param.f64 	%fd637, [retval0];
	} // callseq 19
	setp.lt.s32 	%p144, %r60, 0;
	neg.f64 	%fd639, %fd637;
	selp.f64 	%fd640, %fd639, %fd637, %p130;
	selp.f64 	%fd641, %fd640, %fd637, %p144;
	setp.eq.f64 	%p145, %fd117, 0d0000000000000000;
	selp.b32 	%r288, %r60, 0, %p130;
	or.b32  	%r289, %r288, 2146435072;
	selp.b32 	%r290, %r289, %r288, %p129;
	mov.b32 	%r291, 0;
	mov.b64 	%fd642, {%r291, %r290};
	selp.f64 	%fd1041, %fd642, %fd641, %p145;
	add.f64 	%fd643, %fd117, 0d4000000000000000;
	{
	.reg .b32 %temp; 
	mov.b64 	{%temp, %r292}, %fd643;
	}
	and.b32  	%r293, %r292, 2146435072;
	setp.ne.s32 	%p146, %r293, 2146435072;
	@%p146 bra 	$L__BB0_94;
	setp.num.f64 	%p147, %fd117, %fd117;
	@%p147 bra 	$L__BB0_92;
	mov.f64 	%fd644, 0d4000000000000000;
	add.rn.f64 	%fd1041, %fd117, %fd644;
	bra.uni 	$L__BB0_94;
$L__BB0_92:
	setp.neu.f64 	%p148, %fd125, 0d7FF0000000000000;
	@%p148 bra 	$L__BB0_94;
	selp.b32 	%r294, %r6, %r5, %p1;
	selp.b32 	%r295, %r294, %r5, %p144;
	mov.b32 	%r296, 0;
	mov.b64 	%fd1041, {%r296, %r295};
$L__BB0_94:
	setp.eq.f64 	%p150, %fd117, 0d3FF0000000000000;
	selp.f64 	%fd645, 0d3FF0000000000000, %fd1041, %p150;
	add.f64 	%fd646, %fd124, %fd645;
	neg.f64 	%fd647, %fd646;
	div.rn.f64 	%fd130, %fd647, %fd5;
	fma.rn.f64 	%fd648, %fd130, 0d3FF71547652B82FE, 0d4338000000000000;
	{
	.reg .b32 %temp; 
	mov.b64 	{%r61, %temp}, %fd648;
	}
	mov.f64 	%fd649, 0dC338000000000000;
	add.rn.f64 	%fd650, %fd648, %fd649;
	fma.rn.f64 	%fd651, %fd650, 0dBFE62E42FEFA39EF, %fd130;
	fma.rn.f64 	%fd652, %fd650, 0dBC7ABC9E3B39803F, %fd651;
	fma.rn.f64 	%fd653, %fd652, 0d3E5ADE1569CE2BDF, 0d3E928AF3FCA213EA;
	fma.rn.f64 	%fd654, %fd653, %fd652, 0d3EC71DEE62401315;
	fma.rn.f64 	%fd655, %fd654, %fd652, 0d3EFA01997C89EB71;
	fma.rn.f64 	%fd656, %fd655, %fd652, 0d3F2A01A014761F65;
	fma.rn.f64 	%fd657, %fd656, %fd652, 0d3F56C16C1852B7AF;
	fma.rn.f64 	%fd658, %fd657, %fd652, 0d3F81111111122322;
	fma.rn.f64 	%fd659, %fd658, %fd652, 0d3FA55555555502A1;
	fma.rn.f64 	%fd660, %fd659, %fd652, 0d3FC5555555555511;
	fma.rn.f64 	%fd661, %fd660, %fd652, 0d3FE000000000000B;
	fma.rn.f64 	%fd662, %fd661, %fd652, 0d3FF0000000000000;
	fma.rn.f64 	%fd663, %fd662, %fd652, 0d3FF0000000000000;
	{
	.reg .b32 %temp; 
	mov.b64 	{%r62, %temp}, %fd663;
	}
	{
	.reg .b32 %temp; 
	mov.b64 	{%temp, %r63}, %fd663;
	}
	shl.b32 	%r297, %r61, 20;
	add.s32 	%r298, %r297, %r63;
	mov.b64 	%fd1042, {%r62, %r298};
	{
	.reg .b32 %temp; 
	mov.b64 	{%temp, %r299}, %fd130;
	}
	mov.b32 	%f14, %r299;
	abs.f32 	%f5, %f14;
	setp.lt.f32 	%p151, %f5, 0f4086232B;
	@%p151 bra 	$L__BB0_97;
	setp.lt.f64 	%p152, %fd130, 0d0000000000000000;
	add.f64 	%fd664, %fd130, 0d7FF0000000000000;
	selp.f64 	%fd1042, 0d0000000000000000, %fd664, %p152;
	setp.geu.f32 	%p153, %f5, 0f40874800;
	@%p153 bra 	$L__BB0_97;
	shr.u32 	%r300, %r61, 31;
	add.s32 	%r301, %r61, %r300;
	shr.s32 	%r302, %r301, 1;
	shl.b32 	%r303, %r302, 20;
	add.s32 	%r304, %r63, %r303;
	mov.b64 	%fd665, {%r62, %r304};
	sub.s32 	%r305, %r61, %r302;
	shl.b32 	%r306, %r305, 20;
	add.s32 	%r307, %r306, 1072693248;
	mov.b32 	%r308, 0;
	mov.b64 	%fd666, {%r308, %r307};
	mul.f64 	%fd1042, %fd666, %fd665;
$L__BB0_97:
	setp.eq.f64 	%p154, %fd2, 0d7FF0000000000000;
	mov.b32 	%r485, 1;
	mov.f64 	%fd1044, %fd4;
	@%p154 bra 	$L__BB0_101;
	setp.ltu.f64 	%p155, %fd2, 0d41E0000000000000;
	mov.f64 	%fd1044, %fd3;
	mov.u32 	%r484, %r2;
	@%p155 bra 	$L__BB0_100;
	{ // callseq 20, 0
	.param .b64 param0;
	st.param.f64 	[param0], %fd1;
	.param .align 16 .b8 retval0[16];
	call.uni (retval0), 
	__internal_trig_reduction_slowpathd, 
	(
	param0
	);
	ld.param.f64 	%fd1044, [retval0];
	ld.param.b32 	%r484, [retval0+8];
	} // callseq 20
$L__BB0_100:
	add.s32 	%r485, %r484, 1;
$L__BB0_101:
	shl.b32 	%r311, %r485, 6;
	cvt.u64.u32 	%rd49, %r311;
	and.b64  	%rd50, %rd49, 64;
	mov.u64 	%rd51, __cudart_sin_cos_coeffs;
	add.s64 	%rd52, %rd51, %rd50;
	mul.rn.f64 	%fd668, %fd1044, %fd1044;
	and.b32  	%r312, %r485, 1;
	setp.eq.b32 	%p156, %r312, 1;
	selp.f64 	%fd669, 0dBDA8FF8320FD8164, 0d3DE5DB65F9785EBA, %p156;
	ld.global.nc.v2.f64 	{%fd670, %fd671}, [%rd52];
	fma.rn.f64 	%fd672, %fd669, %fd668, %fd670;
	fma.rn.f64 	%fd673, %fd672, %fd668, %fd671;
	ld.global.nc.v2.f64 	{%fd674, %fd675}, [%rd52+16];
	fma.rn.f64 	%fd676, %fd673, %fd668, %fd674;
	fma.rn.f64 	%fd677, %fd676, %fd668, %fd675;
	ld.global.nc.v2.f64 	{%fd678, %fd679}, [%rd52+32];
	fma.rn.f64 	%fd680, %fd677, %fd668, %fd678;
	fma.rn.f64 	%fd681, %fd680, %fd668, %fd679;
	fma.rn.f64 	%fd682, %fd681, %fd1044, %fd1044;
	fma.rn.f64 	%fd683, %fd681, %fd668, 0d3FF0000000000000;
	selp.f64 	%fd684, %fd683, %fd682, %p156;
	and.b32  	%r313, %r485, 2;
	setp.eq.s32 	%p157, %r313, 0;
	mov.f64 	%fd685, 0d0000000000000000;
	sub.f64 	%fd686, %fd685, %fd684;
	selp.f64 	%fd138, %fd684, %fd686, %p157;
	mov.f64 	%fd1045, %fd7;
	mov.u32 	%r486, %r7;
	@%p2 bra 	$L__BB0_103;
	{ // callseq 21, 0
	.param .b64 param0;
	st.param.f64 	[param0], %fd1;
	.param .align 16 .b8 retval0[16];
	call.uni (retval0), 
	__internal_trig_reduction_slowpathd, 
	(
	param0
	);
	ld.param.f64 	%fd1045, [retval0];
	ld.param.b32 	%r486, [retval0+8];
	} // callseq 21
$L__BB0_103:
	setp.lt.s32 	%p158, %r3, 0;
	setp.eq.s32 	%p159, %r4, 1062207488;
	shl.b32 	%r315, %r486, 6;
	cvt.u64.u32 	%rd53, %r315;
	and.b64  	%rd54, %rd53, 64;
	mov.u64 	%rd55, __cudart_sin_cos_coeffs;
	add.s64 	%rd56, %rd55, %rd54;
	mul.rn.f64 	%fd688, %fd1045, %fd1045;
	and.b32  	%r316, %r486, 1;
	setp.eq.b32 	%p161, %r316, 1;
	selp.f64 	%fd689, 0dBDA8FF8320FD8164, 0d3DE5DB65F9785EBA, %p161;
	ld.global.nc.v2.f64 	{%fd690, %fd691}, [%rd56];
	fma.rn.f64 	%fd692, %fd689, %fd688, %fd690;
	fma.rn.f64 	%fd693, %fd692, %fd688, %fd691;
	ld.global.nc.v2.f64 	{%fd694, %fd695}, [%rd56+16];
	fma.rn.f64 	%fd696, %fd693, %fd688, %fd694;
	fma.rn.f64 	%fd697, %fd696, %fd688, %fd695;
	ld.global.nc.v2.f64 	{%fd698, %fd699}, [%rd56+32];
	fma.rn.f64 	%fd700, %fd697, %fd688, %fd698;
	fma.rn.f64 	%fd701, %fd700, %fd688, %fd699;
	fma.rn.f64 	%fd702, %fd701, %fd1045, %fd1045;
	fma.rn.f64 	%fd703, %fd701, %fd688, 0d3FF0000000000000;
	selp.f64 	%fd704, %fd703, %fd702, %p161;
	and.b32  	%r317, %r486, 2;
	setp.eq.s32 	%p162, %r317, 0;
	mov.f64 	%fd705, 0d0000000000000000;
	sub.f64 	%fd706, %fd705, %fd704;
	selp.f64 	%fd707, %fd704, %fd706, %p162;
	mul.f64 	%fd708, %fd9, %fd707;
	fma.rn.f64 	%fd709, %fd11, %fd138, %fd708;
	mul.f64 	%fd710, %fd9, %fd138;
	mul.f64 	%fd711, %fd11, %fd707;
	sub.f64 	%fd141, %fd710, %fd711;
	add.f64 	%fd142, %fd709, 0d3FD6666666666666;
	{
	.reg .b32 %temp; 
	mov.b64 	{%temp, %r70}, %fd142;
	}
	abs.f64 	%fd143, %fd142;
	{ // callseq 22, 0
	.param .b64 param0;
	st.param.f64 	[param0], %fd143;
	.param .b64 param1;
	st.param.f64 	[param1], 0d4000000000000000;
	.param .b64 retval0;
	call.uni (retval0), 
	__internal_accurate_pow, 
	(
	param0, 
	param1
	);
	ld.param.f64 	%fd712, [retval0];
	} // callseq 22
	setp.lt.s32 	%p163, %r70, 0;
	neg.f64 	%fd714, %fd712;
	selp.f64 	%fd715, %fd714, %fd712, %p159;
	selp.f64 	%fd716, %fd715, %fd712, %p163;
	setp.eq.f64 	%p164, %fd142, 0d0000000000000000;
	selp.b32 	%r318, %r70, 0, %p159;
	or.b32  	%r319, %r318, 2146435072;
	selp.b32 	%r320, %r319, %r318, %p158;
	mov.b32 	%r321, 0;
	mov.b64 	%fd717, {%r321, %r320};
	selp.f64 	%fd1046, %fd717, %fd716, %p164;
	add.f64 	%fd718, %fd142, 0d4000000000000000;
	{
	.reg .b32 %temp; 
	mov.b64 	{%temp, %r322}, %fd718;
	}
	and.b32  	%r323, %r322, 2146435072;
	setp.ne.s32 	%p165, %r323, 2146435072;
	@%p165 bra 	$L__BB0_108;
	setp.num.f64 	%p166, %fd142, %fd142;
	@%p166 bra 	$L__BB0_106;
	mov.f64 	%fd719, 0d4000000000000000;
	add.rn.f64 	%fd1046, %fd142, %fd719;
	bra.uni 	$L__BB0_108;
$L__BB0_106:
	setp.neu.f64 	%p167, %fd143, 0d7FF0000000000000;
	@%p167 bra 	$L__BB0_108;
	selp.b32 	%r324, %r6, %r5, %p1;
	selp.b32 	%r325, %r324, %r5, %p163;
	mov.b32 	%r326, 0;
	mov.b64 	%fd1046, {%r326, %r325};
$L__BB0_108:
	setp.eq.f64 	%p172, %fd142, 0d3FF0000000000000;
	selp.f64 	%fd148, 0d3FF0000000000000, %fd1046, %p172;
	{
	.reg .b32 %temp; 
	mov.b64 	{%temp, %r71}, %fd141;
	}
	abs.f64 	%fd149, %fd141;
	{ // callseq 23, 0
	.param .b64 param0;
	st.param.f64 	[param0], %fd149;
	.param .b64 param1;
	st.param.f64 	[param1], 0d4000000000000000;
	.param .b64 retval0;
	call.uni (retval0), 
	__internal_accurate_pow, 
	(
	param0, 
	param1
	);
	ld.param.f64 	%fd720, [retval0];
	} // callseq 23
	setp.lt.s32 	%p173, %r71, 0;
	neg.f64 	%fd722, %fd720;
	selp.f64 	%fd723, %fd722, %fd720, %p159;
	selp.f64 	%fd724, %fd723, %fd720, %p173;
	setp.eq.f64 	%p174, %fd141, 0d0000000000000000;
	selp.b32 	%r327, %r71, 0, %p159;
	or.b32  	%r328, %r327, 2146435072;
	selp.b32 	%r329, %r328, %r327, %p158;
	mov.b32 	%r330, 0;
	mov.b64 	%fd725, {%r330, %r329};
	selp.f64 	%fd1047, %fd725, %fd724, %p174;
	add.f64 	%fd726, %fd141, 0d4000000000000000;
	{
	.reg .b32 %temp; 
	mov.b64 	{%temp, %r331}, %fd726;
	}
	and.b32  	%r332, %r331, 2146435072;
	setp.ne.s32 	%p175, %r332, 2146435072;
	@%p175 bra 	$L__BB0_113;
	setp.num.f64 	%p176, %fd141, %fd141;
	@%p176 bra 	$L__BB0_111;
	mov.f64 	%fd727, 0d4000000000000000;
	add.rn.f64 	%fd1047, %fd141, %fd727;
	bra.uni 	$L__BB0_113;
$L__BB0_111:
	setp.neu.f64 	%p177, %fd149, 0d7FF0000000000000;
	@%p177 bra 	$L__BB0_113;
	selp.b32 	%r333, %r6, %r5, %p1;
	selp.b32 	%r334, %r333, %r5, %p173;
	mov.b32 	%r335, 0;
	mov.b64 	%fd1047, {%r335, %r334};
$L__BB0_113:
	setp.eq.f64 	%p179, %fd141, 0d3FF0000000000000;
	selp.f64 	%fd728, 0d3FF0000000000000, %fd1047, %p179;
	add.f64 	%fd729, %fd148, %fd728;
	neg.f64 	%fd730, %fd729;
	div.rn.f64 	%fd154, %fd730, %fd5;
	fma.rn.f64 	%fd731, %fd154, 0d3FF71547652B82FE, 0d4338000000000000;
	{
	.reg .b32 %temp; 
	mov.b64 	{%r72, %temp}, %fd731;
	}
	mov.f64 	%fd732, 0dC338000000000000;
	add.rn.f64 	%fd733, %fd731, %fd732;
	fma.rn.f64 	%fd734, %fd733, 0dBFE62E42FEFA39EF, %fd154;
	fma.rn.f64 	%fd735, %fd733, 0dBC7ABC9E3B39803F, %fd734;
	fma.rn.f64 	%fd736, %fd735, 0d3E5ADE1569CE2BDF, 0d3E928AF3FCA213EA;
	fma.rn.f64 	%fd737, %fd736, %fd735, 0d3EC71DEE62401315;
	fma.rn.f64 	%fd738, %fd737, %fd735, 0d3EFA01997C89EB71;
	fma.rn.f64 	%fd739, %fd738, %fd735, 0d3F2A01A014761F65;
	fma.rn.f64 	%fd740, %fd739, %fd735, 0d3F56C16C1852B7AF;
	fma.rn.f64 	%fd741, %fd740, %fd735, 0d3F81111111122322;
	fma.rn.f64 	%fd742, %fd741, %fd735, 0d3FA55555555502A1;
	fma.rn.f64 	%fd743, %fd742, %fd735, 0d3FC5555555555511;
	fma.rn.f64 	%fd744, %fd743, %fd735, 0d3FE000000000000B;
	fma.rn.f64 	%fd745, %fd744, %fd735, 0d3FF0000000000000;
	fma.rn.f64 	%fd746, %fd745, %fd735, 0d3FF0000000000000;
	{
	.reg .b32 %temp; 
	mov.b64 	{%r73, %temp}, %fd746;
	}
	{
	.reg .b32 %temp; 
	mov.b64 	{%temp, %r74}, %fd746;
	}
	shl.b32 	%r336, %r72, 20;
	add.s32 	%r337, %r336, %r74;
	mov.b64 	%fd1048, {%r73, %r337};
	{
	.reg .b32 %temp; 
	mov.b64 	{%temp, %r338}, %fd154;
	}
	mov.b32 	%f15, %r338;
	abs.f32 	%f6, %f15;
	setp.lt.f32 	%p180, %f6, 0f4086232B;
	@%p180 bra 	$L__BB0_116;
	setp.lt.f64 	%p181, %fd154, 0d0000000000000000;
	add.f64 	%fd747, %fd154, 0d7FF0000000000000;
	selp.f64 	%fd1048, 0d0000000000000000, %fd747, %p181;
	setp.geu.f32 	%p182, %f6, 0f40874800;
	@%p182 bra 	$L__BB0_116;
	shr.u32 	%r339, %r72, 31;
	add.s32 	%r340, %r72, %r339;
	shr.s32 	%r341, %r340, 1;
	shl.b32 	%r342, %r341, 20;
	add.s32 	%r343, %r74, %r342;
	mov.b64 	%fd748, {%r73, %r343};
	sub.s32 	%r344, %r72, %r341;
	shl.b32 	%r345, %r344, 20;
	add.s32 	%r346, %r345, 1072693248;
	mov.b32 	%r347, 0;
	mov.b64 	%fd749, {%r347, %r346};
	mul.f64 	%fd1048, %fd749, %fd748;
$L__BB0_116:
	setp.eq.f64 	%p183, %fd2, 0d7FF0000000000000;
	mul.f64 	%fd750, %fd6, %fd1048;
	fma.rn.f64 	%fd159, %fd6, %fd1042, %fd750;
	mov.b32 	%r488, 1;
	mov.f64 	%fd1050, %fd4;
	@%p183 bra 	$L__BB0_120;
	setp.ltu.f64 	%p184, %fd2, 0d41E0000000000000;
	mov.f64 	%fd1050, %fd3;
	mov.u32 	%r487, %r2;
	@%p184 bra 	$L__BB0_119;
	{ // callseq 24, 0
	.param .b64 param0;
	st.param.f64 	[param0], %fd1;
	.param .align 16 .b8 retval0[16];
	call.uni (retval0), 
	__internal_trig_reduction_slowpathd, 
	(
	param0
	);
	ld.param.f64 	%fd1050, [retval0];
	ld.param.b32 	%r487, [retval0+8];
	} // callseq 24
$L__BB0_119:
	add.s32 	%r488, %r487, 1;
$L__BB0_120:
	shl.b32 	%r350, %r488, 6;
	cvt.u64.u32 	%rd57, %r350;
	and.b64  	%rd58, %rd57, 64;
	add.s64 	%rd60, %rd55, %rd58;
	mul.rn.f64 	%fd752, %fd1050, %fd1050;
	and.b32  	%r351, %r488, 1;
	setp.eq.b32 	%p185, %r351, 1;
	selp.f64 	%fd753, 0dBDA8FF8320FD8164, 0d3DE5DB65F9785EBA, %p185;
	ld.global.nc.v2.f64 	{%fd754, %fd755}, [%rd60];
	fma.rn.f64 	%fd756, %fd753, %fd752, %fd754;
	fma.rn.f64 	%fd757, %fd756, %fd752, %fd755;
	ld.global.nc.v2.f64 	{%fd758, %fd759}, [%rd60+16];
	fma.rn.f64 	%fd760, %fd757, %fd752, %fd758;
	fma.rn.f64 	%fd761, %fd760, %fd752, %fd759;
	ld.global.nc.v2.f64 	{%fd762, %fd763}, [%rd60+32];
	fma.rn.f64 	%fd764, %fd761, %fd752, %fd762;
	fma.rn.f64 	%fd765, %fd764, %fd752, %fd763;
	fma.rn.f64 	%fd766, %fd765, %fd1050, %fd1050;
	fma.rn.f64 	%fd767, %fd765, %fd752, 0d3FF0000000000000;
	selp.f64 	%fd768, %fd767, %fd766, %p185;
	and.b32  	%r352, %r488, 2;
	setp.eq.s32 	%p186, %r352, 0;
	mov.f64 	%fd769, 0d0000000000000000;
	sub.f64 	%fd770, %fd769, %fd768;
	selp.f64 	%fd163, %fd768, %fd770, %p186;
	mov.f64 	%fd1051, %fd7;
	mov.u32 	%r489, %r7;
	@%p2 bra 	$L__BB0_122;
	{ // callseq 25, 0
	.param .b64 param0;
	st.param.f64 	[param0], %fd1;
	.param .align 16 .b8 retval0[16];
	call.uni (retval0), 
	__internal_trig_reduction_slowpathd, 
	(
	param0
	);
	ld.param.f64 	%fd1051, [retval0];
	ld.param.b32 	%r489, [retval0+8];
	} // callseq 25
$L__BB0_122:
	ld.param.f64 	%fd1011, [_Z25get_exact_solution_on_gpuPdS_S_ddddi_param_4];
	setp.lt.s32 	%p187, %r3, 0;
	setp.eq.s32 	%p188, %r4, 1062207488;
	shl.b32 	%r354, %r489, 6;
	cvt.u64.u32 	%rd61, %r354;
	and.b64  	%rd62, %rd61, 64;
	mov.u64 	%rd63, __cudart_sin_cos_coeffs;
	add.s64 	%rd64, %rd63, %rd62;
	mul.rn.f64 	%fd772, %fd1051, %fd1051;
	and.b32  	%r355, %r489, 1;
	setp.eq.b32 	%p190, %r355, 1;
	selp.f64 	%fd773, 0dBDA8FF8320FD8164, 0d3DE5DB65F9785EBA, %p190;
	ld.global.nc.v2.f64 	{%fd774, %fd775}, [%rd64];
	fma.rn.f64 	%fd776, %fd773, %fd772, %fd774;
	fma.rn.f64 	%fd777, %fd776, %fd772, %fd775;
	ld.global.nc.v2.f64 	{%fd778, %fd779}, [%rd64+16];
	fma.rn.f64 	%fd780, %fd777, %fd772, %fd778;
	fma.rn.f64 	%fd781, %fd780, %fd772, %fd779;
	ld.global.nc.v2.f64 	{%fd782, %fd783}, [%rd64+32];
	fma.rn.f64 	%fd784, %fd781, %fd772, %fd782;
	fma.rn.f64 	%fd785, %fd784, %fd772, %fd783;
	fma.rn.f64 	%fd786, %fd785, %fd1051, %fd1051;
	fma.rn.f64 	%fd787, %fd785, %fd772, 0d3FF0000000000000;
	selp.f64 	%fd788, %fd787, %fd786, %p190;
	and.b32  	%r356, %r489, 2;
	setp.eq.s32 	%p191, %r356, 0;
	mov.f64 	%fd789, 0d0000000000000000;
	sub.f64 	%fd790, %fd789, %fd788;
	selp.f64 	%fd791, %fd788, %fd790, %p191;
	fma.rn.f64 	%fd792, %fd1011, 0dBFE0000000000000, %fd9;
	mul.f64 	%fd793, %fd792, %fd791;
	fma.rn.f64 	%fd794, %fd8, %fd163, %fd793;
	mul.f64 	%fd795, %fd792, %fd163;
	mul.f64 	%fd796, %fd8, %fd791;
	sub.f64 	%fd166, %fd795, %fd796;
	add.f64 	%fd167, %fd794, 0d3FD6666666666666;
	{
	.reg .b32 %temp; 
	mov.b64 	{%temp, %r81}, %fd167;
	}
	abs.f64 	%fd168, %fd167;
	{ // callseq 26, 0
	.param .b64 param0;
	st.param.f64 	[param0], %fd168;
	.param .b64 param1;
	st.param.f64 	[param1], 0d4000000000000000;
	.param .b64 retval0;
	call.uni (retval0), 
	__internal_accurate_pow, 
	(
	param0, 
	param1
	);
	ld.param.f64 	%fd797, [retval0];
	} // callseq 26
	setp.lt.s32 	%p192, %r81, 0;
	neg.f64 	%fd799, %fd797;
	selp.f64 	%fd800, %fd799, %fd797, %p188;
	selp.f64 	%fd801, %fd800, %fd797, %p192;
	setp.eq.f64 	%p193, %fd167, 0d0000000000000000;
	selp.b32 	%r357, %r81, 0, %p188;
	or.b32  	%r358, %r357, 2146435072;
	selp.b32 	%r359, %r358, %r357, %p187;
	mov.b32 	%r360, 0;
	mov.b64 	%fd802, {%r360, %r359};
	selp.f64 	%fd1052, %fd802, %fd801, %p193;
	add.f64 	%fd803, %fd167, 0d4000000000000000;
	{
	.reg .b32 %temp; 
	mov.b64 	{%temp, %r361}, %fd803;
	}
	and.b32  	%r362, %r361, 2146435072;
	setp.ne.s32 	%p194, %r362, 2146435072;
	@%p194 bra 	$L__BB0_127;
	setp.num.f64 	%p195, %fd167, %fd167;
	@%p195 bra 	$L__BB0_125;
	mov.f64 	%fd804, 0d4000000000000000;
	add.rn.f64 	%fd1052, %fd167, %fd804;
	bra.uni 	$L__BB0_127;
$L__BB0_125:
	setp.neu.f64 	%p196, %fd168, 0d7FF0000000000000;
	@%p196 bra 	$L__BB0_127;
	selp.b32 	%r363, %r6, %r5, %p1;
	selp.b32 	%r364, %r363, %r5, %p192;
	mov.b32 	%r365, 0;
	mov.b64 	%fd1052, {%r365, %r364};
$L__BB0_127:
	setp.eq.f64 	%p201, %fd167, 0d3FF0000000000000;
	selp.f64 	%fd173, 0d3FF0000000000000, %fd1052, %p201;
	{
	.reg .b32 %temp; 
	mov.b64 	{%temp, %r82}, %fd166;
	}
	abs.f64 	%fd174, %fd166;
	{ // callseq 27, 0
	.param .b64 param0;
	st.param.f64 	[param0], %fd174;
	.param .b64 param1;
	st.param.f64 	[param1], 0d4000000000000000;
	.param .b64 retval0;
	call.uni (retval0), 
	__internal_accurate_pow, 
	(
	param0, 
	param1
	);
	ld.param.f64 	%fd805, [retval0];
	} // callseq 27
	setp.lt.s32 	%p202, %r82, 0;
	neg.f64 	%fd807, %fd805;
	selp.f64 	%fd808, %fd807, %fd805, %p188;
	selp.f64 	%fd809, %fd808, %fd805, %p202;
	setp.eq.f64 	%p203, %fd166, 0d0000000000000000;
	selp.b32 	%r366, %r82, 0, %p188;
	or.b32  	%r367, %r366, 2146435072;
	selp.b32 	%r368, %r367, %r366, %p187;
	mov.b32 	%r369, 0;
	mov.b64 	%fd810, {%r369, %r368};
	selp.f64 	%fd1053, %fd810, %fd809, %p203;
	add.f64 	%fd811, %fd166, 0d4000000000000000;
	{
	.reg .b32 %temp; 
	mov.b64 	{%temp, %r370}, %fd811;
	}
	and.b32  	%r371, %r370, 2146435072;
	setp.ne.s32 	%p204, %r371, 2146435072;
	@%p204 bra 	$L__BB0_132;
	setp.num.f64 	%p205, %fd166, %fd166;
	@%p205 bra 	$L__BB0_130;
	mov.f64 	%fd812, 0d4000000000000000;
	add.rn.f64 	%fd1053, %fd166, %fd812;
	bra.uni 	$L__BB0_132;
$L__BB0_130:
	setp.neu.f64 	%p206, %fd174, 0d7FF0000000000000;
	@%p206 bra 	$L__BB0_132;
	selp.b32 	%r372, %r6, %r5, %p1;
	selp.b32 	%r373, %r372, %r5, %p202;
	mov.b32 	%r374, 0;
	mov.b64 	%fd1053, {%r374, %r373};
$L__BB0_132:
	setp.eq.f64 	%p208, %fd166, 0d3FF0000000000000;
	selp.f64 	%fd813, 0d3FF0000000000000, %fd1053, %p208;
	add.f64 	%fd814, %fd173, %fd813;
	neg.f64 	%fd815, %fd814;
	div.rn.f64 	%fd179, %fd815, %fd5;
	fma.rn.f64 	%fd816, %fd179, 0d3FF71547652B82FE, 0d4338000000000000;
	{
	.reg .b32 %temp; 
	mov.b64 	{%r83, %temp}, %fd816;
	}
	mov.f64 	%fd817, 0dC338000000000000;
	add.rn.f64 	%fd818, %fd816, %fd817;
	fma.rn.f64 	%fd819, %fd818, 0dBFE62E42FEFA39EF, %fd179;
	fma.rn.f64 	%fd820, %fd818, 0dBC7ABC9E3B39803F, %fd819;
	fma.rn.f64 	%fd821, %fd820, 0d3E5ADE1569CE2BDF, 0d3E928AF3FCA213EA;
	fma.rn.f64 	%fd822, %fd821, %fd820, 0d3EC71DEE62401315;
	fma.rn.f64 	%fd823, %fd822, %fd820, 0d3EFA01997C89EB71;
	fma.rn.f64 	%fd824, %fd823, %fd820, 0d3F2A01A014761F65;
	fma.rn.f64 	%fd825, %fd824, %fd820, 0d3F56C16C1852B7AF;
	fma.rn.f64 	%fd826, %fd825, %fd820, 0d3F81111111122322;
	fma.rn.f64 	%fd827, %fd826, %fd820, 0d3FA55555555502A1;
	fma.rn.f64 	%fd828, %fd827, %fd820, 0d3FC5555555555511;
	fma.rn.f64 	%fd829, %fd828, %fd820, 0d3FE000000000000B;
	fma.rn.f64 	%fd830, %fd829, %fd820, 0d3FF0000000000000;
	fma.rn.f64 	%fd831, %fd830, %fd820, 0d3FF0000000000000;
	{
	.reg .b32 %temp; 
	mov.b64 	{%r84, %temp}, %fd831;
	}
	{
	.reg .b32 %temp; 
	mov.b64 	{%temp, %r85}, %fd831;
	}
	shl.b32 	%r375, %r83, 20;
	add.s32 	%r376, %r375, %r85;
	mov.b64 	%fd1054, {%r84, %r376};
	{
	.reg .b32 %temp; 
	mov.b64 	{%temp, %r377}, %fd179;
	}
	mov.b32 	%f16, %r377;
	abs.f32 	%f7, %f16;
	setp.lt.f32 	%p209, %f7, 0f4086232B;
	@%p209 bra 	$L__BB0_135;
	setp.lt.f64 	%p210, %fd179, 0d0000000000000000;
	add.f64 	%fd832, %fd179, 0d7FF0000000000000;
	selp.f64 	%fd1054, 0d0000000000000000, %fd832, %p210;
	setp.geu.f32 	%p211, %f7, 0f40874800;
	@%p211 bra 	$L__BB0_135;
	shr.u32 	%r378, %r83, 31;
	add.s32 	%r379, %r83, %r378;
	shr.s32 	%r380, %r379, 1;
	shl.b32 	%r381, %r380, 20;
	add.s32 	%r382, %r85, %r381;
	mov.b64 	%fd833, {%r84, %r382};
	sub.s32 	%r383, %r83, %r380;
	shl.b32 	%r384, %r383, 20;
	add.s32 	%r385, %r384, 1072693248;
	mov.b32 	%r386, 0;
	mov.b64 	%fd834, {%r386, %r385};
	mul.f64 	%fd1054, %fd834, %fd833;
$L__BB0_135:
	setp.eq.f64 	%p212, %fd2, 0d7FF0000000000000;
	fma.rn.f64 	%fd184, %fd6, %fd1054, %fd159;
	mov.b32 	%r491, 1;
	mov.f64 	%fd1056, %fd4;
	@%p212 bra 	$L__BB0_139;
	setp.ltu.f64 	%p213, %fd2, 0d41E0000000000000;
	mov.f64 	%fd1056, %fd3;
	mov.u32 	%r490, %r2;
	@%p213 bra 	$L__BB0_138;
	{ // callseq 28, 0
	.param .b64 param0;
	st.param.f64 	[param0], %fd1;
	.param .align 16 .b8 retval0[16];
	call.uni (retval0), 
	__internal_trig_reduction_slowpathd, 
	(
	param0
	);
	ld.param.f64 	%fd1056, [retval0];
	ld.param.b32 	%r490, [retval0+8];
	} // callseq 28
$L__BB0_138:
	add.s32 	%r491, %r490, 1;
$L__BB0_139:
	shl.b32 	%r389, %r491, 6;
	cvt.u64.u32 	%rd65, %r389;
	and.b64  	%rd66, %rd65, 64;
	add.s64 	%rd68, %rd63, %rd66;
	mul.rn.f64 	%fd836, %fd1056, %fd1056;
	and.b32  	%r390, %r491, 1;
	setp.eq.b32 	%p214, %r390, 1;
	selp.f64 	%fd837, 0dBDA8FF8320FD8164, 0d3DE5DB65F9785EBA, %p214;
	ld.global.nc.v2.f64 	{%fd838, %fd839}, [%rd68];
	fma.rn.f64 	%fd840, %fd837, %fd836, %fd838;
	fma.rn.f64 	%fd841, %fd840, %fd836, %fd839;
	ld.global.nc.v2.f64 	{%fd842, %fd843}, [%rd68+16];
	fma.rn.f64 	%fd844, %fd841, %fd836, %fd842;
	fma.rn.f64 	%fd845, %fd844, %fd836, %fd843;
	ld.global.nc.v2.f64 	{%fd846, %fd847}, [%rd68+32];
	fma.rn.f64 	%fd848, %fd845, %fd836, %fd846;
	fma.rn.f64 	%fd849, %fd848, %fd836, %fd847;
	fma.rn.f64 	%fd850, %fd849, %fd1056, %fd1056;
	fma.rn.f64 	%fd851, %fd849, %fd836, 0d3FF0000000000000;
	selp.f64 	%fd852, %fd851, %fd850, %p214;
	and.b32  	%r391, %r491, 2;
	setp.eq.s32 	%p215, %r391, 0;
	mov.f64 	%fd853, 0d0000000000000000;
	sub.f64 	%fd854, %fd853, %fd852;
	selp.f64 	%fd188, %fd852, %fd854, %p215;
	mov.f64 	%fd1057, %fd7;
	mov.u32 	%r492, %r7;
	@%p2 bra 	$L__BB0_141;
	{ // callseq 29, 0
	.param .b64 param0;
	st.param.f64 	[param0], %fd1;
	.param .align 16 .b8 retval0[16];
	call.uni (retval0), 
	__internal_trig_reduction_slowpathd, 
	(
	param0
	);
	ld.param.f64 	%fd1057, [retval0];
	ld.param.b32 	%r492, [retval0+8];
	} // callseq 29
$L__BB0_141:
	ld.param.f64 	%fd1012, [_Z25get_exact_solution_on_gpuPdS_S_ddddi_param_4];
	setp.lt.s32 	%p216, %r3, 0;
	setp.eq.s32 	%p217, %r4, 1062207488;
	shl.b32 	%r393, %r492, 6;
	cvt.u64.u32 	%rd69, %r393;
	and.b64  	%rd70, %rd69, 64;
	mov.u64 	%rd71, __cudart_sin_cos_coeffs;
	add.s64 	%rd72, %rd71, %rd70;
	mul.rn.f64 	%fd856, %fd1057, %fd1057;
	and.b32  	%r394, %r492, 1;
	setp.eq.b32 	%p219, %r394, 1;
	selp.f64 	%fd857, 0dBDA8FF8320FD8164, 0d3DE5DB65F9785EBA, %p219;
	ld.global.nc.v2.f64 	{%fd858, %fd859}, [%rd72];
	fma.rn.f64 	%fd860, %fd857, %fd856, %fd858;
	fma.rn.f64 	%fd861, %fd860, %fd856, %fd859;
	ld.global.nc.v2.f64 	{%fd862, %fd863}, [%rd72+16];
	fma.rn.f64 	%fd864, %fd861, %fd856, %fd862;
	fma.rn.f64 	%fd865, %fd864, %fd856, %fd863;
	ld.global.nc.v2.f64 	{%fd866, %fd867}, [%rd72+32];
	fma.rn.f64 	%fd868, %fd865, %fd856, %fd866;
	fma.rn.f64 	%fd869, %fd868, %fd856, %fd867;
	fma.rn.f64 	%fd870, %fd869, %fd1057, %fd1057;
	fma.rn.f64 	%fd871, %fd869, %fd856, 0d3FF0000000000000;
	selp.f64 	%fd872, %fd871, %fd870, %p219;
	and.b32  	%r395, %r492, 2;
	setp.eq.s32 	%p220, %r395, 0;
	mov.f64 	%fd873, 0d0000000000000000;
	sub.f64 	%fd874, %fd873, %fd872;
	selp.f64 	%fd875, %fd872, %fd874, %p220;
	fma.rn.f64 	%fd876, %fd1012, 0d3FE0000000000000, %fd9;
	mul.f64 	%fd877, %fd876, %fd875;
	fma.rn.f64 	%fd878, %fd8, %fd188, %fd877;
	mul.f64 	%fd879, %fd876, %fd188;
	mul.f64 	%fd880, %fd8, %fd875;
	sub.f64 	%fd191, %fd879, %fd880;
	add.f64 	%fd192, %fd878, 0d3FD6666666666666;
	{
	.reg .b32 %temp; 
	mov.b64 	{%temp, %r92}, %fd192;
	}
	abs.f64 	%fd193, %fd192;
	{ // callseq 30, 0
	.param .b64 param0;
	st.param.f64 	[param0], %fd193;
	.param .b64 param1;
	st.param.f64 	[param1], 0d4000000000000000;
	.param .b64 retval0;
	call.uni (retval0), 
	__internal_accurate_pow, 
	(
	param0, 
	param1
	);
	ld.param.f64 	%fd881, [retval0];
	} // callseq 30
	setp.lt.s32 	%p221, %r92, 0;
	neg.f64 	%fd883, %fd881;
	selp.f64 	%fd884, %fd883, %fd881, %p217;
	selp.f64 	%fd885, %fd884, %fd881, %p221;
	setp.eq.f64 	%p222, %fd192, 0d0000000000000000;
	selp.b32 	%r396, %r92, 0, %p217;
	or.b32  	%r397, %r396, 2146435072;
	selp.b32 	%r398, %r397, %r396, %p216;
	mov.b32 	%r399, 0;
	mov.b64 	%fd886, {%r399, %r398};
	selp.f64 	%fd1058, %fd886, %fd885, %p222;
	add.f64 	%fd887, %fd192, 0d4000000000000000;
	{
	.reg .b32 %temp; 
	mov.b64 	{%temp, %r400}, %fd887;
	}
	and.b32  	%r401, %r400, 2146435072;
	setp.ne.s32 	%p223, %r401, 2146435072;
	@%p223 bra 	$L__BB0_146;
	setp.num.f64 	%p224, %fd192, %fd192;
	@%p224 bra 	$L__BB0_144;
	mov.f64 	%fd888, 0d4000000000000000;
	add.rn.f64 	%fd1058, %fd192, %fd888;
	bra.uni 	$L__BB0_146;
$L__BB0_144:
	setp.neu.f64 	%p225, %fd193, 0d7FF0000000000000;
	@%p225 bra 	$L__BB0_146;
	selp.b32 	%r402, %r6, %r5, %p1;
	selp.b32 	%r403, %r402, %r5, %p221;
	mov.b32 	%r404, 0;
	mov.b64 	%fd1058, {%r404, %r403};
$L__BB0_146:
	setp.eq.f64 	%p230, %fd192, 0d3FF0000000000000;
	selp.f64 	%fd198, 0d3FF0000000000000, %fd1058, %p230;
	{
	.reg .b32 %temp; 
	mov.b64 	{%temp, %r93}, %fd191;
	}
	abs.f64 	%fd199, %fd191;
	{ // callseq 31, 0
	.param .b64 param0;
	st.param.f64 	[param0], %fd199;
	.param .b64 param1;
	st.param.f64 	[param1], 0d4000000000000000;
	.param .b64 retval0;
	call.uni (retval0), 
	__internal_accurate_pow, 
	(
	param0, 
	param1
	);
	ld.param.f64 	%fd889, [retval0];
	} // callseq 31
	setp.lt.s32 	%p231, %r93, 0;
	neg.f64 	%fd891, %fd889;
	selp.f64 	%fd892, %fd891, %fd889, %p217;
	selp.f64 	%fd893, %fd892, %fd889, %p231;
	setp.eq.f64 	%p232, %fd191, 0d0000000000000000;
	selp.b32 	%r405, %r93, 0, %p217;
	or.b32  	%r406, %r405, 2146435072;
	selp.b32 	%r407, %r406, %r405, %p216;
	mov.b32 	%r408, 0;
	mov.b64 	%fd894, {%r408, %r407};
	selp.f64 	%fd1059, %fd894, %fd893, %p232;
	add.f64 	%fd895, %fd191, 0d4000000000000000;
	{
	.reg .b32 %temp; 
	mov.b64 	{%temp, %r409}, %fd895;
	}
	and.b32  	%r410, %r409, 2146435072;
	setp.ne.s32 	%p233, %r410, 2146435072;
	@%p233 bra 	$L__BB0_151;
	setp.num.f64 	%p234, %fd191, %fd191;
	@%p234 bra 	$L__BB0_149;
	mov.f64 	%fd896, 0d4000000000000000;
	add.rn.f64 	%fd1059, %fd191, %fd896;
	bra.uni 	$L__BB0_151;
$L__BB0_149:
	setp.neu.f64 	%p235, %fd199, 0d7FF0000000000000;
	@%p235 bra 	$L__BB0_151;
	selp.b32 	%r411, %r6, %r5, %p1;
	selp.b32 	%r412, %r411, %r5, %p231;
	mov.b32 	%r413, 0;
	mov.b64 	%fd1059, {%r413, %r412};
$L__BB0_151:
	setp.eq.f64 	%p237, %fd191, 0d3FF0000000000000;
	selp.f64 	%fd897, 0d3FF0000000000000, %fd1059, %p237;
	add.f64 	%fd898, %fd198, %fd897;
	neg.f64 	%fd899, %fd898;
	div.rn.f64 	%fd204, %fd899, %fd5;
	fma.rn.f64 	%fd900, %fd204, 0d3FF71547652B82FE, 0d4338000000000000;
	{
	.reg .b32 %temp; 
	mov.b64 	{%r94, %temp}, %fd900;
	}
	mov.f64 	%fd901, 0dC338000000000000;
	add.rn.f64 	%fd902, %fd900, %fd901;
	fma.rn.f64 	%fd903, %fd902, 0dBFE62E42FEFA39EF, %fd204;
	fma.rn.f64 	%fd904, %fd902, 0dBC7ABC9E3B39803F, %fd903;
	fma.rn.f64 	%fd905, %fd904, 0d3E5ADE1569CE2BDF, 0d3E928AF3FCA213EA;
	fma.rn.f64 	%fd906, %fd905, %fd904, 0d3EC71DEE62401315;
	fma.rn.f64 	%fd907, %fd906, %fd904, 0d3EFA01997C89EB71;
	fma.rn.f64 	%fd908, %fd907, %fd904, 0d3F2A01A014761F65;
	fma.rn.f64 	%fd909, %fd908, %fd904, 0d3F56C16C1852B7AF;
	fma.rn.f64 	%fd910, %fd909, %fd904, 0d3F81111111122322;
	fma.rn.f64 	%fd911, %fd910, %fd904, 0d3FA55555555502A1;
	fma.rn.f64 	%fd912, %fd911, %fd904, 0d3FC5555555555511;
	fma.rn.f64 	%fd913, %fd912, %fd904, 0d3FE000000000000B;
	fma.rn.f64 	%fd914, %fd913, %fd904, 0d3FF0000000000000;
	fma.rn.f64 	%fd915, %fd914, %fd904, 0d3FF0000000000000;
	{
	.reg .b32 %temp; 
	mov.b64 	{%r95, %temp}, %fd915;
	}
	{
	.reg .b32 %temp; 
	mov.b64 	{%temp, %r96}, %fd915;
	}
	shl.b32 	%r414, %r94, 20;
	add.s32 	%r415, %r414, %r96;
	mov.b64 	%fd1060, {%r95, %r415};
	{
	.reg .b32 %temp; 
	mov.b64 	{%temp, %r416}, %fd204;
	}
	mov.b32 	%f17, %r416;
	abs.f32 	%f8, %f17;
	setp.lt.f32 	%p238, %f8, 0f4086232B;
	@%p238 bra 	$L__BB0_154;
	setp.lt.f64 	%p239, %fd204, 0d0000000000000000;
	add.f64 	%fd916, %fd204, 0d7FF0000000000000;
	selp.f64 	%fd1060, 0d0000000000000000, %fd916, %p239;
	setp.geu.f32 	%p240, %f8, 0f40874800;
	@%p240 bra 	$L__BB0_154;
	shr.u32 	%r417, %r94, 31;
	add.s32 	%r418, %r94, %r417;
	shr.s32 	%r419, %r418, 1;
	shl.b32 	%r420, %r419, 20;
	add.s32 	%r421, %r96, %r420;
	mov.b64 	%fd917, {%r95, %r421};
	sub.s32 	%r422, %r94, %r419;
	shl.b32 	%r423, %r422, 20;
	add.s32 	%r424, %r423, 1072693248;
	mov.b32 	%r425, 0;
	mov.b64 	%fd918, {%r425, %r424};
	mul.f64 	%fd1060, %fd918, %fd917;
$L__BB0_154:
	setp.eq.f64 	%p241, %fd2, 0d7FF0000000000000;
	fma.rn.f64 	%fd919, %fd6, %fd1060, %fd184;
	fma.rn.f64 	%fd209, %fd919, 0d4010000000000000, %fd110;
	mov.b32 	%r494, 1;
	mov.f64 	%fd1062, %fd4;
	@%p241 bra 	$L__BB0_158;
	setp.ltu.f64 	%p242, %fd2, 0d41E0000000000000;
	mov.f64 	%fd1062, %fd3;
	mov.u32 	%r493, %r2;
	@%p242 bra 	$L__BB0_157;
	{ // callseq 32, 0
	.param .b64 param0;
	st.param.f64 	[param0], %fd1;
	.param .align 16 .b8 retval0[16];
	call.uni (retval0), 
	__internal_trig_reduction_slowpathd, 
	(
	param0
	);
	ld.param.f64 	%fd1062, [retval0];
	ld.param.b32 	%r493, [retval0+8];
	} // callseq 32
$L__BB0_157:
	add.s32 	%r494, %r493, 1;
$L__BB0_158:
	shl.b32 	%r428, %r494, 6;
	cvt.u64.u32 	%rd73, %r428;
	and.b64  	%rd74, %rd73, 64;
	add.s64 	%rd76, %rd71, %rd74;
	mul.rn.f64 	%fd921, %fd1062, %fd1062;
	and.b32  	%r429, %r494, 1;
	setp.eq.b32 	%p243, %r429, 1;
	selp.f64 	%fd922, 0dBDA8FF8320FD8164, 0d3DE5DB65F9785EBA, %p243;
	ld.global.nc.v2.f64 	{%fd923, %fd924}, [%rd76];
	fma.rn.f64 	%fd925, %fd922, %fd921, %fd923;
	fma.rn.f64 	%fd926, %fd925, %fd921, %fd924;
	ld.global.nc.v2.f64 	{%fd927, %fd928}, [%rd76+16];
	fma.rn.f64 	%fd929, %fd926, %fd921, %fd927;
	fma.rn.f64 	%fd930, %fd929, %fd921, %fd928;
	ld.global.nc.v2.f64 	{%fd931, %fd932}, [%rd76+32];
	fma.rn.f64 	%fd933, %fd930, %fd921, %fd931;
	fma.rn.f64 	%fd934, %fd933, %fd921, %fd932;
	fma.rn.f64 	%fd935, %fd934, %fd1062, %fd1062;
	fma.rn.f64 	%fd936, %fd934, %fd921, 0d3FF0000000000000;
	selp.f64 	%fd937, %fd936, %fd935, %p243;
	and.b32  	%r430, %r494, 2;
	setp.eq.s32 	%p244, %r430, 0;
	mov.f64 	%fd938, 0d0000000000000000;
	sub.f64 	%fd939, %fd938, %fd937;
	selp.f64 	%fd213, %fd937, %fd939, %p244;
	mov.f64 	%fd1063, %fd7;
	mov.u32 	%r495, %r7;
	@%p2 bra 	$L__BB0_160;
	{ // callseq 33, 0
	.param .b64 param0;
	st.param.f64 	[param0], %fd1;
	.param .align 16 .b8 retval0[16];
	call.uni (retval0), 
	__internal_trig_reduction_slowpathd, 
	(
	param0
	);
	ld.param.f64 	%fd1063, [retval0];
	ld.param.b32 	%r495, [retval0+8];
	} // callseq 33
$L__BB0_160:
	setp.lt.s32 	%p245, %r3, 0;
	setp.eq.s32 	%p246, %r4, 1062207488;
	shl.b32 	%r432, %r495, 6;
	cvt.u64.u32 	%rd77, %r432;
	and.b64  	%rd78, %rd77, 64;
	add.s64 	%rd80, %rd71, %rd78;
	mul.rn.f64 	%fd941, %fd1063, %fd1063;
	and.b32  	%r433, %r495, 1;
	setp.eq.b32 	%p248, %r433, 1;
	selp.f64 	%fd942, 0dBDA8FF8320FD8164, 0d3DE5DB65F9785EBA, %p248;
	ld.global.nc.v2.f64 	{%fd943, %fd944}, [%rd80];
	fma.rn.f64 	%fd945, %fd942, %fd941, %fd943;
	fma.rn.f64 	%fd946, %fd945, %fd941, %fd944;
	ld.global.nc.v2.f64 	{%fd947, %fd948}, [%rd80+16];
	fma.rn.f64 	%fd949, %fd946, %fd941, %fd947;
	fma.rn.f64 	%fd950, %fd949, %fd941, %fd948;
	ld.global.nc.v2.f64 	{%fd951, %fd952}, [%rd80+32];
	fma.rn.f64 	%fd953, %fd950, %fd941, %fd951;
	fma.rn.f64 	%fd954, %fd953, %fd941, %fd952;
	fma.rn.f64 	%fd955, %fd954, %fd1063, %fd1063;
	fma.rn.f64 	%fd956, %fd954, %fd941, 0d3FF0000000000000;
	selp.f64 	%fd957, %fd956, %fd955, %p248;
	and.b32  	%r434, %r495, 2;
	setp.eq.s32 	%p249, %r434, 0;
	mov.f64 	%fd958, 0d0000000000000000;
	sub.f64 	%fd959, %fd958, %fd957;
	selp.f64 	%fd960, %fd957, %fd959, %p249;
	mul.f64 	%fd961, %fd9, %fd960;
	fma.rn.f64 	%fd962, %fd8, %fd213, %fd961;
	mul.f64 	%fd963, %fd9, %fd213;
	mul.f64 	%fd964, %fd8, %fd960;
	sub.f64 	%fd216, %fd963, %fd964;
	add.f64 	%fd217, %fd962, 0d3FD6666666666666;
	{
	.reg .b32 %temp; 
	mov.b64 	{%temp, %r103}, %fd217;
	}
	abs.f64 	%fd218, %fd217;
	{ // callseq 34, 0
	.param .b64 param0;
	st.param.f64 	[param0], %fd218;
	.param .b64 param1;
	st.param.f64 	[param1], 0d4000000000000000;
	.param .b64 retval0;
	call.uni (retval0), 
	__internal_accurate_pow, 
	(
	param0, 
	param1
	);
	ld.param.f64 	%fd965, [retval0];
	} // callseq 34
	setp.lt.s32 	%p250, %r103, 0;
	neg.f64 	%fd967, %fd965;
	selp.f64 	%fd968, %fd967, %fd965, %p246;
	selp.f64 	%fd969, %fd968, %fd965, %p250;
	setp.eq.f64 	%p251, %fd217, 0d0000000000000000;
	selp.b32 	%r435, %r103, 0, %p246;
	or.b32  	%r436, %r435, 2146435072;
	selp.b32 	%r437, %r436, %r435, %p245;
	mov.b32 	%r438, 0;
	mov.b64 	%fd970, {%r438, %r437};
	selp.f64 	%fd1064, %fd970, %fd969, %p251;
	add.f64 	%fd971, %fd217, 0d4000000000000000;
	{
	.reg .b32 %temp; 
	mov.b64 	{%temp, %r439}, %fd971;
	}
	and.b32  	%r440, %r439, 2146435072;
	setp.ne.s32 	%p252, %r440, 2146435072;
	@%p252 bra 	$L__BB0_165;
	setp.num.f64 	%p253, %fd217, %fd217;
	@%p253 bra 	$L__BB0_163;
	mov.f64 	%fd972, 0d4000000000000000;
	add.rn.f64 	%fd1064, %fd217, %fd972;
	bra.uni 	$L__BB0_165;
$L__BB0_163:
	setp.neu.f64 	%p254, %fd218, 0d7FF0000000000000;
	@%p254 bra 	$L__BB0_165;
	setp.lt.s32 	%p255, %r103, 0;
	selp.b32 	%r441, %r6, %r5, %p1;
	selp.b32 	%r442, %r441, %r5, %p255;
	mov.b32 	%r443, 0;
	mov.b64 	%fd1064, {%r443, %r442};
$L__BB0_165:
	setp.lt.s32 	%p256, %r3, 0;
	setp.eq.s32 	%p257, %r4, 1062207488;
	setp.eq.f64 	%p259, %fd217, 0d3FF0000000000000;
	selp.f64 	%fd223, 0d3FF0000000000000, %fd1064, %p259;
	{
	.reg .b32 %temp; 
	mov.b64 	{%temp, %r104}, %fd216;
	}
	abs.f64 	%fd224, %fd216;
	{ // callseq 35, 0
	.param .b64 param0;
	st.param.f64 	[param0], %fd224;
	.param .b64 param1;
	st.param.f64 	[param1], 0d4000000000000000;
	.param .b64 retval0;
	call.uni (retval0), 
	__internal_accurate_pow, 
	(
	param0, 
	param1
	);
	ld.param.f64 	%fd973, [retval0];
	} // callseq 35
	setp.lt.s32 	%p260, %r104, 0;
	neg.f64 	%fd975, %fd973;
	selp.f64 	%fd976, %fd975, %fd973, %p257;
	selp.f64 	%fd977, %fd976, %fd973, %p260;
	setp.eq.f64 	%p261, %fd216, 0d0000000000000000;
	selp.b32 	%r444, %r104, 0, %p257;
	or.b32  	%r445, %r444, 2146435072;
	selp.b32 	%r446, %r445, %r444, %p256;
	mov.b32 	%r447, 0;
	mov.b64 	%fd978, {%r447, %r446};
	selp.f64 	%fd1065, %fd978, %fd977, %p261;
	add.f64 	%fd979, %fd216, 0d4000000000000000;
	{
	.reg .b32 %temp; 
	mov.b64 	{%temp, %r448}, %fd979;
	}
	and.b32  	%r449, %r448, 2146435072;
	setp.ne.s32 	%p262, %r449, 2146435072;
	@%p262 bra 	$L__BB0_170;
	setp.num.f64 	%p263, %fd216, %fd216;
	@%p263 bra 	$L__BB0_168;
	mov.f64 	%fd980, 0d4000000000000000;
	add.rn.f64 	%fd1065, %fd216, %fd980;
	bra.uni 	$L__BB0_170;
$L__BB0_168:
	setp.neu.f64 	%p264, %fd224, 0d7FF0000000000000;
	@%p264 bra 	$L__BB0_170;
	setp.lt.s32 	%p265, %r104, 0;
	selp.b32 	%r450, %r6, %r5, %p1;
	selp.b32 	%r451, %r450, %r5, %p265;
	mov.b32 	%r452, 0;
	mov.b64 	%fd1065, {%r452, %r451};
$L__BB0_170:
	setp.eq.f64 	%p266, %fd216, 0d3FF0000000000000;
	selp.f64 	%fd981, 0d3FF0000000000000, %fd1065, %p266;
	add.f64 	%fd982, %fd223, %fd981;
	neg.f64 	%fd983, %fd982;
	div.rn.f64 	%fd229, %fd983, %fd5;
	fma.rn.f64 	%fd984, %fd229, 0d3FF71547652B82FE, 0d4338000000000000;
	{
	.reg .b32 %temp; 
	mov.b64 	{%r105, %temp}, %fd984;
	}
	mov.f64 	%fd985, 0dC338000000000000;
	add.rn.f64 	%fd986, %fd984, %fd985;
	fma.rn.f64 	%fd987, %fd986, 0dBFE62E42FEFA39EF, %fd229;
	fma.rn.f64 	%fd988, %fd986, 0dBC7ABC9E3B39803F, %fd987;
	fma.rn.f64 	%fd989, %fd988, 0d3E5ADE1569CE2BDF, 0d3E928AF3FCA213EA;
	fma.rn.f64 	%fd990, %fd989, %fd988, 0d3EC71DEE62401315;
	fma.rn.f64 	%fd991, %fd990, %fd988, 0d3EFA01997C89EB71;
	fma.rn.f64 	%fd992, %fd991, %fd988, 0d3F2A01A014761F65;
	fma.rn.f64 	%fd993, %fd992, %fd988, 0d3F56C16C1852B7AF;
	fma.rn.f64 	%fd994, %fd993, %fd988, 0d3F81111111122322;
	fma.rn.f64 	%fd995, %fd994, %fd988, 0d3FA55555555502A1;
	fma.rn.f64 	%fd996, %fd995, %fd988, 0d3FC5555555555511;
	fma.rn.f64 	%fd997, %fd996, %fd988, 0d3FE000000000000B;
	fma.rn.f64 	%fd998, %fd997, %fd988, 0d3FF0000000000000;
	fma.rn.f64 	%fd999, %fd998, %fd988, 0d3FF0000000000000;
	{
	.reg .b32 %temp; 
	mov.b64 	{%r106, %temp}, %fd999;
	}
	{
	.reg .b32 %temp; 
	mov.b64 	{%temp, %r107}, %fd999;
	}
	shl.b32 	%r453, %r105, 20;
	add.s32 	%r454, %r453, %r107;
	mov.b64 	%fd1066, {%r106, %r454};
	{
	.reg .b32 %temp; 
	mov.b64 	{%temp, %r455}, %fd229;
	}
	mov.b32 	%f18, %r455;
	abs.f32 	%f9, %f18;
	setp.lt.f32 	%p267, %f9, 0f4086232B;
	@%p267 bra 	$L__BB0_173;
	setp.lt.f64 	%p268, %fd229, 0d0000000000000000;
	add.f64 	%fd1000, %fd229, 0d7FF0000000000000;
	selp.f64 	%fd1066, 0d0000000000000000, %fd1000, %p268;
	setp.geu.f32 	%p269, %f9, 0f40874800;
	@%p269 bra 	$L__BB0_173;
	shr.u32 	%r456, %r105, 31;
	add.s32 	%r457, %r105, %r456;
	shr.s32 	%r458, %r457, 1;
	shl.b32 	%r459, %r458, 20;
	add.s32 	%r460, %r107, %r459;
	mov.b64 	%fd1001, {%r106, %r460};
	sub.s32 	%r461, %r105, %r458;
	shl.b32 	%r462, %r461, 20;
	add.s32 	%r463, %r462, 1072693248;
	mov.b32 	%r464, 0;
	mov.b64 	%fd1002, {%r464, %r463};
	mul.f64 	%fd1066, %fd1002, %fd1001;
$L__BB0_173:
	ld.param.u32 	%r467, [_Z25get_exact_solution_on_gpuPdS_S_ddddi_param_7];
	ld.param.u64 	%rd86, [_Z25get_exact_solution_on_gpuPdS_S_ddddi_param_2];
	mul.f64 	%fd1003, %fd6, %fd1066;
	fma.rn.f64 	%fd1004, %fd1003, 0d4030000000000000, %fd209;
	mul.f64 	%fd1005, %fd1004, 0d3F9C71C71C71C71C;
	cvta.to.global.u64 	%rd81, %rd86;
	mul.wide.s32 	%rd82, %r468, 8;
	add.s64 	%rd83, %rd81, %rd82;
	st.global.f64 	[%rd83], %fd1005;
	mov.u32 	%r465, %nctaid.x;
	mov.u32 	%r466, %ntid.x;
	mad.lo.s32 	%r468, %r465, %r466, %r468;
	setp.lt.s32 	%p270, %r468, %r467;
	@%p270 bra 	$L__BB0_2;
$L__BB0_174:
	ret;

}
	// .globl	_Z22get_source_term_on_gpuPdS_S_ddddi
.visible .entry _Z22get_source_term_on_gpuPdS_S_ddddi(
	.param .u64 .ptr .align 1 _Z22get_source_term_on_gpuPdS_S_ddddi_param_0,
	.param .u64 .ptr .align 1 _Z22get_source_term_on_gpuPdS_S_ddddi_param_1,
	.param .u64 .ptr .align 1 _Z22get_source_term_on_gpuPdS_S_ddddi_param_2,
	.param .f64 _Z22get_source_term_on_gpuPdS_S_ddddi_param_3,
	.param .f64 _Z22get_source_term_on_gpuPdS_S_ddddi_param_4,
	.param .f64 _Z22get_source_term_on_gpuPdS_S_ddddi_param_5,
	.param .f64 _Z22get_source_term_on_gpuPdS_S_ddddi_param_6,
	.param .u32 _Z22get_source_term_on_gpuPdS_S_ddddi_param_7
)
{
	.reg .pred 	%p<469>;
	.reg .b32 	%r<1035>;
	.reg .b32 	%f<19>;
	.reg .b64 	%rd<303>;
	.reg .b64 	%fd<2822>;

	ld.param.f64 	%fd513, [_Z22get_source_term_on_gpuPdS_S_ddddi_param_4];
	ld.param.f64 	%fd514, [_Z22get_source_term_on_gpuPdS_S_ddddi_param_5];
	ld.param.f64 	%fd515, [_Z22get_source_term_on_gpuPdS_S_ddddi_param_6];
	ld.param.u32 	%r309, [_Z22get_source_term_on_gpuPdS_S_ddddi_param_7];
	mov.u32 	%r1, %ntid.x;
	mov.u32 	%r310, %ctaid.x;
	mov.u32 	%r311, %tid.x;
	mad.lo.s32 	%r926, %r1, %r310, %r311;
	setp.ge.s32 	%p3, %r926, %r309;
	@%p3 bra 	$L__BB1_390;
	mul.f64 	%fd1, %fd513, 0d3FE0000000000000;
	mul.f64 	%fd2, %fd514, 0d400921FB54442D18;
	abs.f64 	%fd3, %fd2;
	setp.eq.f64 	%p4, %fd3, 0d7FF0000000000000;
	mul.f64 	%fd516, %fd2, 0d3FE45F306DC9C883;
	cvt.rni.s32.f64 	%r3, %fd516;
	cvt.rn.f64.s32 	%fd517, %r3;
	fma.rn.f64 	%fd518, %fd517, 0dBFF921FB54442D18, %fd2;
	fma.rn.f64 	%fd519, %fd517, 0dBC91A62633145C00, %fd518;
	fma.rn.f64 	%fd4, %fd517, 0dB97B839A252049C0, %fd519;
	setp.ltu.f64 	%p5, %fd3, 0d41E0000000000000;
	mov.f64 	%fd520, 0d0000000000000000;
	mul.rn.f64 	%fd5, %fd2, %fd520;
	mul.f64 	%fd521, %fd515, 0d4010000000000000;
	fma.rn.f64 	%fd6, %fd514, %fd521, 0d3F747AE147AE147B;
	mov.f64 	%fd522, 0d3F747AE147AE147B;
	div.rn.f64 	%fd7, %fd522, %fd6;
	mov.f64 	%fd523, 0d4000000000000000;
	{
	.reg .b32 %temp; 
	mov.b64 	{%temp, %r4}, %fd523;
	}
	and.b32  	%r5, %r4, 2146435072;
	setp.eq.s32 	%p6, %r5, 1062207488;
	setp.lt.s32 	%p7, %r4, 0;
	selp.b32 	%r6, 0, 2146435072, %p7;
	and.b32  	%r312, %r4, 2147483647;
	setp.ne.s32 	%p8, %r312, 1071644672;
	and.pred  	%p1, %p6, %p8;
	or.b32  	%r7, %r6, -2147483648;
	mov.u32 	%r313, %nctaid.x;
	mul.lo.s32 	%r8, %r313, %r1;
	or.pred  	%p2, %p4, %p5;
	selp.f64 	%fd8, %fd5, %fd4, %p4;
	selp.b32 	%r9, 0, %r3, %p4;
	mov.u64 	%rd11, __cudart_sin_cos_coeffs;
$L__BB1_2:
	ld.param.f64 	%fd2686, [_Z22get_source_term_on_gpuPdS_S_ddddi_param_3];
	ld.param.u64 	%rd301, [_Z22get_source_term_on_gpuPdS_S_ddddi_param_1];
	ld.param.u64 	%rd300, [_Z22get_source_term_on_gpuPdS_S_ddddi_param_0];
	setp.eq.f64 	%p9, %fd3, 0d7FF0000000000000;
	cvta.to.global.u64 	%rd4, %rd300;
	mul.wide.s32 	%rd5, %r926, 8;
	add.s64 	%rd6, %rd4, %rd5;
	ld.global.f64 	%fd9, [%rd6];
	cvta.to.global.u64 	%rd7, %rd301;
	add.s64 	%rd8, %rd7, %rd5;
	ld.global.f64 	%fd10, [%rd8];
	mul.f64 	%fd524, %fd2686, 0d3FE0000000000000;
	sub.f64 	%fd11, %fd9, %fd524;
	add.f64 	%fd12, %fd524, %fd9;
	sub.f64 	%fd13, %fd10, %fd1;
	add.f64 	%fd14, %fd1, %fd10;
	mov.b32 	%r928, 1;
	mov.f64 	%fd2688, %fd5;
	@%p9 bra 	$L__BB1_6;
	setp.ltu.f64 	%p10, %fd3, 0d41E0000000000000;
	mov.f64 	%fd2688, %fd4;
	mov.u32 	%r927, %r3;
	@%p10 bra 	$L__BB1_5;
	{ // callseq 36, 0
	.param .b64 param0;
	st.param.f64 	[param0], %fd2;
	.param .align 16 .b8 retval0[16];
	call.uni (retval0), 
	__internal_trig_reduction_slowpathd, 
	(
	param0
	);
	ld.param.f64 	%fd2688, [retval0];
	ld.param.b32 	%r927, [retval0+8];
	} // callseq 36
$L__BB1_5:
	add.s32 	%r928, %r927, 1;
$L__BB1_6:
	shl.b32 	%r316, %r928, 6;
	cvt.u64.u32 	%rd9, %r316;
	and.b64  	%rd10, %rd9, 64;
	add.s64 	%rd12, %rd11, %rd10;
	mul.rn.f64 	%fd526, %fd2688, %fd2688;
	and.b32  	%r317, %r928, 1;
	setp.eq.b32 	%p11, %r317, 1;
	selp.f64 	%fd527, 0dBDA8FF8320FD8164, 0d3DE5DB65F9785EBA, %p11;
	ld.global.nc.v2.f64 	{%fd528, %fd529}, [%rd12];
	fma.rn.f64 	%fd530, %fd527, %fd526, %fd528;
	fma.rn.f64 	%fd531, %fd530, %fd526, %fd529;
	ld.global.nc.v2.f64 	{%fd532, %fd533}, [%rd12+16];
	fma.rn.f64 	%fd534, %fd531, %fd526, %fd532;
	fma.rn.f64 	%fd535, %fd534, %fd526, %fd533;
	ld.global.nc.v2.f64 	{%fd536, %fd537}, [%rd12+32];
	fma.rn.f64 	%fd538, %fd535, %fd526, %fd536;
	fma.rn.f64 	%fd539, %fd538, %fd526, %fd537;
	fma.rn.f64 	%fd540, %fd539, %fd2688, %fd2688;
	fma.rn.f64 	%fd541, %fd539, %fd526, 0d3FF0000000000000;
	selp.f64 	%fd542, %fd541, %fd540, %p11;
	and.b32  	%r318, %r928, 2;
	setp.eq.s32 	%p12, %r318, 0;
	mov.f64 	%fd543, 0d0000000000000000;
	sub.f64 	%fd544, %fd543, %fd542;
	selp.f64 	%fd18, %fd542, %fd544, %p12;
	mov.f64 	%fd2689, %fd8;
	mov.u32 	%r929, %r9;
	@%p2 bra 	$L__BB1_8;
	{ // callseq 37, 0
	.param .b64 param0;
	st.param.f64 	[param0], %fd2;
	.param .align 16 .b8 retval0[16];
	call.uni (retval0), 
	__internal_trig_reduction_slowpathd, 
	(
	param0
	);
	ld.param.f64 	%fd2689, [retval0];
	ld.param.b32 	%r929, [retval0+8];
	} // callseq 37
$L__BB1_8:
	shl.b32 	%r320, %r929, 6;
	cvt.u64.u32 	%rd13, %r320;
	and.b64  	%rd14, %rd13, 64;
	add.s64 	%rd16, %rd11, %rd14;
	mul.rn.f64 	%fd546, %fd2689, %fd2689;
	and.b32  	%r321, %r929, 1;
	setp.eq.b32 	%p13, %r321, 1;
	selp.f64 	%fd547, 0dBDA8FF8320FD8164, 0d3DE5DB65F9785EBA, %p13;
	ld.global.nc.v2.f64 	{%fd548, %fd549}, [%rd16];
	fma.rn.f64 	%fd550, %fd547, %fd546, %fd548;
	fma.rn.f64 	%fd551, %fd550, %fd546, %fd549;
	ld.global.nc.v2.f64 	{%fd552, %fd553}, [%rd16+16];
	fma.rn.f64 	%fd554, %fd551, %fd546, %fd552;
	fma.rn.f64 	%fd555, %fd554, %fd546, %fd553;
	ld.global.nc.v2.f64 	{%fd556, %fd557}, [%rd16+32];
	fma.rn.f64 	%fd558, %fd555, %fd546, %fd556;
	fma.rn.f64 	%fd559, %fd558, %fd546, %fd557;
	fma.rn.f64 	%fd560, %fd559, %fd2689, %fd2689;
	fma.rn.f64 	%fd561, %fd559, %fd546, 0d3FF0000000000000;
	selp.f64 	%fd562, %fd561, %fd560, %p13;
	and.b32  	%r322, %r929, 2;
	setp.eq.s32 	%p14, %r322, 0;
	mov.f64 	%fd563, 0d0000000000000000;
	sub.f64 	%fd564, %fd563, %fd562;
	selp.f64 	%fd21, %fd562, %fd564, %p14;
	mul.f64 	%fd22, %fd11, 0d3FF921FB54442D18;
	mul.f64 	%fd23, %fd13, 0d3FF921FB54442D18;
	abs.f64 	%fd24, %fd23;
	setp.neu.f64 	%p15, %fd24, 0d7FF0000000000000;
	@%p15 bra 	$L__BB1_10;
	mov.f64 	%fd570, 0d0000000000000000;
	mul.rn.f64 	%fd2691, %fd23, %fd570;
	mov.b32 	%r931, 1;
	bra.uni 	$L__BB1_13;
$L__BB1_10:
	mul.f64 	%fd565, %fd23, 0d3FE45F306DC9C883;
	cvt.rni.s32.f64 	%r930, %fd565;
	cvt.rn.f64.s32 	%fd566, %r930;
	fma.rn.f64 	%fd567, %fd566, 0dBFF921FB54442D18, %fd23;
	fma.rn.f64 	%fd568, %fd566, 0dBC91A62633145C00, %fd567;
	fma.rn.f64 	%fd2691, %fd566, 0dB97B839A252049C0, %fd568;
	setp.ltu.f64 	%p16, %fd24, 0d41E0000000000000;
	@%p16 bra 	$L__BB1_12;
	{ // callseq 38, 0
	.param .b64 param0;
	st.param.f64 	[param0], %fd23;
	.param .align 16 .b8 retval0[16];
	call.uni (retval0), 
	__internal_trig_reduction_slowpathd, 
	(
	param0
	);
	ld.param.f64 	%fd2691, [retval0];
	ld.param.b32 	%r930, [retval0+8];
	} // callseq 38
$L__BB1_12:
	add.s32 	%r931, %r930, 1;
$L__BB1_13:
	shl.b32 	%r325, %r931, 6;
	cvt.u64.u32 	%rd17, %r325;
	and.b64  	%rd18, %rd17, 64;
	add.s64 	%rd20, %rd11, %rd18;
	mul.rn.f64 	%fd571, %fd2691, %fd2691;
	and.b32  	%r326, %r931, 1;
	setp.eq.b32 	%p17, %r326, 1;
	selp.f64 	%fd572, 0dBDA8FF8320FD8164, 0d3DE5DB65F9785EBA, %p17;
	ld.global.nc.v2.f64 	{%fd573, %fd574}, [%rd20];
	fma.rn.f64 	%fd575, %fd572, %fd571, %fd573;
	fma.rn.f64 	%fd576, %fd575, %fd571, %fd574;
	ld.global.nc.v2.f64 	{%fd577, %fd578}, [%rd20+16];
	fma.rn.f64 	%fd579, %fd576, %fd571, %fd577;
	fma.rn.f64 	%fd580, %fd579, %fd571, %fd578;
	ld.global.nc.v2.f64 	{%fd581, %fd582}, [%rd20+32];
	fma.rn.f64 	%fd583, %fd580, %fd571, %fd581;
	fma.rn.f64 	%fd584, %fd583, %fd571, %fd582;
	fma.rn.f64 	%fd585, %fd584, %fd2691, %fd2691;
	fma.rn.f64 	%fd586, %fd584, %fd571, 0d3FF0000000000000;
	selp.f64 	%fd587, %fd586, %fd585, %p17;
	and.b32  	%r327, %r931, 2;
	setp.eq.s32 	%p18, %r327, 0;
	mov.f64 	%fd588, 0d0000000000000000;
	sub.f64 	%fd589, %fd588, %fd587;
	selp.f64 	%fd30, %fd587, %fd589, %p18;
	abs.f64 	%fd31, %fd22;
	setp.neu.f64 	%p19, %fd31, 0d7FF0000000000000;
	@%p19 bra 	$L__BB1_15;
	mov.f64 	%fd595, 0d0000000000000000;
	mul.rn.f64 	%fd2692, %fd22, %fd595;
	mov.b32 	%r932, 0;
	bra.uni 	$L__BB1_17;
$L__BB1_15:
	mul.f64 	%fd590, %fd22, 0d3FE45F306DC9C883;
	cvt.rni.s32.f64 	%r932, %fd590;
	cvt.rn.f64.s32 	%fd591, %r932;
	fma.rn.f64 	%fd592, %fd591, 0dBFF921FB54442D18, %fd22;
	fma.rn.f64 	%fd593, %fd591, 0dBC91A62633145C00, %fd592;
	fma.rn.f64 	%fd2692, %fd591, 0dB97B839A252049C0, %fd593;
	setp.ltu.f64 	%p20, %fd31, 0d41E0000000000000;
	@%p20 bra 	$L__BB1_17;
	{ // callseq 39, 0
	.param .b64 param0;
	st.param.f64 	[param0], %fd22;
	.param .align 16 .b8 retval0[16];
	call.uni (retval0), 
	__internal_trig_reduction_slowpathd, 
	(
	param0
	);
	ld.param.f64 	%fd2692, [retval0];
	ld.param.b32 	%r932, [retval0+8];
	} // callseq 39
$L__BB1_17:
	setp.neu.f64 	%p21, %fd31, 0d7FF0000000000000;
	shl.b32 	%r330, %r932, 6;
	cvt.u64.u32 	%rd21, %r330;
	and.b64  	%rd22, %rd21, 64;
	add.s64 	%rd24, %rd11, %rd22;
	mul.rn.f64 	%fd596, %fd2692, %fd2692;
	and.b32  	%r331, %r932, 1;
	setp.eq.b32 	%p22, %r331, 1;
	selp.f64 	%fd597, 0dBDA8FF8320FD8164, 0d3DE5DB65F9785EBA, %p22;
	ld.global.nc.v2.f64 	{%fd598, %fd599}, [%rd24];
	fma.rn.f64 	%fd600, %fd597, %fd596, %fd598;
	fma.rn.f64 	%fd601, %fd600, %fd596, %fd599;
	ld.global.nc.v2.f64 	{%fd602, %fd603}, [%rd24+16];
	fma.rn.f64 	%fd604, %fd601, %fd596, %fd602;
	fma.rn.f64 	%fd605, %fd604, %fd596, %fd603;
	ld.global.nc.v2.f64 	{%fd606, %fd607}, [%rd24+32];
	fma.rn.f64 	%fd608, %fd605, %fd596, %fd606;
	fma.rn.f64 	%fd609, %fd608, %fd596, %fd607;
	fma.rn.f64 	%fd610, %fd609, %fd2692, %fd2692;
	fma.rn.f64 	%fd611, %fd609, %fd596, 0d3FF0000000000000;
	selp.f64 	%fd612, %fd611, %fd610, %p22;
	and.b32  	%r332, %r932, 2;
	setp.eq.s32 	%p23, %r332, 0;
	mov.f64 	%fd613, 0d0000000000000000;
	sub.f64 	%fd614, %fd613, %fd612;
	selp.f64 	%fd615, %fd612, %fd614, %p23;
	mul.f64 	%fd616, %fd30, %fd615;
	sub.f64 	%fd36, %fd11, %fd616;
	@%p21 bra 	$L__BB1_19;
	mov.f64 	%fd622, 0d0000000000000000;
	mul.rn.f64 	%fd2694, %fd22, %fd622;
	mov.b32 	%r934, 1;
	bra.uni 	$L__BB1_22;
$L__BB1_19:
	mul.f64 	%fd617, %fd22, 0d3FE45F306DC9C883;
	cvt.rni.s32.f64 	%r933, %fd617;
	cvt.rn.f64.s32 	%fd618, %r933;
	fma.rn.f64 	%fd619, %fd618, 0dBFF921FB54442D18, %fd22;
	fma.rn.f64 	%fd620, %fd618, 0dBC91A62633145C00, %fd619;
	fma.rn.f64 	%fd2694, %fd618, 0dB97B839A252049C0, %fd620;
	setp.ltu.f64 	%p24, %fd31, 0d41E0000000000000;
	@%p24 bra 	$L__BB1_21;
	{ // callseq 40, 0
	.param .b64 param0;
	st.param.f64 	[param0], %fd22;
	.param .align 16 .b8 retval0[16];
	call.uni (retval0), 
	__internal_trig_reduction_slowpathd, 
	(
	param0
	);
	ld.param.f64 	%fd2694, [retval0];
	ld.param.b32 	%r933, [retval0+8];
	} // callseq 40
$L__BB1_21:
	add.s32 	%r934, %r933, 1;
$L__BB1_22:
	setp.neu.f64 	%p25, %fd24, 0d7FF0000000000000;
	shl.b32 	%r335, %r934, 6;
	cvt.u64.u32 	%rd25, %r335;
	and.b64  	%rd26, %rd25, 64;
	add.s64 	%rd28, %rd11, %rd26;
	mul.rn.f64 	%fd623, %fd2694, %fd2694;
	and.b32  	%r336, %r934, 1;
	setp.eq.b32 	%p26, %r336, 1;
	selp.f64 	%fd624, 0dBDA8FF8320FD8164, 0d3DE5DB65F9785EBA, %p26;
	ld.global.nc.v2.f64 	{%fd625, %fd626}, [%rd28];
	fma.rn.f64 	%fd627, %fd624, %fd623, %fd625;
	fma.rn.f64 	%fd628, %fd627, %fd623, %fd626;
	ld.global.nc.v2.f64 	{%fd629, %fd630}, [%rd28+16];
	fma.rn.f64 	%fd631, %fd628, %fd623, %fd629;
	fma.rn.f64 	%fd632, %fd631, %fd623, %fd630;
	ld.global.nc.v2.f64 	{%fd633, %fd634}, [%rd28+32];
	fma.rn.f64 	%fd635, %fd632, %fd623, %fd633;
	fma.rn.f64 	%fd636, %fd635, %fd623, %fd634;
	fma.rn.f64 	%fd637, %fd636, %fd2694, %fd2694;
	fma.rn.f64 	%fd638, %fd636, %fd623, 0d3FF0000000000000;
	selp.f64 	%fd639, %fd638, %fd637, %p26;
	and.b32  	%r337, %r934, 2;
	setp.eq.s32 	%p27, %r337, 0;
	mov.f64 	%fd640, 0d0000000000000000;
	sub.f64 	%fd641, %fd640, %fd639;
	selp.f64 	%fd42, %fd639, %fd641, %p27;
	@%p25 bra 	$L__BB1_24;
	mov.f64 	%fd647, 0d0000000000000000;
	mul.rn.f64 	%fd2695, %fd23, %fd647;
	mov.b32 	%r935, 0;
	bra.uni 	$L__BB1_26;
$L__BB1_24:
	mul.f64 	%fd642, %fd23, 0d3FE45F306DC9C883;
	cvt.rni.s32.f64 	%r935, %fd642;
	cvt.rn.f64.s32 	%fd643, %r935;
	fma.rn.f64 	%fd644, %fd643, 0dBFF921FB54442D18, %fd23;
	fma.rn.f64 	%fd645, %fd643, 0dBC91A62633145C00, %fd644;
	fma.rn.f64 	%fd2695, %fd643, 0dB97B839A252049C0, %fd645;
	setp.ltu.f64 	%p28, %fd24, 0d41E0000000000000;
	@%p28 bra 	$L__BB1_26;
	{ // callseq 41, 0
	.param .b64 param0;
	st.param.f64 	[param0], %fd23;
	.param .align 16 .b8 retval0[16];
	call.uni (retval0), 
	__internal_trig_reduction_slowpathd, 
	(
	param0
	);
	ld.param.f64 	%fd2695, [retval0];
	ld.param.b32 	%r935, [retval0+8];
	} // callseq 41
$L__BB1_26:
	setp.eq.f64 	%p29, %fd3, 0d7FF0000000000000;
	shl.b32 	%r341, %r935, 6;
	cvt.u64.u32 	%rd29, %r341;
	and.b64  	%rd30, %rd29, 64;
	mov.u64 	%rd31, __cudart_sin_cos_coeffs;
	add.s64 	%rd32, %rd31, %rd30;
	mul.rn.f64 	%fd648, %fd2695, %fd2695;
	and.b32  	%r342, %r935, 1;
	setp.eq.b32 	%p30, %r342, 1;
	selp.f64 	%fd649, 0dBDA8FF8320FD8164, 0d3DE5DB65F9785EBA, %p30;
	ld.global.nc.v2.f64 	{%fd650, %fd651}, [%rd32];
	fma.rn.f64 	%fd652, %fd649, %fd648, %fd650;
	fma.rn.f64 	%fd653, %fd652, %fd648, %fd651;
	ld.global.nc.v2.f64 	{%fd654, %fd655}, [%rd32+16];
	fma.rn.f64 	%fd656, %fd653, %fd648, %fd654;
	fma.rn.f64 	%fd657, %fd656, %fd648, %fd655;
	ld.global.nc.v2.f64 	{%fd658, %fd659}, [%rd32+32];
	fma.rn.f64 	%fd660, %fd657, %fd648, %fd658;
	fma.rn.f64 	%fd661, %fd660, %fd648, %fd659;
	fma.rn.f64 	%fd662, %fd661, %fd2695, %fd2695;
	fma.rn.f64 	%fd663, %fd661, %fd648, 0d3FF0000000000000;
	selp.f64 	%fd664, %fd663, %fd662, %p30;
	and.b32  	%r343, %r935, 2;
	setp.eq.s32 	%p31, %r343, 0;
	mov.f64 	%fd665, 0d0000000000000000;
	sub.f64 	%fd666, %fd665, %fd664;
	selp.f64 	%fd667, %fd664, %fd666, %p31;
	mul.f64 	%fd668, %fd42, %fd667;
	sub.f64 	%fd669, %fd13, %fd668;
	mul.f64 	%fd670, %fd21, 0d0000000000000000;
	fma.rn.f64 	%fd671, %fd18, 0d3FD6666666666666, %fd670;
	add.f64 	%fd672, %fd11, %fd671;
	mul.f64 	%fd673, %fd672, %fd669;
	mul.f64 	%fd674, %fd18, 0d0000000000000000;
	mul.f64 	%fd675, %fd21, 0d3FD6666666666666;
	sub.f64 	%fd676, %fd674, %fd675;
	sub.f64 	%fd677, %fd676, %fd13;
	fma.rn.f64 	%fd47, %fd677, %fd36, %fd673;
	mov.b32 	%r937, 1;
	mov.f64 	%fd2697, %fd5;
	@%p29 bra 	$L__BB1_30;
	setp.ltu.f64 	%p32, %fd3, 0d41E0000000000000;
	mov.f64 	%fd2697, %fd4;
	mov.u32 	%r936, %r3;
	@%p32 bra 	$L__BB1_29;
	{ // callseq 42, 0
	.param .b64 param0;
	st.param.f64 	[param0], %fd2;
	.param .align 16 .b8 retval0[16];
	call.uni (retval0), 
	__internal_trig_reduction_slowpathd, 
	(
	param0
	);
	ld.param.f64 	%fd2697, [retval0];
	ld.param.b32 	%r936, [retval0+8];
	} // callseq 42
$L__BB1_29:
	add.s32 	%r937, %r936, 1;
$L__BB1_30:
	shl.b32 	%r345, %r937, 6;
	cvt.u64.u32 	%rd33, %r345;
	and.b64  	%rd34, %rd33, 64;
	add.s64 	%rd36, %rd31, %rd34;
	mul.rn.f64 	%fd679, %fd2697, %fd2697;
	and.b32  	%r346, %r937, 1;
	setp.eq.b32 	%p33, %r346, 1;
	selp.f64 	%fd680, 0dBDA8FF8320FD8164, 0d3DE5DB65F9785EBA, %p33;
	ld.global.nc.v2.f64 	{%fd681, %fd682}, [%rd36];
	fma.rn.f64 	%fd683, %fd680, %fd679, %fd681;
	fma.rn.f64 	%fd684, %fd683, %fd679, %fd682;
	ld.global.nc.v2.f64 	{%fd685, %fd686}, [%rd36+16];
	fma.rn.f64 	%fd687, %fd684, %fd679, %fd685;
	fma.rn.f64 	%fd688, %fd687, %fd679, %fd686;
	ld.global.nc.v2.f64 	{%fd689, %fd690}, [%rd36+32];
	fma.rn.f64 	%fd691, %fd688, %fd679, %fd689;
	fma.rn.f64 	%fd692, %fd691, %fd679, %fd690;
	fma.rn.f64 	%fd693, %fd692, %fd2697, %fd2697;
	fma.rn.f64 	%fd694, %fd692, %fd679, 0d3FF0000000000000;
	selp.f64 	%fd695, %fd694, %fd693, %p33;
	and.b32  	%r347, %r937, 2;
	setp.eq.s32 	%p34, %r347, 0;
	mov.f64 	%fd696, 0d0000000000000000;
	sub.f64 	%fd697, %fd696, %fd695;
	selp.f64 	%fd51, %fd695, %fd697, %p34;
	mov.f64 	%fd2698, %fd8;
	mov.u32 	%r938, %r9;
	@%p2 bra 	$L__BB1_32;
	{ // callseq 43, 0
	.param .b64 param0;
	st.param.f64 	[param0], %fd2;
	.param .align 16 .b8 retval0[16];
	call.uni (retval0), 
	__internal_trig_reduction_slowpathd, 
	(
	param0
	);
	ld.param.f64 	%fd2698, [retval0];
	ld.param.b32 	%r938, [retval0+8];
	} // callseq 43
$L__BB1_32:
	setp.lt.s32 	%p35, %r4, 0;
	setp.eq.s32 	%p36, %r5, 1062207488;
	shl.b32 	%r349, %r938, 6;
	cvt.u64.u32 	%rd37, %r349;
	and.b64  	%rd38, %rd37, 64;
	add.s64 	%rd40, %rd31, %rd38;
	mul.rn.f64 	%fd699, %fd2698, %fd2698;
	and.b32  	%r350, %r938, 1;
	setp.eq.b32 	%p38, %r350, 1;
	selp.f64 	%fd700, 0dBDA8FF8320FD8164, 0d3DE5DB65F9785EBA, %p38;
	ld.global.nc.v2.f64 	{%fd701, %fd702}, [%rd40];
	fma.rn.f64 	%fd703, %fd700, %fd699, %fd701;
	fma.rn.f64 	%fd704, %fd703, %fd699, %fd702;
	ld.global.nc.v2.f64 	{%fd705, %fd706}, [%rd40+16];
	fma.rn.f64 	%fd707, %fd704, %fd699, %fd705;
	fma.rn.f64 	%fd708, %fd707, %fd699, %fd706;
	ld.global.nc.v2.f64 	{%fd709, %fd710}, [%rd40+32];
	fma.rn.f64 	%fd711, %fd708, %fd699, %fd709;
	fma.rn.f64 	%fd712, %fd711, %fd699, %fd710;
	fma.rn.f64 	%fd713, %fd712, %fd2698, %fd2698;
	fma.rn.f64 	%fd714, %fd712, %fd699, 0d3FF0000000000000;
	selp.f64 	%fd715, %fd714, %fd713, %p38;
	and.b32  	%r351, %r938, 2;
	setp.eq.s32 	%p39, %r351, 0;
	mov.f64 	%fd716, 0d0000000000000000;
	sub.f64 	%fd717, %fd716, %fd715;
	selp.f64 	%fd718, %fd715, %fd717, %p39;
	mul.f64 	%fd719, %fd13, %fd718;
	fma.rn.f64 	%fd720, %fd11, %fd51, %fd719;
	mul.f64 	%fd721, %fd13, %fd51;
	mul.f64 	%fd722, %fd11, %fd718;
	sub.f64 	%fd54, %fd721, %fd722;
	add.f64 	%fd55, %fd720, 0d3FD6666666666666;
	{
	.reg .b32 %temp; 
	mov.b64 	{%temp, %r39}, %fd55;
	}
	abs.f64 	%fd56, %fd55;
	{ // callseq 44, 0
	.param .b64 param0;
	st.param.f64 	[param0], %fd56;
	.param .b64 param1;
	st.param.f64 	[param1], 0d4000000000000000;
	.param .b64 retval0;
	call.uni (retval0), 
	__internal_accurate_pow, 
	(
	param0, 
	param1
	);
	ld.param.f64 	%fd723, [retval0];
	} // callseq 44
	setp.lt.s32 	%p40, %r39, 0;
	neg.f64 	%fd725, %fd723;
	selp.f64 	%fd726, %fd725, %fd723, %p36;
	selp.f64 	%fd727, %fd726, %fd723, %p40;
	setp.eq.f64 	%p41, %fd55, 0d0000000000000000;
	selp.b32 	%r352, %r39, 0, %p36;
	or.b32  	%r353, %r352, 2146435072;
	selp.b32 	%r354, %r353, %r352, %p35;
	mov.b32 	%r355, 0;
	mov.b64 	%fd728, {%r355, %r354};
	selp.f64 	%fd2699, %fd728, %fd727, %p41;
	add.f64 	%fd729, %fd55, 0d4000000000000000;
	{
	.reg .b32 %temp; 
	mov.b64 	{%temp, %r356}, %fd729;
	}
	and.b32  	%r357, %r356, 2146435072;
	setp.ne.s32 	%p42, %r357, 2146435072;
	@%p42 bra 	$L__BB1_37;
	setp.num.f64 	%p43, %fd55, %fd55;
	@%p43 bra 	$L__BB1_35;
	mov.f64 	%fd730, 0d4000000000000000;
	add.rn.f64 	%fd2699, %fd55, %fd730;
	bra.uni 	$L__BB1_37;
$L__BB1_35:
	setp.neu.f64 	%p44, %fd56, 0d7FF0000000000000;
	@%p44 bra 	$L__BB1_37;
	setp.lt.s32 	%p45, %r39, 0;
	selp.b32 	%r358, %r7, %r6, %p1;
	selp.b32 	%r359, %r358, %r6, %p45;
	mov.b32 	%r360, 0;
	mov.b64 	%fd2699, {%r360, %r359};
$L__BB1_37:
	setp.lt.s32 	%p46, %r4, 0;
	setp.eq.s32 	%p47, %r5, 1062207488;
	setp.eq.f64 	%p49, %fd55, 0d3FF0000000000000;
	selp.f64 	%fd61, 0d3FF0000000000000, %fd2699, %p49;
	{
	.reg .b32 %temp; 
	mov.b64 	{%temp, %r40}, %fd54;
	}
	abs.f64 	%fd62, %fd54;
	{ // callseq 45, 0
	.param .b64 param0;
	st.param.f64 	[param0], %fd62;
	.param .b64 param1;
	st.param.f64 	[param1], 0d4000000000000000;
	.param .b64 retval0;
	call.uni (retval0), 
	__internal_accurate_pow, 
	(
	param0, 
	param1
	);
	ld.param.f64 	%fd731, [retval0];
	} // callseq 45
	setp.lt.s32 	%p50, %r40, 0;
	neg.f64 	%fd733, %fd731;
	selp.f64 	%fd734, %fd733, %fd731, %p47;
	selp.f64 	%fd735, %fd734, %fd731, %p50;
	setp.eq.f64 	%p51, %fd54, 0d0000000000000000;
	selp.b32 	%r361, %r40, 0, %p47;
	or.b32  	%r362, %r361, 2146435072;
	selp.b32 	%r363, %r362, %r361, %p46;
	mov.b32 	%r364, 0;
	mov.b64 	%fd736, {%r364, %r363};
	selp.f64 	%fd2700, %fd736, %fd735, %p51;
	add.f64 	%fd737, %fd54, 0d4000000000000000;
	{
	.reg .b32 %temp; 
	mov.b64 	{%temp, %r365}, %fd737;
	}
	and.b32  	%r366, %r365, 2146435072;
	setp.ne.s32 	%p52, %r366, 2146435072;
	@%p52 bra 	$L__BB1_42;
	setp.num.f64 	%p53, %fd54, %fd54;
	@%p53 bra 	$L__BB1_40;
	mov.f64 	%fd738, 0d4000000000000000;
	add.rn.f64 	%fd2700, %fd54, %fd738;
	bra.uni 	$L__BB1_42;
$L__BB1_40:
	setp.neu.f64 	%p54, %fd62, 0d7FF0000000000000;
	@%p54 bra 	$L__BB1_42;
	setp.lt.s32 	%p55, %r40, 0;
	selp.b32 	%r367, %r7, %r6, %p1;
	selp.b32 	%r368, %r367, %r6, %p55;
	mov.b32 	%r369, 0;
	mov.b64 	%fd2700, {%r369, %r368};
$L__BB1_42:
	setp.eq.f64 	%p56, %fd54, 0d3FF0000000000000;
	selp.f64 	%fd739, 0d3FF0000000000000, %fd2700, %p56;
	add.f64 	%fd740, %fd61, %fd739;
	neg.f64 	%fd741, %fd740;
	div.rn.f64 	%fd67, %fd741, %fd6;
	fma.rn.f64 	%fd742, %fd67, 0d3FF71547652B82FE, 0d4338000000000000;
	{
	.reg .b32 %temp; 
	mov.b64 	{%r41, %temp}, %fd742;
	}
	mov.f64 	%fd743, 0dC338000000000000;
	add.rn.f64 	%fd744, %fd742, %fd743;
	fma.rn.f64 	%fd745, %fd744, 0dBFE62E42FEFA39EF, %fd67;
	fma.rn.f64 	%fd746, %fd744, 0dBC7ABC9E3B39803F, %fd745;
	fma.rn.f64 	%fd747, %fd746, 0d3E5ADE1569CE2BDF, 0d3E928AF3FCA213EA;
	fma.rn.f64 	%fd748, %fd747, %fd746, 0d3EC71DEE62401315;
	fma.rn.f64 	%fd749, %fd748, %fd746, 0d3EFA01997C89EB71;
	fma.rn.f64 	%fd750, %fd749, %fd746, 0d3F2A01A014761F65;
	fma.rn.f64 	%fd751, %fd750, %fd746, 0d3F56C16C1852B7AF;
	fma.rn.f64 	%fd752, %fd751, %fd746, 0d3F81111111122322;
	fma.rn.f64 	%fd753, %fd752, %fd746, 0d3FA55555555502A1;
	fma.rn.f64 	%fd754, %fd753, %fd746, 0d3FC5555555555511;
	fma.rn.f64 	%fd755, %fd754, %fd746, 0d3FE000000000000B;
	fma.rn.f64 	%fd756, %fd755, %fd746, 0d3FF0000000000000;
	fma.rn.f64 	%fd757, %fd756, %fd746, 0d3FF0000000000000;
	{
	.reg .b32 %temp; 
	mov.b64 	{%r42, %temp}, %fd757;
	}
	{
	.reg .b32 %temp; 
	mov.b64 	{%temp, %r43}, %fd757;
	}
	shl.b32 	%r370, %r41, 20;
	add.s32 	%r371, %r370, %r43;
	mov.b64 	%fd2701, {%r42, %r371};
	{
	.reg .b32 %temp; 
	mov.b64 	{%temp, %r372}, %fd67;
	}
	mov.b32 	%f10, %r372;
	abs.f32 	%f1, %f10;
	setp.lt.f32 	%p57, %f1, 0f4086232B;
	@%p57 bra 	$L__BB1_45;
	setp.lt.f64 	%p58, %fd67, 0d0000000000000000;
	add.f64 	%fd758, %fd67, 0d7FF0000000000000;
	selp.f64 	%fd2701, 0d0000000000000000, %fd758, %p58;
	setp.geu.f32 	%p59, %f1, 0f40874800;
	@%p59 bra 	$L__BB1_45;
	shr.u32 	%r373, %r41, 31;
	add.s32 	%r374, %r41, %r373;
	shr.s32 	%r375, %r374, 1;
	shl.b32 	%r376, %r375, 20;
	add.s32 	%r377, %r43, %r376;
	mov.b64 	%fd759, {%r42, %r377};
	sub.s32 	%r378, %r41, %r375;
	shl.b32 	%r379, %r378, 20;
	add.s32 	%r380, %r379, 1072693248;
	mov.b32 	%r381, 0;
	mov.b64 	%fd760, {%r381, %r380};
	mul.f64 	%fd2701, %fd760, %fd759;
$L__BB1_45:
	setp.eq.f64 	%p60, %fd3, 0d7FF0000000000000;
	mul.f64 	%fd761, %fd7, %fd2701;
	mul.f64 	%fd762, %fd47, 0dC00921FB54442D18;
	mul.f64 	%fd72, %fd762, %fd761;
	mov.b32 	%r940, 1;
	mov.f64 	%fd2703, %fd5;
	@%p60 bra 	$L__BB1_49;
	setp.ltu.f64 	%p61, %fd3, 0d41E0000000000000;
	mov.f64 	%fd2703, %fd4;
	mov.u32 	%r939, %r3;
	@%p61 bra 	$L__BB1_48;
	{ // callseq 46, 0
	.param .b64 param0;
	st.param.f64 	[param0], %fd2;
	.param .align 16 .b8 retval0[16];
	call.uni (retval0), 
	__internal_trig_reduction_slowpathd, 
	(
	param0
	);
	ld.param.f64 	%fd2703, [retval0];
	ld.param.b32 	%r939, [retval0+8];
	} // callseq 46
$L__BB1_48:
	add.s32 	%r940, %r939, 1;
$L__BB1_49:
	shl.b32 	%r384, %r940, 6;
	cvt.u64.u32 	%rd41, %r384;
	and.b64  	%rd42, %rd41, 64;
	add.s64 	%rd44, %rd31, %rd42;
	mul.rn.f64 	%fd764, %fd2703, %fd2703;
	and.b32  	%r385, %r940, 1;
	setp.eq.b32 	%p62, %r385, 1;
	selp.f64 	%fd765, 0dBDA8FF8320FD8164, 0d3DE5DB65F9785EBA, %p62;
	ld.global.nc.v2.f64 	{%fd766, %fd767}, [%rd44];
	fma.rn.f64 	%fd768, %fd765, %fd764, %fd766;
	fma.rn.f64 	%fd769, %fd768, %fd764, %fd767;
	ld.global.nc.v2.f64 	{%fd770, %fd771}, [%rd44+16];
	fma.rn.f64 	%fd772, %fd769, %fd764, %fd770;
	fma.rn.f64 	%fd773, %fd772, %fd764, %fd771;
	ld.global.nc.v2.f64 	{%fd774, %fd775}, [%rd44+32];
	fma.rn.f64 	%fd776, %fd773, %fd764, %fd774;
	fma.rn.f64 	%fd777, %fd776, %fd764, %fd775;
	fma.rn.f64 	%fd778, %fd777, %fd2703, %fd2703;
	fma.rn.f64 	%fd779, %fd777, %fd764, 0d3FF0000000000000;
	selp.f64 	%fd780, %fd779, %fd778, %p62;
	and.b32  	%r386, %r940, 2;
	setp.eq.s32 	%p63, %r386, 0;
	mov.f64 	%fd781, 0d0000000000000000;
	sub.f64 	%fd782, %fd781, %fd780;
	selp.f64 	%fd76, %fd780, %fd782, %p63;
	mov.f64 	%fd2704, %fd8;
	mov.u32 	%r941, %r9;
	@%p2 bra 	$L__BB1_51;
	{ // callseq 47, 0
	.param .b64 param0;
	st.param.f64 	[param0], %fd2;
	.param .align 16 .b8 retval0[16];
	call.uni (retval0), 
	__internal_trig_reduction_slowpathd, 
	(
	param0
	);
	ld.param.f64 	%fd2704, [retval0];
	ld.param.b32 	%r941, [retval0+8];
	} // callseq 47
$L__BB1_51:
	setp.neu.f64 	%p64, %fd24, 0d7FF0000000000000;
	shl.b32 	%r388, %r941, 6;
	cvt.u64.u32 	%rd45, %r388;
	and.b64  	%rd46, %rd45, 64;
	add.s64 	%rd48, %rd31, %rd46;
	mul.rn.f64 	%fd784, %fd2704, %fd2704;
	and.b32  	%r389, %r941, 1;
	setp.eq.b32 	%p65, %r389, 1;
	selp.f64 	%fd785, 0dBDA8FF8320FD8164, 0d3DE5DB65F9785EBA, %p65;
	ld.global.nc.v2.f64 	{%fd786, %fd787}, [%rd48];
	fma.rn.f64 	%fd788, %fd785, %fd784, %fd786;
	fma.rn.f64 	%fd789, %fd788, %fd784, %fd787;
	ld.global.nc.v2.f64 	{%fd790, %fd791}, [%rd48+16];
	fma.rn.f64 	%fd792, %fd789, %fd784, %fd790;
	fma.rn.f64 	%fd793, %fd792, %fd784, %fd791;
	ld.global.nc.v2.f64 	{%fd794, %fd795}, [%rd48+32];
	fma.rn.f64 	%fd796, %fd793, %fd784, %fd794;
	fma.rn.f64 	%fd797, %fd796, %fd784, %fd795;
	fma.rn.f64 	%fd798, %fd797, %fd2704, %fd2704;
	fma.rn.f64 	%fd799, %fd797, %fd784, 0d3FF0000000000000;
	selp.f64 	%fd800, %fd799, %fd798, %p65;
	and.b32  	%r390, %r941, 2;
	setp.eq.s32 	%p66, %r390, 0;
	mov.f64 	%fd801, 0d0000000000000000;
	sub.f64 	%fd802, %fd801, %fd800;
	selp.f64 	%fd79, %fd800, %fd802, %p66;
	mul.f64 	%fd80, %fd12, 0d3FF921FB54442D18;
	@%p64 bra 	$L__BB1_53;
	mov.f64 	%fd808, 0d0000000000000000;
	mul.rn.f64 	%fd2706, %fd23, %fd808;
	mov.b32 	%r943, 1;
	bra.uni 	$L__BB1_56;
$L__BB1_53:
	mul.f64 	%fd803, %fd23, 0d3FE45F306DC9C883;
	cvt.rni.s32.f64 	%r942, %fd803;
	cvt.rn.f64.s32 	%fd804, %r942;
	fma.rn.f64 	%fd805, %fd804, 0dBFF921FB54442D18, %fd23;
	fma.rn.f64 	%fd806, %fd804, 0dBC91A62633145C00, %fd805;
	fma.rn.f64 	%fd2706, %fd804, 0dB97B839A252049C0, %fd806;
	setp.ltu.f64 	%p67, %fd24, 0d41E0000000000000;
	@%p67 bra 	$L__BB1_55;
	{ // callseq 48, 0
	.param .b64 param0;
	st.param.f64 	[param0], %fd23;
	.param .align 16 .b8 retval0[16];
	call.uni (retval0), 
	__internal_trig_reduction_slowpathd, 
	(
	param0
	);
	ld.param.f64 	%fd2706, [retval0];
	ld.param.b32 	%r942, [retval0+8];
	} // callseq 48
$L__BB1_55:
	add.s32 	%r943, %r942, 1;
$L__BB1_56:
	shl.b32 	%r393, %r943, 6;
	cvt.u64.u32 	%rd49, %r393;
	and.b64  	%rd50, %rd49, 64;
	add.s64 	%rd52, %rd31, %rd50;
	mul.rn.f64 	%fd809, %fd2706, %fd2706;
	and.b32  	%r394, %r943, 1;
	setp.eq.b32 	%p68, %r394, 1;
	selp.f64 	%fd810, 0dBDA8FF8320FD8164, 0d3DE5DB65F9785EBA, %p68;
	ld.global.nc.v2.f64 	{%fd811, %fd812}, [%rd52];
	fma.rn.f64 	%fd813, %fd810, %fd809, %fd811;
	fma.rn.f64 	%fd814, %fd813, %fd809, %fd812;
	ld.global.nc.v2.f64 	{%fd815, %fd816}, [%rd52+16];
	fma.rn.f64 	%fd817, %fd814, %fd809, %fd815;
	fma.rn.f64 	%fd818, %fd817, %fd809, %fd816;
	ld.global.nc.v2.f64 	{%fd819, %fd820}, [%rd52+32];
	fma.rn.f64 	%fd821, %fd818, %fd809, %fd819;
	fma.rn.f64 	%fd822, %fd821, %fd809, %fd820;
	fma.rn.f64 	%fd823, %fd822, %fd2706, %fd2706;
	fma.rn.f64 	%fd824, %fd822, %fd809, 0d3FF0000000000000;
	selp.f64 	%fd825, %fd824, %fd823, %p68;
	and.b32  	%r395, %r943, 2;
	setp.eq.s32 	%p69, %r395, 0;
	mov.f64 	%fd826, 0d0000000000000000;
	sub.f64 	%fd827, %fd826, %fd825;
	selp.f64 	%fd86, %fd825, %fd827, %p69;
	abs.f64 	%fd87, %fd80;
	setp.neu.f64 	%p70, %fd87, 0d7FF0000000000000;
	@%p70 bra 	$L__BB1_58;
	mov.f64 	%fd833, 0d0000000000000000;
	mul.rn.f64 	%fd2707, %fd80, %fd833;
	mov.b32 	%r944, 0;
	bra.uni 	$L__BB1_60;
$L__BB1_58:
	mul.f64 	%fd828, %fd80, 0d3FE45F306DC9C883;
	cvt.rni.s32.f64 	%r944, %fd828;
	cvt.rn.f64.s32 	%fd829, %r944;
	fma.rn.f64 	%fd830, %fd829, 0dBFF921FB54442D18, %fd80;
	fma.rn.f64 	%fd831, %fd829, 0dBC91A62633145C00, %fd830;
	fma.rn.f64 	%fd2707, %fd829, 0dB97B839A252049C0, %fd831;
	setp.ltu.f64 	%p71, %fd87, 0d41E0000000000000;
	@%p71 bra 	$L__BB1_60;
	{ // callseq 49, 0
	.param .b64 param0;
	st.param.f64 	[param0], %fd80;
	.param .align 16 .b8 retval0[16];
	call.uni (retval0), 
	__internal_trig_reduction_slowpathd, 
	(
	param0
	);
	ld.param.f64 	%fd2707, [retval0];
	ld.param.b32 	%r944, [retval0+8];
	} // callseq 49
$L__BB1_60:
	setp.neu.f64 	%p72, %fd87, 0d7FF0000000000000;
	shl.b32 	%r398, %r944, 6;
	cvt.u64.u32 	%rd53, %r398;
	and.b64  	%rd54, %rd53, 64;
	add.s64 	%rd56, %rd31, %rd54;
	mul.rn.f64 	%fd834, %fd2707, %fd2707;
	and.b32  	%r399, %r944, 1;
	setp.eq.b32 	%p73, %r399, 1;
	selp.f64 	%fd835, 0dBDA8FF8320FD8164, 0d3DE5DB65F9785EBA, %p73;
	ld.global.nc.v2.f64 	{%fd836, %fd837}, [%rd56];
	fma.rn.f64 	%fd838, %fd835, %fd834, %fd836;
	fma.rn.f64 	%fd839, %fd838, %fd834, %fd837;
	ld.global.nc.v2.f64 	{%fd840, %fd841}, [%rd56+16];
	fma.rn.f64 	%fd842, %fd839, %fd834, %fd840;
	fma.rn.f64 	%fd843, %fd842, %fd834, %fd841;
	ld.global.nc.v2.f64 	{%fd844, %fd845}, [%rd56+32];
	fma.rn.f64 	%fd846, %fd843, %fd834, %fd844;
	fma.rn.f64 	%fd847, %fd846, %fd834, %fd845;
	fma.rn.f64 	%fd848, %fd847, %fd2707, %fd2707;
	fma.rn.f64 	%fd849, %fd847, %fd834, 0d3FF0000000000000;
	selp.f64 	%fd850, %fd849, %fd848, %p73;
	and.b32  	%r400, %r944, 2;
	setp.eq.s32 	%p74, %r400, 0;
	mov.f64 	%fd851, 0d0000000000000000;
	sub.f64 	%fd852, %fd851, %fd850;
	selp.f64 	%fd853, %fd850, %fd852, %p74;
	mul.f64 	%fd854, %fd86, %fd853;
	sub.f64 	%fd92, %fd12, %fd854;
	@%p72 bra 	$L__BB1_62;
	mov.f64 	%fd860, 0d0000000000000000;
	mul.rn.f64 	%fd2709, %fd80, %fd860;
	mov.b32 	%r946, 1;
	bra.uni 	$L__BB1_65;
$L__BB1_62:
	mul.f64 	%fd855, %fd80, 0d3FE45F306DC9C883;
	cvt.rni.s32.f64 	%r945, %fd855;
	cvt.rn.f64.s32 	%fd856, %r945;
	fma.rn.f64 	%fd857, %fd856, 0dBFF921FB54442D18, %fd80;
	fma.rn.f64 	%fd858, %fd856, 0dBC91A62633145C00, %fd857;
	fma.rn.f64 	%fd2709, %fd856, 0dB97B839A252049C0, %fd858;
	setp.ltu.f64 	%p75, %fd87, 0d41E0000000000000;
	@%p75 bra 	$L__BB1_64;
	{ // callseq 50, 0
	.param .b64 param0;
	st.param.f64 	[param0], %fd80;
	.param .align 16 .b8 retval0[16];
	call.uni (retval0), 
	__internal_trig_reduction_slowpathd, 
	(
	param0
	);
	ld.param.f64 	%fd2709, [retval0];
	ld.param.b32 	%r945, [retval0+8];
	} // callseq 50
$L__BB1_64:
	add.s32 	%r946, %r945, 1;
$L__BB1_65:
	setp.neu.f64 	%p76, %fd24, 0d7FF0000000000000;
	shl.b32 	%r403, %r946, 6;
	cvt.u64.u32 	%rd57, %r403;
	and.b64  	%rd58, %rd57, 64;
	add.s64 	%rd60, %rd31, %rd58;
	mul.rn.f64 	%fd861, %fd2709, %fd2709;
	and.b32  	%r404, %r946, 1;
	setp.eq.b32 	%p77, %r404, 1;
	selp.f64 	%fd862, 0dBDA8FF8320FD8164, 0d3DE5DB65F9785EBA, %p77;
	ld.global.nc.v2.f64 	{%fd863, %fd864}, [%rd60];
	fma.rn.f64 	%fd865, %fd862, %fd861, %fd863;
	fma.rn.f64 	%fd866, %fd865, %fd861, %fd864;
	ld.global.nc.v2.f64 	{%fd867, %fd868}, [%rd60+16];
	fma.rn.f64 	%fd869, %fd866, %fd861, %fd867;
	fma.rn.f64 	%fd870, %fd869, %fd861, %fd868;
	ld.global.nc.v2.f64 	{%fd871, %fd872}, [%rd60+32];
	fma.rn.f64 	%fd873, %fd870, %fd861, %fd871;
	fma.rn.f64 	%fd874, %fd873, %fd861, %fd872;
	fma.rn.f64 	%fd875, %fd874, %fd2709, %fd2709;
	fma.rn.f64 	%fd876, %fd874, %fd861, 0d3FF0000000000000;
	selp.f64 	%fd877, %fd876, %fd875, %p77;
	and.b32  	%r405, %r946, 2;
	setp.eq.s32 	%p78, %r405, 0;
	mov.f64 	%fd878, 0d0000000000000000;
	sub.f64 	%fd879, %fd878, %fd877;
	selp.f64 	%fd98, %fd877, %fd879, %p78;
	@%p76 bra 	$L__BB1_67;
	mov.f64 	%fd885, 0d0000000000000000;
	mul.rn.f64 	%fd2710, %fd23, %fd885;
	mov.b32 	%r947, 0;
	bra.uni 	$L__BB1_69;
$L__BB1_67:
	mul.f64 	%fd880, %fd23, 0d3FE45F306DC9C883;
	cvt.rni.s32.f64 	%r947, %fd880;
	cvt.rn.f64.s32 	%fd881, %r947;
	fma.rn.f64 	%fd882, %fd881, 0dBFF921FB54442D18, %fd23;
	fma.rn.f64 	%fd883, %fd881, 0dBC91A62633145C00, %fd882;
	fma.rn.f64 	%fd2710, %fd881, 0dB97B839A252049C0, %fd883;
	setp.ltu.f64 	%p79, %fd24, 0d41E0000000000000;
	@%p79 bra 	$L__BB1_69;
	{ // callseq 51, 0
	.param .b64 param0;
	st.param.f64 	[param0], %fd23;
	.param .align 16 .b8 retval0[16];
	call.uni (retval0), 
	__internal_trig_reduction_slowpathd, 
	(
	param0
	);
	ld.param.f64 	%fd2710, [retval0];
	ld.param.b32 	%r947, [retval0+8];
	} // callseq 51
$L__BB1_69:
	setp.eq.f64 	%p80, %fd3, 0d7FF0000000000000;
	shl.b32 	%r409, %r947, 6;
	cvt.u64.u32 	%rd61, %r409;
	and.b64  	%rd62, %rd61, 64;
	add.s64 	%rd64, %rd31, %rd62;
	mul.rn.f64 	%fd886, %fd2710, %fd2710;
	and.b32  	%r410, %r947, 1;
	setp.eq.b32 	%p81, %r410, 1;
	selp.f64 	%fd887, 0dBDA8FF8320FD8164, 0d3DE5DB65F9785EBA, %p81;
	ld.global.nc.v2.f64 	{%fd888, %fd889}, [%rd64];
	fma.rn.f64 	%fd890, %fd887, %fd886, %fd888;
	fma.rn.f64 	%fd891, %fd890, %fd886, %fd889;
	ld.global.nc.v2.f64 	{%fd892, %fd893}, [%rd64+16];
	fma.rn.f64 	%fd894, %fd891, %fd886, %fd892;
	fma.rn.f64 	%fd895, %fd894, %fd886, %fd893;
	ld.global.nc.v2.f64 	{%fd896, %fd897}, [%rd64+32];
	fma.rn.f64 	%fd898, %fd895, %fd886, %fd896;
	fma.rn.f64 	%fd899, %fd898, %fd886, %fd897;
	fma.rn.f64 	%fd900, %fd899, %fd2710, %fd2710;
	fma.rn.f64 	%fd901, %fd899, %fd886, 0d3FF0000000000000;
	selp.f64 	%fd902, %fd901, %fd900, %p81;
	and.b32  	%r411, %r947, 2;
	setp.eq.s32 	%p82, %r411, 0;
	mov.f64 	%fd903, 0d0000000000000000;
	sub.f64 	%fd904, %fd903, %fd902;
	selp.f64 	%fd905, %fd902, %fd904, %p82;
	mul.f64 	%fd906, %fd98, %fd905;
	sub.f64 	%fd907, %fd13, %fd906;
	mul.f64 	%fd908, %fd79, 0d0000000000000000;
	fma.rn.f64 	%fd909, %fd76, 0d3FD6666666666666, %fd908;
	add.f64 	%fd910, %fd12, %fd909;
	mul.f64 	%fd911, %fd910, %fd907;
	mul.f64 	%fd912, %fd76, 0d0000000000000000;
	mul.f64 	%fd913, %fd79, 0d3FD6666666666666;
	sub.f64 	%fd914, %fd912, %fd913;
	sub.f64 	%fd915, %fd914, %fd13;
	fma.rn.f64 	%fd103, %fd915, %fd92, %fd911;
	mov.b32 	%r949, 1;
	mov.f64 	%fd2712, %fd5;
	@%p80 bra 	$L__BB1_73;
	setp.ltu.f64 	%p83, %fd3, 0d41E0000000000000;
	mov.f64 	%fd2712, %fd4;
	mov.u32 	%r948, %r3;
	@%p83 bra 	$L__BB1_72;
	{ // callseq 52, 0
	.param .b64 param0;
	st.param.f64 	[param0], %fd2;
	.param .align 16 .b8 retval0[16];
	call.uni (retval0), 
	__internal_trig_reduction_slowpathd, 
	(
	param0
	);
	ld.param.f64 	%fd2712, [retval0];
	ld.param.b32 	%r948, [retval0+8];
	} // callseq 52
$L__BB1_72:
	add.s32 	%r949, %r948, 1;
$L__BB1_73:
	shl.b32 	%r413, %r949, 6;
	cvt.u64.u32 	%rd65, %r413;
	and.b64  	%rd66, %rd65, 64;
	add.s64 	%rd68, %rd31, %rd66;
	mul.rn.f64 	%fd917, %fd2712, %fd2712;
	and.b32  	%r414, %r949, 1;
	setp.eq.b32 	%p84, %r414, 1;
	selp.f64 	%fd918, 0dBDA8FF8320FD8164, 0d3DE5DB65F9785EBA, %p84;
	ld.global.nc.v2.f64 	{%fd919, %fd920}, [%rd68];
	fma.rn.f64 	%fd921, %fd918, %fd917, %fd919;
	fma.rn.f64 	%fd922, %fd921, %fd917, %fd920;
	ld.global.nc.v2.f64 	{%fd923, %fd924}, [%rd68+16];
	fma.rn.f64 	%fd925, %fd922, %fd917, %fd923;
	fma.rn.f64 	%fd926, %fd925, %fd917, %fd924;
	ld.global.nc.v2.f64 	{%fd927, %fd928}, [%rd68+32];
	fma.rn.f64 	%fd929, %fd926, %fd917, %fd927;
	fma.rn.f64 	%fd930, %fd929, %fd917, %fd928;
	fma.rn.f64 	%fd931, %fd930, %fd2712, %fd2712;
	fma.rn.f64 	%fd932, %fd930, %fd917, 0d3FF0000000000000;
	selp.f64 	%fd933, %fd932, %fd931, %p84;
	and.b32  	%r415, %r949, 2;
	setp.eq.s32 	%p85, %r415, 0;
	mov.f64 	%fd934, 0d0000000000000000;
	sub.f64 	%fd935, %fd934, %fd933;
	selp.f64 	%fd107, %fd933, %fd935, %p85;
	mov.f64 	%fd2713, %fd8;
	mov.u32 	%r950, %r9;
	@%p2 bra 	$L__BB1_75;
	{ // callseq 53, 0
	.param .b64 param0;
	st.param.f64 	[param0], %fd2;
	.param .align 16 .b8 retval0[16];
	call.uni (retval0), 
	__internal_trig_reduction_slowpathd, 
	(
	param0
	);
	ld.param.f64 	%fd2713, [retval0];
	ld.param.b32 	%r950, [retval0+8];
	} // callseq 53
$L__BB1_75:
	setp.lt.s32 	%p86, %r4, 0;
	setp.eq.s32 	%p87, %r5, 1062207488;
	shl.b32 	%r417, %r950, 6;
	cvt.u64.u32 	%rd69, %r417;
	and.b64  	%rd70, %rd69, 64;
	add.s64 	%rd72, %rd31, %rd70;
	mul.rn.f64 	%fd937, %fd2713, %fd2713;
	and.b32  	%r418, %r950, 1;
	setp.eq.b32 	%p89, %r418, 1;
	selp.f64 	%fd938, 0dBDA8FF8320FD8164, 0d3DE5DB65F9785EBA, %p89;
	ld.global.nc.v2.f64 	{%fd939, %fd940}, [%rd72];
	fma.rn.f64 	%fd941, %fd938, %fd937, %fd939;
	fma.rn.f64 	%fd942, %fd941, %fd937, %fd940;
	ld.global.nc.v2.f64 	{%fd943, %fd944}, [%rd72+16];
	fma.rn.f64 	%fd945, %fd942, %fd937, %fd943;
	fma.rn.f64 	%fd946, %fd945, %fd937, %fd944;
	ld.global.nc.v2.f64 	{%fd947, %fd948}, [%rd72+32];
	fma.rn.f64 	%fd949, %fd946, %fd937, %fd947;
	fma.rn.f64 	%fd950, %fd949, %fd937, %fd948;
	fma.rn.f64 	%fd951, %fd950, %fd2713, %fd2713;
	fma.rn.f64 	%fd952, %fd950, %fd937, 0d3FF0000000000000;
	selp.f64 	%fd953, %fd952, %fd951, %p89;
	and.b32  	%r419, %r950, 2;
	setp.eq.s32 	%p90, %r419, 0;
	mov.f64 	%fd954, 0d0000000000000000;
	sub.f64 	%fd955, %fd954, %fd953;
	selp.f64 	%fd956, %fd953, %fd955, %p90;
	mul.f64 	%fd957, %fd13, %fd956;
	fma.rn.f64 	%fd958, %fd12, %fd107, %fd957;
	mul.f64 	%fd959, %fd13, %fd107;
	mul.f64 	%fd960, %fd12, %fd956;
	sub.f64 	%fd110, %fd959, %fd960;
	add.f64 	%fd111, %fd958, 0d3FD6666666666666;
	{
	.reg .b32 %temp; 
	mov.b64 	{%temp, %r72}, %fd111;
	}
	abs.f64 	%fd112, %fd111;
	{ // callseq 54, 0
	.param .b64 param0;
	st.param.f64 	[param0], %fd112;
	.param .b64 param1;
	st.param.f64 	[param1], 0d4000000000000000;
	.param .b64 retval0;
	call.uni (retval0), 
	__internal_accurate_pow, 
	(
	param0, 
	param1
	);
	ld.param.f64 	%fd961, [retval0];
	} // callseq 54
	setp.lt.s32 	%p91, %r72, 0;
	neg.f64 	%fd963, %fd961;
	selp.f64 	%fd964, %fd963, %fd961, %p87;
	selp.f64 	%fd965, %fd964, %fd961, %p91;
	setp.eq.f64 	%p92, %fd111, 0d0000000000000000;
	selp.b32 	%r420, %r72, 0, %p87;
	or.b32  	%r421, %r420, 2146435072;
	selp.b32 	%r422, %r421, %r420, %p86;
	mov.b32 	%r423, 0;
	mov.b64 	%fd966, {%r423, %r422};
	selp.f64 	%fd2714, %fd966, %fd965, %p92;
	add.f64 	%fd967, %fd111, 0d4000000000000000;
	{
	.reg .b32 %temp; 
	mov.b64 	{%temp, %r424}, %fd967;
	}
	and.b32  	%r425, %r424, 2146435072;
	setp.ne.s32 	%p93, %r425, 2146435072;
	@%p93 bra 	$L__BB1_80;
	setp.num.f64 	%p94, %fd111, %fd111;
	@%p94 bra 	$L__BB1_78;
	mov.f64 	%fd968, 0d4000000000000000;
	add.rn.f64 	%fd2714, %fd111, %fd968;
	bra.uni 	$L__BB1_80;
$L__BB1_78:
	setp.neu.f64 	%p95, %fd112, 0d7FF0000000000000;
	@%p95 bra 	$L__BB1_80;
	selp.b32 	%r426, %r7, %r6, %p1;
	selp.b32 	%r427, %r426, %r6, %p91;
	mov.b32 	%r428, 0;
	mov.b64 	%fd2714, {%r428, %r427};
$L__BB1_80:
	setp.lt.s32 	%p97, %r4, 0;
	setp.eq.s32 	%p98, %r5, 1062207488;
	setp.eq.f64 	%p100, %fd111, 0d3FF0000000000000;
	selp.f64 	%fd117, 0d3FF0000000000000, %fd2714, %p100;
	{
	.reg .b32 %temp; 
	mov.b64 	{%temp, %r73}, %fd110;
	}
	abs.f64 	%fd118, %fd110;
	{ // callseq 55, 0
	.param .b64 param0;
	st.param.f64 	[param0], %fd118;
	.param .b64 param1;
	st.param.f64 	[param1], 0d4000000000000000;
	.param .b64 retval0;
	call.uni (retval0), 
	__internal_accurate_pow, 
	(
	param0, 
	param1
	);
	ld.param.f64 	%fd969, [retval0];
	} // callseq 55
	setp.lt.s32 	%p101, %r73, 0;
	neg.f64 	%fd971, %fd969;
	selp.f64 	%fd972, %fd971, %fd969, %p98;
	selp.f64 	%fd973, %fd972, %fd969, %p101;
	setp.eq.f64 	%p102, %fd110, 0d0000000000000000;
	selp.b32 	%r429, %r73, 0, %p98;
	or.b32  	%r430, %r429, 2146435072;
	selp.b32 	%r431, %r430, %r429, %p97;
	mov.b32 	%r432, 0;
	mov.b64 	%fd974, {%r432, %r431};
	selp.f64 	%fd2715, %fd974, %fd973, %p102;
	add.f64 	%fd975, %fd110, 0d4000000000000000;
	{
	.reg .b32 %temp; 
	mov.b64 	{%temp, %r433}, %fd975;
	}
	and.b32  	%r434, %r433, 2146435072;
	setp.ne.s32 	%p103, %r434, 2146435072;
	@%p103 bra 	$L__BB1_85;
	setp.num.f64 	%p104, %fd110, %fd110;
	@%p104 bra 	$L__BB1_83;
	mov.f64 	%fd976, 0d4000000000000000;
	add.rn.f64 	%fd2715, %fd110, %fd976;
	bra.uni 	$L__BB1_85;
$L__BB1_83:
	setp.neu.f64 	%p105, %fd118, 0d7FF0000000000000;
	@%p105 bra 	$L__BB1_85;
	selp.b32 	%r435, %r7, %r6, %p1;
	selp.b32 	%r436, %r435, %r6, %p101;
	mov.b32 	%r437, 0;
	mov.b64 	%fd2715, {%r437, %r436};
$L__BB1_85:
	setp.eq.f64 	%p107, %fd110, 0d3FF0000000000000;
	selp.f64 	%fd977, 0d3FF0000000000000, %fd2715, %p107;
	add.f64 	%fd978, %fd117, %fd977;
	neg.f64 	%fd979, %fd978;
	div.rn.f64 	%fd123, %fd979, %fd6;
	fma.rn.f64 	%fd980, %fd123, 0d3FF71547652B82FE, 0d4338000000000000;
	{
	.reg .b32 %temp; 
	mov.b64 	{%r74, %temp}, %fd980;
	}
	mov.f64 	%fd981, 0dC338000000000000;
	add.rn.f64 	%fd982, %fd980, %fd981;
	fma.rn.f64 	%fd983, %fd982, 0dBFE62E42FEFA39EF, %fd123;
	fma.rn.f64 	%fd984, %fd982, 0dBC7ABC9E3B39803F, %fd983;
	fma.rn.f64 	%fd985, %fd984, 0d3E5ADE1569CE2BDF, 0d3E928AF3FCA213EA;
	fma.rn.f64 	%fd986, %fd985, %fd984, 0d3EC71DEE62401315;
	fma.rn.f64 	%fd987, %fd986, %fd984, 0d3EFA01997C89EB71;
	fma.rn.f64 	%fd988, %fd987, %fd984, 0d3F2A01A014761F65;
	fma.rn.f64 	%fd989, %fd988, %fd984, 0d3F56C16C1852B7AF;
	fma.rn.f64 	%fd990, %fd989, %fd984, 0d3F81111111122322;
	fma.rn.f64 	%fd991, %fd990, %fd984, 0d3FA55555555502A1;
	fma.rn.f64 	%fd992, %fd991, %fd984, 0d3FC5555555555511;
	fma.rn.f64 	%fd993, %fd992, %fd984, 0d3FE000000000000B;
	fma.rn.f64 	%fd994, %fd993, %fd984, 0d3FF0000000000000;
	fma.rn.f64 	%fd995, %fd994, %fd984, 0d3FF0000000000000;
	{
	.reg .b32 %temp; 
	mov.b64 	{%r75, %temp}, %fd995;
	}
	{
	.reg .b32 %temp; 
	mov.b64 	{%temp, %r76}, %fd995;
	}
	shl.b32 	%r438, %r74, 20;
	add.s32 	%r439, %r438, %r76;
	mov.b64 	%fd2716, {%r75, %r439};
	{
	.reg .b32 %temp; 
	mov.b64 	{%temp, %r440}, %fd123;
	}
	mov.b32 	%f11, %r440;
	abs.f32 	%f2, %f11;
	setp.lt.f32 	%p108, %f2, 0f4086232B;
	@%p108 bra 	$L__BB1_88;
	setp.lt.f64 	%p109, %fd123, 0d0000000000000000;
	add.f64 	%fd996, %fd123, 0d7FF0000000000000;
	selp.f64 	%fd2716, 0d0000000000000000, %fd996, %p109;
	setp.geu.f32 	%p110, %f2, 0f40874800;
	@%p110 bra 	$L__BB1_88;
	shr.u32 	%r441, %r74, 31;
	add.s32 	%r442, %r74, %r441;
	shr.s32 	%r443, %r442, 1;
	shl.b32 	%r444, %r443, 20;
	add.s32 	%r445, %r76, %r444;
	mov.b64 	%fd997, {%r75, %r445};
	sub.s32 	%r446, %r74, %r443;
	shl.b32 	%r447, %r446, 20;
	add.s32 	%r448, %r447, 1072693248;
	mov.b32 	%r449, 0;
	mov.b64 	%fd998, {%r449, %r448};
	mul.f64 	%fd2716, %fd998, %fd997;
$L__BB1_88:
	setp.eq.f64 	%p111, %fd3, 0d7FF0000000000000;
	mul.f64 	%fd999, %fd7, %fd2716;
	mul.f64 	%fd1000, %fd103, 0dC00921FB54442D18;
	mul.f64 	%fd1001, %fd1000, %fd999;
	div.rn.f64 	%fd1002, %fd1001, %fd6;
	div.rn.f64 	%fd1003, %fd72, %fd6;
	add.f64 	%fd128, %fd1003, %fd1002;
	mov.b32 	%r952, 1;
	mov.f64 	%fd2718, %fd5;
	@%p111 bra 	$L__BB1_92;
	setp.ltu.f64 	%p112, %fd3, 0d41E0000000000000;
	mov.f64 	%fd2718, %fd4;
	mov.u32 	%r951, %r3;
	@%p112 bra 	$L__BB1_91;
	{ // callseq 56, 0
	.param .b64 param0;
	st.param.f64 	[param0], %fd2;
	.param .align 16 .b8 retval0[16];
	call.uni (retval0), 
	__internal_trig_reduction_slowpathd, 
	(
	param0
	);
	ld.param.f64 	%fd2718, [retval0];
	ld.param.b32 	%r951, [retval0+8];
	} // callseq 56
$L__BB1_91:
	add.s32 	%r952, %r951, 1;
$L__BB1_92:
	shl.b32 	%r452, %r952, 6;
	cvt.u64.u32 	%rd73, %r452;
	and.b64  	%rd74, %rd73, 64;
	add.s64 	%rd76, %rd31, %rd74;
	mul.rn.f64 	%fd1005, %fd2718, %fd2718;
	and.b32  	%r453, %r952, 1;
	setp.eq.b32 	%p113, %r453, 1;
	selp.f64 	%fd1006, 0dBDA8FF8320FD8164, 0d3DE5DB65F9785EBA, %p113;
	ld.global.nc.v2.f64 	{%fd1007, %fd1008}, [%rd76];
	fma.rn.f64 	%fd1009, %fd1006, %fd1005, %fd1007;
	fma.rn.f64 	%fd1010, %fd1009, %fd1005, %fd1008;
	ld.global.nc.v2.f64 	{%fd1011, %fd1012}, [%rd76+16];
	fma.rn.f64 	%fd1013, %fd1010, %fd1005, %fd1011;
	fma.rn.f64 	%fd1014, %fd1013, %fd1005, %fd1012;
	ld.global.nc.v2.f64 	{%fd1015, %fd1016}, [%rd76+32];
	fma.rn.f64 	%fd1017, %fd1014, %fd1005, %fd1015;
	fma.rn.f64 	%fd1018, %fd1017, %fd1005, %fd1016;
	fma.rn.f64 	%fd1019, %fd1018, %fd2718, %fd2718;
	fma.rn.f64 	%fd1020, %fd1018, %fd1005, 0d3FF0000000000000;
	selp.f64 	%fd1021, %fd1020, %fd1019, %p113;
	and.b32  	%r454, %r952, 2;
	setp.eq.s32 	%p114, %r454, 0;
	mov.f64 	%fd1022, 0d0000000000000000;
	sub.f64 	%fd1023, %fd1022, %fd1021;
	selp.f64 	%fd132, %fd1021, %fd1023, %p114;
	mov.f64 	%fd2719, %fd8;
	mov.u32 	%r953, %r9;
	@%p2 bra 	$L__BB1_94;
	{ // callseq 57, 0
	.param .b64 param0;
	st.param.f64 	[param0], %fd2;
	.param .align 16 .b8 retval0[16];
	call.uni (retval0), 
	__internal_trig_reduction_slowpathd, 
	(
	param0
	);
	ld.param.f64 	%fd2719, [retval0];
	ld.param.b32 	%r953, [retval0+8];
	} // callseq 57
$L__BB1_94:
	shl.b32 	%r456, %r953, 6;
	cvt.u64.u32 	%rd77, %r456;
	and.b64  	%rd78, %rd77, 64;
	add.s64 	%rd80, %rd31, %rd78;
	mul.rn.f64 	%fd1025, %fd2719, %fd2719;
	and.b32  	%r457, %r953, 1;
	setp.eq.b32 	%p115, %r457, 1;
	selp.f64 	%fd1026, 0dBDA8FF8320FD8164, 0d3DE5DB65F9785EBA, %p115;
	ld.global.nc.v2.f64 	{%fd1027, %fd1028}, [%rd80];
	fma.rn.f64 	%fd1029, %fd1026, %fd1025, %fd1027;
	fma.rn.f64 	%fd1030, %fd1029, %fd1025, %fd1028;
	ld.global.nc.v2.f64 	{%fd1031, %fd1032}, [%rd80+16];
	fma.rn.f64 	%fd1033, %fd1030, %fd1025, %fd1031;
	fma.rn.f64 	%fd1034, %fd1033, %fd1025, %fd1032;
	ld.global.nc.v2.f64 	{%fd1035, %fd1036}, [%rd80+32];
	fma.rn.f64 	%fd1037, %fd1034, %fd1025, %fd1035;
	fma.rn.f64 	%fd1038, %fd1037, %fd1025, %fd1036;
	fma.rn.f64 	%fd1039, %fd1038, %fd2719, %fd2719;
	fma.rn.f64 	%fd1040, %fd1038, %fd1025, 0d3FF0000000000000;
	selp.f64 	%fd1041, %fd1040, %fd1039, %p115;
	and.b32  	%r458, %r953, 2;
	setp.eq.s32 	%p116, %r458, 0;
	mov.f64 	%fd1042, 0d0000000000000000;
	sub.f64 	%fd1043, %fd1042, %fd1041;
	selp.f64 	%fd135, %fd1041, %fd1043, %p116;
	mul.f64 	%fd136, %fd14, 0d3FF921FB54442D18;
	abs.f64 	%fd137, %fd136;
	setp.neu.f64 	%p117, %fd137, 0d7FF0000000000000;
	@%p117 bra 	$L__BB1_96;
	mov.f64 	%fd1049, 0d0000000000000000;
	mul.rn.f64 	%fd2721, %fd136, %fd1049;
	mov.b32 	%r955, 1;
	bra.uni 	$L__BB1_99;
$L__BB1_96:
	mul.f64 	%fd1044, %fd136, 0d3FE45F306DC9C883;
	cvt.rni.s32.f64 	%r954, %fd1044;
	cvt.rn.f64.s32 	%fd1045, %r954;
	fma.rn.f64 	%fd1046, %fd1045, 0dBFF921FB54442D18, %fd136;
	fma.rn.f64 	%fd1047, %fd1045, 0dBC91A62633145C00, %fd1046;
	fma.rn.f64 	%fd2721, %fd1045, 0dB97B839A252049C0, %fd1047;
	setp.ltu.f64 	%p118, %fd137, 0d41E0000000000000;
	@%p118 bra 	$L__BB1_98;
	{ // callseq 58, 0
	.param .b64 param0;
	st.param.f64 	[param0], %fd136;
	.param .align 16 .b8 retval0[16];
	call.uni (retval0), 
	__internal_trig_reduction_slowpathd, 
	(
	param0
	);
	ld.param.f64 	%fd2721, [retval0];
	ld.param.b32 	%r954, [retval0+8];
	} // callseq 58
$L__BB1_98:
	add.s32 	%r955, %r954, 1;
$L__BB1_99:
	setp.neu.f64 	%p119, %fd31, 0d7FF0000000000000;
	shl.b32 	%r461, %r955, 6;
	cvt.u64.u32 	%rd81, %r461;
	and.b64  	%rd82, %rd81, 64;
	add.s64 	%rd84, %rd31, %rd82;
	mul.rn.f64 	%fd1050, %fd2721, %fd2721;
	and.b32  	%r462, %r955, 1;
	setp.eq.b32 	%p120, %r462, 1;
	selp.f64 	%fd1051, 0dBDA8FF8320FD8164, 0d3DE5DB65F9785EBA, %p120;
	ld.global.nc.v2.f64 	{%fd1052, %fd1053}, [%rd84];
	fma.rn.f64 	%fd1054, %fd1051, %fd1050, %fd1052;
	fma.rn.f64 	%fd1055, %fd1054, %fd1050, %fd1053;
	ld.global.nc.v2.f64 	{%fd1056, %fd1057}, [%rd84+16];
	fma.rn.f64 	%fd1058, %fd1055, %fd1050, %fd1056;
	fma.rn.f64 	%fd1059, %fd1058, %fd1050, %fd1057;
	ld.global.nc.v2.f64 	{%fd1060, %fd1061}, [%rd84+32];
	fma.rn.f64 	%fd1062, %fd1059, %fd1050, %fd1060;
	fma.rn.f64 	%fd1063, %fd1062, %fd1050, %fd1061;
	fma.rn.f64 	%fd1064, %fd1063, %fd2721, %fd2721;
	fma.rn.f64 	%fd1065, %fd1063, %fd1050, 0d3FF0000000000000;
	selp.f64 	%fd1066, %fd1065, %fd1064, %p120;
	and.b32  	%r463, %r955, 2;
	setp.eq.s32 	%p121, %r463, 0;
	mov.f64 	%fd1067, 0d0000000000000000;
	sub.f64 	%fd1068, %fd1067, %fd1066;
	selp.f64 	%fd143, %fd1066, %fd1068, %p121;
	@%p119 bra 	$L__BB1_101;
	mov.f64 	%fd1074, 0d0000000000000000;
	mul.rn.f64 	%fd2722, %fd22, %fd1074;
	mov.b32 	%r956, 0;
	bra.uni 	$L__BB1_103;
$L__BB1_101:
	mul.f64 	%fd1069, %fd22, 0d3FE45F306DC9C883;
	cvt.rni.s32.f64 	%r956, %fd1069;
	cvt.rn.f64.s32 	%fd1070, %r956;
	fma.rn.f64 	%fd1071, %fd1070, 0dBFF921FB54442D18, %fd22;
	fma.rn.f64 	%fd1072, %fd1070, 0dBC91A62633145C00, %fd1071;
	fma.rn.f64 	%fd2722, %fd1070, 0dB97B839A252049C0, %fd1072;
	setp.ltu.f64 	%p122, %fd31, 0d41E0000000000000;
	@%p122 bra 	$L__BB1_103;
	{ // callseq 59, 0
	.param .b64 param0;
	st.param.f64 	[param0], %fd22;
	.param .align 16 .b8 retval0[16];
	call.uni (retval0), 
	__internal_trig_reduction_slowpathd, 
	(
	param0
	);
	ld.param.f64 	%fd2722, [retval0];
	ld.param.b32 	%r956, [retval0+8];
	} // callseq 59
$L__BB1_103:
	shl.b32 	%r466, %r956, 6;
	cvt.u64.u32 	%rd85, %r466;
	and.b64  	%rd86, %rd85, 64;
	add.s64 	%rd88, %rd31, %rd86;
	mul.rn.f64 	%fd1075, %fd2722, %fd2722;
	and.b32  	%r467, %r956, 1;
	setp.eq.b32 	%p124, %r467, 1;
	selp.f64 	%fd1076, 0dBDA8FF8320FD8164, 0d3DE5DB65F9785EBA, %p124;
	ld.global.nc.v2.f64 	{%fd1077, %fd1078}, [%rd88];
	fma.rn.f64 	%fd1079, %fd1076, %fd1075, %fd1077;
	fma.rn.f64 	%fd1080, %fd1079, %fd1075, %fd1078;
	ld.global.nc.v2.f64 	{%fd1081, %fd1082}, [%rd88+16];
	fma.rn.f64 	%fd1083, %fd1080, %fd1075, %fd1081;
	fma.rn.f64 	%fd1084, %fd1083, %fd1075, %fd1082;
	ld.global.nc.v2.f64 	{%fd1085, %fd1086}, [%rd88+32];
	fma.rn.f64 	%fd1087, %fd1084, %fd1075, %fd1085;
	fma.rn.f64 	%fd1088, %fd1087, %fd1075, %fd1086;
	fma.rn.f64 	%fd1089, %fd1088, %fd2722, %fd2722;
	fma.rn.f64 	%fd1090, %fd1088, %fd1075, 0d3FF0000000000000;
	selp.f64 	%fd1091, %fd1090, %fd1089, %p124;
	and.b32  	%r468, %r956, 2;
	setp.eq.s32 	%p125, %r468, 0;
	mov.f64 	%fd1092, 0d0000000000000000;
	sub.f64 	%fd1093, %fd1092, %fd1091;
	selp.f64 	%fd1094, %fd1091, %fd1093, %p125;
	mul.f64 	%fd1095, %fd143, %fd1094;
	sub.f64 	%fd148, %fd11, %fd1095;
	@%p119 bra 	$L__BB1_105;
	mov.f64 	%fd1101, 0d0000000000000000;
	mul.rn.f64 	%fd2724, %fd22, %fd1101;
	mov.b32 	%r958, 1;
	bra.uni 	$L__BB1_108;
$L__BB1_105:
	mul.f64 	%fd1096, %fd22, 0d3FE45F306DC9C883;
	cvt.rni.s32.f64 	%r957, %fd1096;
	cvt.rn.f64.s32 	%fd1097, %r957;
	fma.rn.f64 	%fd1098, %fd1097, 0dBFF921FB54442D18, %fd22;
	fma.rn.f64 	%fd1099, %fd1097, 0dBC91A62633145C00, %fd1098;
	fma.rn.f64 	%fd2724, %fd1097, 0dB97B839A252049C0, %fd1099;
	setp.ltu.f64 	%p126, %fd31, 0d41E0000000000000;
	@%p126 bra 	$L__BB1_107;
	{ // callseq 60, 0
	.param .b64 param0;
	st.param.f64 	[param0], %fd22;
	.param .align 16 .b8 retval0[16];
	call.uni (retval0), 
	__internal_trig_reduction_slowpathd, 
	(
	param0
	);
	ld.param.f64 	%fd2724, [retval0];
	ld.param.b32 	%r957, [retval0+8];
	} // callseq 60
$L__BB1_107:
	add.s32 	%r958, %r957, 1;
$L__BB1_108:
	shl.b32 	%r471, %r958, 6;
	cvt.u64.u32 	%rd89, %r471;
	and.b64  	%rd90, %rd89, 64;
	add.s64 	%rd92, %rd31, %rd90;
	mul.rn.f64 	%fd1102, %fd2724, %fd2724;
	and.b32  	%r472, %r958, 1;
	setp.eq.b32 	%p128, %r472, 1;
	selp.f64 	%fd1103, 0dBDA8FF8320FD8164, 0d3DE5DB65F9785EBA, %p128;
	ld.global.nc.v2.f64 	{%fd1104, %fd1105}, [%rd92];
	fma.rn.f64 	%fd1106, %fd1103, %fd1102, %fd1104;
	fma.rn.f64 	%fd1107, %fd1106, %fd1102, %fd1105;
	ld.global.nc.v2.f64 	{%fd1108, %fd1109}, [%rd92+16];
	fma.rn.f64 	%fd1110, %fd1107, %fd1102, %fd1108;
	fma.rn.f64 	%fd1111, %fd1110, %fd1102, %fd1109;
	ld.global.nc.v2.f64 	{%fd1112, %fd1113}, [%rd92+32];
	fma.rn.f64 	%fd1114, %fd1111, %fd1102, %fd1112;
	fma.rn.f64 	%fd1115, %fd1114, %fd1102, %fd1113;
	fma.rn.f64 	%fd1116, %fd1115, %fd2724, %fd2724;
	fma.rn.f64 	%fd1117, %fd1115, %fd1102, 0d3FF0000000000000;
	selp.f64 	%fd1118, %fd1117, %fd1116, %p128;
	and.b32  	%r473, %r958, 2;
	setp.eq.s32 	%p129, %r473, 0;
	mov.f64 	%fd1119, 0d0000000000000000;
	sub.f64 	%fd1120, %fd1119, %fd1118;
	selp.f64 	%fd154, %fd1118, %fd1120, %p129;
	@%p117 bra 	$L__BB1_110;
	mov.f64 	%fd1126, 0d0000000000000000;
	mul.rn.f64 	%fd2725, %fd136, %fd1126;
	mov.b32 	%r959, 0;
	bra.uni 	$L__BB1_112;
$L__BB1_110:
	mul.f64 	%fd1121, %fd136, 0d3FE45F306DC9C883;
	cvt.rni.s32.f64 	%r959, %fd1121;
	cvt.rn.f64.s32 	%fd1122, %r959;
	fma.rn.f64 	%fd1123, %fd1122, 0dBFF921FB54442D18, %fd136;
	fma.rn.f64 	%fd1124, %fd1122, 0dBC91A62633145C00, %fd1123;
	fma.rn.f64 	%fd2725, %fd1122, 0dB97B839A252049C0, %fd1124;
	setp.ltu.f64 	%p130, %fd137, 0d41E0000000000000;
	@%p130 bra 	$L__BB1_112;
	{ // callseq 61, 0
	.param .b64 param0;
	st.param.f64 	[param0], %fd136;
	.param .align 16 .b8 retval0[16];
	call.uni (retval0), 
	__internal_trig_reduction_slowpathd, 
	(
	param0
	);
	ld.param.f64 	%fd2725, [retval0];
	ld.param.b32 	%r959, [retval0+8];
	} // callseq 61
$L__BB1_112:
	setp.eq.f64 	%p131, %fd3, 0d7FF0000000000000;
	shl.b32 	%r477, %r959, 6;
	cvt.u64.u32 	%rd93, %r477;
	and.b64  	%rd94, %rd93, 64;
	mov.u64 	%rd95, __cudart_sin_cos_coeffs;
	add.s64 	%rd96, %rd95, %rd94;
	mul.rn.f64 	%fd1127, %fd2725, %fd2725;
	and.b32  	%r478, %r959, 1;
	setp.eq.b32 	%p132, %r478, 1;
	selp.f64 	%fd1128, 0dBDA8FF8320FD8164, 0d3DE5DB65F9785EBA, %p132;
	ld.global.nc.v2.f64 	{%fd1129, %fd1130}, [%rd96];
	fma.rn.f64 	%fd1131, %fd1128, %fd1127, %fd1129;
	fma.rn.f64 	%fd1132, %fd1131, %fd1127, %fd1130;
	ld.global.nc.v2.f64 	{%fd1133, %fd1134}, [%rd96+16];
	fma.rn.f64 	%fd1135, %fd1132, %fd1127, %fd1133;
	fma.rn.f64 	%fd1136, %fd1135, %fd1127, %fd1134;
	ld.global.nc.v2.f64 	{%fd1137, %fd1138}, [%rd96+32];
	fma.rn.f64 	%fd1139, %fd1136, %fd1127, %fd1137;
	fma.rn.f64 	%fd1140, %fd1139, %fd1127, %fd1138;
	fma.rn.f64 	%fd1141, %fd1140, %fd2725, %fd2725;
	fma.rn.f64 	%fd1142, %fd1140, %fd1127, 0d3FF0000000000000;
	selp.f64 	%fd1143, %fd1142, %fd1141, %p132;
	and.b32  	%r479, %r959, 2;
	setp.eq.s32 	%p133, %r479, 0;
	mov.f64 	%fd1144, 0d0000000000000000;
	sub.f64 	%fd1145, %fd1144, %fd1143;
	selp.f64 	%fd1146, %fd1143, %fd1145, %p133;
	mul.f64 	%fd1147, %fd154, %fd1146;
	sub.f64 	%fd1148, %fd14, %fd1147;
	mul.f64 	%fd1149, %fd135, 0d0000000000000000;
	fma.rn.f64 	%fd1150, %fd132, 0d3FD6666666666666, %fd1149;
	add.f64 	%fd1151, %fd11, %fd1150;
	mul.f64 	%fd1152, %fd1151, %fd1148;
	mul.f64 	%fd1153, %fd132, 0d0000000000000000;
	mul.f64 	%fd1154, %fd135, 0d3FD6666666666666;
	sub.f64 	%fd1155, %fd1153, %fd1154;
	sub.f64 	%fd1156, %fd1155, %fd14;
	fma.rn.f64 	%fd159, %fd1156, %fd148, %fd1152;
	mov.b32 	%r961, 1;
	mov.f64 	%fd2727, %fd5;
	@%p131 bra 	$L__BB1_116;
	setp.ltu.f64 	%p134, %fd3, 0d41E0000000000000;
	mov.f64 	%fd2727, %fd4;
	mov.u32 	%r960, %r3;
	@%p134 bra 	$L__BB1_115;
	{ // callseq 62, 0
	.param .b64 param0;
	st.param.f64 	[param0], %fd2;
	.param .align 16 .b8 retval0[16];
	call.uni (retval0), 
	__internal_trig_reduction_slowpathd, 
	(
	param0
	);
	ld.param.f64 	%fd2727, [retval0];
	ld.param.b32 	%r960, [retval0+8];
	} // callseq 62
$L__BB1_115:
	add.s32 	%r961, %r960, 1;
$L__BB1_116:
	shl.b32 	%r481, %r961, 6;
	cvt.u64.u32 	%rd97, %r481;
	and.b64  	%rd98, %rd97, 64;
	add.s64 	%rd100, %rd95, %rd98;
	mul.rn.f64 	%fd1158, %fd2727, %fd2727;
	and.b32  	%r482, %r961, 1;
	setp.eq.b32 	%p135, %r482, 1;
	selp.f64 	%fd1159, 0dBDA8FF8320FD8164, 0d3DE5DB65F9785EBA, %p135;
	ld.global.nc.v2.f64 	{%fd1160, %fd1161}, [%rd100];
	fma.rn.f64 	%fd1162, %fd1159, %fd1158, %fd1160;
	fma.rn.f64 	%fd1163, %fd1162, %fd1158, %fd1161;
	ld.global.nc.v2.f64 	{%fd1164, %fd1165}, [%rd100+16];
	fma.rn.f64 	%fd1166, %fd1163, %fd1158, %fd1164;
	fma.rn.f64 	%fd1167, %fd1166, %fd1158, %fd1165;
	ld.global.nc.v2.f64 	{%fd1168, %fd1169}, [%rd100+32];
	fma.rn.f64 	%fd1170, %fd1167, %fd1158, %fd1168;
	fma.rn.f64 	%fd1171, %fd1170, %fd1158, %fd1169;
	fma.rn.f64 	%fd1172, %fd1171, %fd2727, %fd2727;
	fma.rn.f64 	%fd1173, %fd1171, %fd1158, 0d3FF0000000000000;
	selp.f64 	%fd1174, %fd1173, %fd1172, %p135;
	and.b32  	%r483, %r961, 2;
	setp.eq.s32 	%p136, %r483, 0;
	mov.f64 	%fd1175, 0d0000000000000000;
	sub.f64 	%fd1176, %fd1175, %fd1174;
	selp.f64 	%fd163, %fd1174, %fd1176, %p136;
	mov.f64 	%fd2728, %fd8;
	mov.u32 	%r962, %r9;
	@%p2 bra 	$L__BB1_118;
	{ // callseq 63, 0
	.param .b64 param0;
	st.param.f64 	[param0], %fd2;
	.param .align 16 .b8 retval0[16];
	call.uni (retval0), 
	__internal_trig_reduction_slowpathd, 
	(
	param0
	);
	ld.param.f64 	%fd2728, [retval0];
	ld.param.b32 	%r962, [retval0+8];
	} // callseq 63
$L__BB1_118:
	setp.lt.s32 	%p137, %r4, 0;
	setp.eq.s32 	%p138, %r5, 1062207488;
	shl.b32 	%r485, %r962, 6;
	cvt.u64.u32 	%rd101, %r485;
	and.b64  	%rd102, %rd101, 64;
	add.s64 	%rd104, %rd95, %rd102;
	mul.rn.f64 	%fd1178, %fd2728, %fd2728;
	and.b32  	%r486, %r962, 1;
	setp.eq.b32 	%p140, %r486, 1;
	selp.f64 	%fd1179, 0dBDA8FF8320FD8164, 0d3DE5DB65F9785EBA, %p140;
	ld.global.nc.v2.f64 	{%fd1180, %fd1181}, [%rd104];
	fma.rn.f64 	%fd1182, %fd1179, %fd1178, %fd1180;
	fma.rn.f64 	%fd1183, %fd1182, %fd1178, %fd1181;
	ld.global.nc.v2.f64 	{%fd1184, %fd1185}, [%rd104+16];
	fma.rn.f64 	%fd1186, %fd1183, %fd1178, %fd1184;
	fma.rn.f64 	%fd1187, %fd1186, %fd1178, %fd1185;
	ld.global.nc.v2.f64 	{%fd1188, %fd1189}, [%rd104+32];
	fma.rn.f64 	%fd1190, %fd1187, %fd1178, %fd1188;
	fma.rn.f64 	%fd1191, %fd1190, %fd1178, %fd1189;
	fma.rn.f64 	%fd1192, %fd1191, %fd2728, %fd2728;
	fma.rn.f64 	%fd1193, %fd1191, %fd1178, 0d3FF0000000000000;
	selp.f64 	%fd1194, %fd1193, %fd1192, %p140;
	and.b32  	%r487, %r962, 2;
	setp.eq.s32 	%p141, %r487, 0;
	mov.f64 	%fd1195, 0d0000000000000000;
	sub.f64 	%fd1196, %fd1195, %fd1194;
	selp.f64 	%fd1197, %fd1194, %fd1196, %p141;
	mul.f64 	%fd1198, %fd14, %fd1197;
	fma.rn.f64 	%fd1199, %fd11, %fd163, %fd1198;
	mul.f64 	%fd1200, %fd14, %fd163;
	mul.f64 	%fd1201, %fd11, %fd1197;
	sub.f64 	%fd166, %fd1200, %fd1201;
	add.f64 	%fd167, %fd1199, 0d3FD6666666666666;
	{
	.reg .b32 %temp; 
	mov.b64 	{%temp, %r105}, %fd167;
	}
	abs.f64 	%fd168, %fd167;
	{ // callseq 64, 0
	.param .b64 param0;
	st.param.f64 	[param0], %fd168;
	.param .b64 param1;
	st.param.f64 	[param1], 0d4000000000000000;
	.param .b64 retval0;
	call.uni (retval0), 
	__internal_accurate_pow, 
	(
	param0, 
	param1
	);
	ld.param.f64 	%fd1202, [retval0];
	} // callseq 64
	setp.lt.s32 	%p142, %r105, 0;
	neg.f64 	%fd1204, %fd1202;
	selp.f64 	%fd1205, %fd1204, %fd1202, %p138;
	selp.f64 	%fd1206, %fd1205, %fd1202, %p142;
	setp.eq.f64 	%p143, %fd167, 0d0000000000000000;
	selp.b32 	%r488, %r105, 0, %p138;
	or.b32  	%r489, %r488, 2146435072;
	selp.b32 	%r490, %r489, %r488, %p137;
	mov.b32 	%r491, 0;
	mov.b64 	%fd1207, {%r491, %r490};
	selp.f64 	%fd2729, %fd1207, %fd1206, %p143;
	add.f64 	%fd1208, %fd167, 0d4000000000000000;
	{
	.reg .b32 %temp; 
	mov.b64 	{%temp, %r492}, %fd1208;
	}
	and.b32  	%r493, %r492, 2146435072;
	setp.ne.s32 	%p144, %r493, 2146435072;
	@%p144 bra 	$L__BB1_123;
	setp.num.f64 	%p145, %fd167, %fd167;
	@%p145 bra 	$L__BB1_121;
	mov.f64 	%fd1209, 0d4000000000000000;
	add.rn.f64 	%fd2729, %fd167, %fd1209;
	bra.uni 	$L__BB1_123;
$L__BB1_121:
	setp.neu.f64 	%p146, %fd168, 0d7FF0000000000000;
	@%p146 bra 	$L__BB1_123;
	selp.b32 	%r494, %r7, %r6, %p1;
	selp.b32 	%r495, %r494, %r6, %p142;
	mov.b32 	%r496, 0;
	mov.b64 	%fd2729, {%r496, %r495};
$L__BB1_123:
	setp.eq.f64 	%p151, %fd167, 0d3FF0000000000000;
	selp.f64 	%fd173, 0d3FF0000000000000, %fd2729, %p151;
	{
	.reg .b32 %temp; 
	mov.b64 	{%temp, %r106}, %fd166;
	}
	abs.f64 	%fd174, %fd166;
	{ // callseq 65, 0
	.param .b64 param0;
	st.param.f64 	[param0], %fd174;
	.param .b64 param1;
	st.param.f64 	[param1], 0d4000000000000000;
	.param .b64 retval0;
	call.uni (retval0), 
	__internal_accurate_pow, 
	(
	param0, 
	param1
	);
	ld.param.f64 	%fd1210, [retval0];
	} // callseq 65
	setp.lt.s32 	%p152, %r106, 0;
	neg.f64 	%fd1212, %fd1210;
	selp.f64 	%fd1213, %fd1212, %fd1210, %p138;
	selp.f64 	%fd1214, %fd1213, %fd1210, %p152;
	setp.eq.f64 	%p153, %fd166, 0d0000000000000000;
	selp.b32 	%r497, %r106, 0, %p138;
	or.b32  	%r498, %r497, 2146435072;
	selp.b32 	%r499, %r498, %r497, %p137;
	mov.b32 	%r500, 0;
	mov.b64 	%fd1215, {%r500, %r499};
	selp.f64 	%fd2730, %fd1215, %fd1214, %p153;
	add.f64 	%fd1216, %fd166, 0d4000000000000000;
	{
	.reg .b32 %temp; 
	mov.b64 	{%temp, %r501}, %fd1216;
	}
	and.b32  	%r502, %r501, 2146435072;
	setp.ne.s32 	%p154, %r502, 2146435072;
	@%p154 bra 	$L__BB1_128;
	setp.num.f64 	%p155, %fd166, %fd166;
	@%p155 bra 	$L__BB1_126;
	mov.f64 	%fd1217, 0d4000000000000000;
	add.rn.f64 	%fd2730, %fd166, %fd1217;
	bra.uni 	$L__BB1_128;
$L__BB1_126:
	setp.neu.f64 	%p156, %fd174, 0d7FF0000000000000;
	@%p156 bra 	$L__BB1_128;
	selp.b32 	%r503, %r7, %r6, %p1;
	selp.b32 	%r504, %r503, %r6, %p152;
	mov.b32 	%r505, 0;
	mov.b64 	%fd2730, {%r505, %r504};
$L__BB1_128:
	setp.eq.f64 	%p158, %fd166, 0d3FF0000000000000;
	selp.f64 	%fd1218, 0d3FF0000000000000, %fd2730, %p158;
	add.f64 	%fd1219, %fd173, %fd1218;
	neg.f64 	%fd1220, %fd1219;
	div.rn.f64 	%fd179, %fd1220, %fd6;
	fma.rn.f64 	%fd1221, %fd179, 0d3FF71547652B82FE, 0d4338000000000000;
	{
	.reg .b32 %temp; 
	mov.b64 	{%r107, %temp}, %fd1221;
	}
	mov.f64 	%fd1222, 0dC338000000000000;
	add.rn.f64 	%fd1223, %fd1221, %fd1222;
	fma.rn.f64 	%fd1224, %fd1223, 0dBFE62E42FEFA39EF, %fd179;
	fma.rn.f64 	%fd1225, %fd1223, 0dBC7ABC9E3B39803F, %fd1224;
	fma.rn.f64 	%fd1226, %fd1225, 0d3E5ADE1569CE2BDF, 0d3E928AF3FCA213EA;
	fma.rn.f64 	%fd1227, %fd1226, %fd1225, 0d3EC71DEE62401315;
	fma.rn.f64 	%fd1228, %fd1227, %fd1225, 0d3EFA01997C89EB71;
	fma.rn.f64 	%fd1229, %fd1228, %fd1225, 0d3F2A01A014761F65;
	fma.rn.f64 	%fd1230, %fd1229, %fd1225, 0d3F56C16C1852B7AF;
	fma.rn.f64 	%fd1231, %fd1230, %fd1225, 0d3F81111111122322;
	fma.rn.f64 	%fd1232, %fd1231, %fd1225, 0d3FA55555555502A1;
	fma.rn.f64 	%fd1233, %fd1232, %fd1225, 0d3FC5555555555511;
	fma.rn.f64 	%fd1234, %fd1233, %fd1225, 0d3FE000000000000B;
	fma.rn.f64 	%fd1235, %fd1234, %fd1225, 0d3FF0000000000000;
	fma.rn.f64 	%fd1236, %fd1235, %fd1225, 0d3FF0000000000000;
	{
	.reg .b32 %temp; 
	mov.b64 	{%r108, %temp}, %fd1236;
	}
	{
	.reg .b32 %temp; 
	mov.b64 	{%temp, %r109}, %fd1236;
	}
	shl.b32 	%r506, %r107, 20;
	add.s32 	%r507, %r506, %r109;
	mov.b64 	%fd2731, {%r108, %r507};
	{
	.reg .b32 %temp; 
	mov.b64 	{%temp, %r508}, %fd179;
	}
	mov.b32 	%f12, %r508;
	abs.f32 	%f3, %f12;
	setp.lt.f32 	%p159, %f3, 0f4086232B;
	@%p159 bra 	$L__BB1_131;
	setp.lt.f64 	%p160, %fd179, 0d0000000000000000;
	add.f64 	%fd1237, %fd179, 0d7FF0000000000000;
	selp.f64 	%fd2731, 0d0000000000000000, %fd1237, %p160;
	setp.geu.f32 	%p161, %f3, 0f40874800;
	@%p161 bra 	$L__BB1_131;
	shr.u32 	%r509, %r107, 31;
	add.s32 	%r510, %r107, %r509;
	shr.s32 	%r511, %r510, 1;
	shl.b32 	%r512, %r511, 20;
	add.s32 	%r513, %r109, %r512;
	mov.b64 	%fd1238, {%r108, %r513};
	sub.s32 	%r514, %r107, %r511;
	shl.b32 	%r515, %r514, 20;
	add.s32 	%r516, %r515, 1072693248;
	mov.b32 	%r517, 0;
	mov.b64 	%fd1239, {%r517, %r516};
	mul.f64 	%fd2731, %fd1239, %fd1238;
$L__BB1_131:
	setp.eq.f64 	%p162, %fd3, 0d7FF0000000000000;
	mul.f64 	%fd1240, %fd7, %fd2731;
	mul.f64 	%fd1241, %fd159, 0dC00921FB54442D18;
	mul.f64 	%fd1242, %fd1241, %fd1240;
	div.rn.f64 	%fd1243, %fd1242, %fd6;
	add.f64 	%fd184, %fd128, %fd1243;
	mov.b32 	%r964, 1;
	mov.f64 	%fd2733, %fd5;
	@%p162 bra 	$L__BB1_135;
	setp.ltu.f64 	%p163, %fd3, 0d41E0000000000000;
	mov.f64 	%fd2733, %fd4;
	mov.u32 	%r963, %r3;
	@%p163 bra 	$L__BB1_134;
	{ // callseq 66, 0
	.param .b64 param0;
	st.param.f64 	[param0], %fd2;
	.param .align 16 .b8 retval0[16];
	call.uni (retval0), 
	__internal_trig_reduction_slowpathd, 
	(
	param0
	);
	ld.param.f64 	%fd2733, [retval0];
	ld.param.b32 	%r963, [retval0+8];
	} // callseq 66
$L__BB1_134:
	add.s32 	%r964, %r963, 1;
$L__BB1_135:
	shl.b32 	%r520, %r964, 6;
	cvt.u64.u32 	%rd105, %r520;
	and.b64  	%rd106, %rd105, 64;
	add.s64 	%rd108, %rd95, %rd106;
	mul.rn.f64 	%fd1245, %fd2733, %fd2733;
	and.b32  	%r521, %r964, 1;
	setp.eq.b32 	%p164, %r521, 1;
	selp.f64 	%fd1246, 0dBDA8FF8320FD8164, 0d3DE5DB65F9785EBA, %p164;
	ld.global.nc.v2.f64 	{%fd1247, %fd1248}, [%rd108];
	fma.rn.f64 	%fd1249, %fd1246, %fd1245, %fd1247;
	fma.rn.f64 	%fd1250, %fd1249, %fd1245, %fd1248;
	ld.global.nc.v2.f64 	{%fd1251, %fd1252}, [%rd108+16];
	fma.rn.f64 	%fd1253, %fd1250, %fd1245, %fd1251;
	fma.rn.f64 	%fd1254, %fd1253, %fd1245, %fd1252;
	ld.global.nc.v2.f64 	{%fd1255, %fd1256}, [%rd108+32];
	fma.rn.f64 	%fd1257, %fd1254, %fd1245, %fd1255;
	fma.rn.f64 	%fd1258, %fd1257, %fd1245, %fd1256;
	fma.rn.f64 	%fd1259, %fd1258, %fd2733, %fd2733;
	fma.rn.f64 	%fd1260, %fd1258, %fd1245, 0d3FF0000000000000;
	selp.f64 	%fd1261, %fd1260, %fd1259, %p164;
	and.b32  	%r522, %r964, 2;
	setp.eq.s32 	%p165, %r522, 0;
	mov.f64 	%fd1262, 0d0000000000000000;
	sub.f64 	%fd1263, %fd1262, %fd1261;
	selp.f64 	%fd188, %fd1261, %fd1263, %p165;
	mov.f64 	%fd2734, %fd8;
	mov.u32 	%r965, %r9;
	@%p2 bra 	$L__BB1_137;
	{ // callseq 67, 0
	.param .b64 param0;
	st.param.f64 	[param0], %fd2;
	.param .align 16 .b8 retval0[16];
	call.uni (retval0), 
	__internal_trig_reduction_slowpathd, 
	(
	param0
	);
	ld.param.f64 	%fd2734, [retval0];
	ld.param.b32 	%r965, [retval0+8];
	} // callseq 67
$L__BB1_137:
	setp.neu.f64 	%p166, %fd137, 0d7FF0000000000000;
	shl.b32 	%r524, %r965, 6;
	cvt.u64.u32 	%rd109, %r524;
	and.b64  	%rd110, %rd109, 64;
	add.s64 	%rd112, %rd95, %rd110;
	mul.rn.f64 	%fd1265, %fd2734, %fd2734;
	and.b32  	%r525, %r965, 1;
	setp.eq.b32 	%p167, %r525, 1;
	selp.f64 	%fd1266, 0dBDA8FF8320FD8164, 0d3DE5DB65F9785EBA, %p167;
	ld.global.nc.v2.f64 	{%fd1267, %fd1268}, [%rd112];
	fma.rn.f64 	%fd1269, %fd1266, %fd1265, %fd1267;
	fma.rn.f64 	%fd1270, %fd1269, %fd1265, %fd1268;
	ld.global.nc.v2.f64 	{%fd1271, %fd1272}, [%rd112+16];
	fma.rn.f64 	%fd1273, %fd1270, %fd1265, %fd1271;
	fma.rn.f64 	%fd1274, %fd1273, %fd1265, %fd1272;
	ld.global.nc.v2.f64 	{%fd1275, %fd1276}, [%rd112+32];
	fma.rn.f64 	%fd1277, %fd1274, %fd1265, %fd1275;
	fma.rn.f64 	%fd1278, %fd1277, %fd1265, %fd1276;
	fma.rn.f64 	%fd1279, %fd1278, %fd2734, %fd2734;
	fma.rn.f64 	%fd1280, %fd1278, %fd1265, 0d3FF0000000000000;
	selp.f64 	%fd1281, %fd1280, %fd1279, %p167;
	and.b32  	%r526, %r965, 2;
	setp.eq.s32 	%p168, %r526, 0;
	mov.f64 	%fd1282, 0d0000000000000000;
	sub.f64 	%fd1283, %fd1282, %fd1281;
	selp.f64 	%fd191, %fd1281, %fd1283, %p168;
	@%p166 bra 	$L__BB1_139;
	mov.f64 	%fd1289, 0d0000000000000000;
	mul.rn.f64 	%fd2736, %fd136, %fd1289;
	mov.b32 	%r967, 1;
	bra.uni 	$L__BB1_142;
$L__BB1_139:
	mul.f64 	%fd1284, %fd136, 0d3FE45F306DC9C883;
	cvt.rni.s32.f64 	%r966, %fd1284;
	cvt.rn.f64.s32 	%fd1285, %r966;
	fma.rn.f64 	%fd1286, %fd1285, 0dBFF921FB54442D18, %fd136;
	fma.rn.f64 	%fd1287, %fd1285, 0dBC91A62633145C00, %fd1286;
	fma.rn.f64 	%fd2736, %fd1285, 0dB97B839A252049C0, %fd1287;
	setp.ltu.f64 	%p169, %fd137, 0d41E0000000000000;
	@%p169 bra 	$L__BB1_141;
	{ // callseq 68, 0
	.param .b64 param0;
	st.param.f64 	[param0], %fd136;
	.param .align 16 .b8 retval0[16];
	call.uni (retval0), 
	__internal_trig_reduction_slowpathd, 
	(
	param0
	);
	ld.param.f64 	%fd2736, [retval0];
	ld.param.b32 	%r966, [retval0+8];
	} // callseq 68
$L__BB1_141:
	add.s32 	%r967, %r966, 1;
$L__BB1_142:
	setp.neu.f64 	%p170, %fd87, 0d7FF0000000000000;
	shl.b32 	%r529, %r967, 6;
	cvt.u64.u32 	%rd113, %r529;
	and.b64  	%rd114, %rd113, 64;
	add.s64 	%rd116, %rd95, %rd114;
	mul.rn.f64 	%fd1290, %fd2736, %fd2736;
	and.b32  	%r530, %r967, 1;
	setp.eq.b32 	%p171, %r530, 1;
	selp.f64 	%fd1291, 0dBDA8FF8320FD8164, 0d3DE5DB65F9785EBA, %p171;
	ld.global.nc.v2.f64 	{%fd1292, %fd1293}, [%rd116];
	fma.rn.f64 	%fd1294, %fd1291, %fd1290, %fd1292;
	fma.rn.f64 	%fd1295, %fd1294, %fd1290, %fd1293;
	ld.global.nc.v2.f64 	{%fd1296, %fd1297}, [%rd116+16];
	fma.rn.f64 	%fd1298, %fd1295, %fd1290, %fd1296;
	fma.rn.f64 	%fd1299, %fd1298, %fd1290, %fd1297;
	ld.global.nc.v2.f64 	{%fd1300, %fd1301}, [%rd116+32];
	fma.rn.f64 	%fd1302, %fd1299, %fd1290, %fd1300;
	fma.rn.f64 	%fd1303, %fd1302, %fd1290, %fd1301;
	fma.rn.f64 	%fd1304, %fd1303, %fd2736, %fd2736;
	fma.rn.f64 	%fd1305, %fd1303, %fd1290, 0d3FF0000000000000;
	selp.f64 	%fd1306, %fd1305, %fd1304, %p171;
	and.b32  	%r531, %r967, 2;
	setp.eq.s32 	%p172, %r531, 0;
	mov.f64 	%fd1307, 0d0000000000000000;
	sub.f64 	%fd1308, %fd1307, %fd1306;
	selp.f64 	%fd197, %fd1306, %fd1308, %p172;
	@%p170 bra 	$L__BB1_144;
	mov.f64 	%fd1314, 0d0000000000000000;
	mul.rn.f64 	%fd2737, %fd80, %fd1314;
	mov.b32 	%r968, 0;
	bra.uni 	$L__BB1_146;
$L__BB1_144:
	mul.f64 	%fd1309, %fd80, 0d3FE45F306DC9C883;
	cvt.rni.s32.f64 	%r968, %fd1309;
	cvt.rn.f64.s32 	%fd1310, %r968;
	fma.rn.f64 	%fd1311, %fd1310, 0dBFF921FB54442D18, %fd80;
	fma.rn.f64 	%fd1312, %fd1310, 0dBC91A62633145C00, %fd1311;
	fma.rn.f64 	%fd2737, %fd1310, 0dB97B839A252049C0, %fd1312;
	setp.ltu.f64 	%p173, %fd87, 0d41E0000000000000;
	@%p173 bra 	$L__BB1_146;
	{ // callseq 69, 0
	.param .b64 param0;
	st.param.f64 	[param0], %fd80;
	.param .align 16 .b8 retval0[16];
	call.uni (retval0), 
	__internal_trig_reduction_slowpathd, 
	(
	param0
	);
	ld.param.f64 	%fd2737, [retval0];
	ld.param.b32 	%r968, [retval0+8];
	} // callseq 69
$L__BB1_146:
	shl.b32 	%r534, %r968, 6;
	cvt.u64.u32 	%rd117, %r534;
	and.b64  	%rd118, %rd117, 64;
	add.s64 	%rd120, %rd95, %rd118;
	mul.rn.f64 	%fd1315, %fd2737, %fd2737;
	and.b32  	%r535, %r968, 1;
	setp.eq.b32 	%p175, %r535, 1;
	selp.f64 	%fd1316, 0dBDA8FF8320FD8164, 0d3DE5DB65F9785EBA, %p175;
	ld.global.nc.v2.f64 	{%fd1317, %fd1318}, [%rd120];
	fma.rn.f64 	%fd1319, %fd1316, %fd1315, %fd1317;
	fma.rn.f64 	%fd1320, %fd1319, %fd1315, %fd1318;
	ld.global.nc.v2.f64 	{%fd1321, %fd1322}, [%rd120+16];
	fma.rn.f64 	%fd1323, %fd1320, %fd1315, %fd1321;
	fma.rn.f64 	%fd1324, %fd1323, %fd1315, %fd1322;
	ld.global.nc.v2.f64 	{%fd1325, %fd1326}, [%rd120+32];
	fma.rn.f64 	%fd1327, %fd1324, %fd1315, %fd1325;
	fma.rn.f64 	%fd1328, %fd1327, %fd1315, %fd1326;
	fma.rn.f64 	%fd1329, %fd1328, %fd2737, %fd2737;
	fma.rn.f64 	%fd1330, %fd1328, %fd1315, 0d3FF0000000000000;
	selp.f64 	%fd1331, %fd1330, %fd1329, %p175;
	and.b32  	%r536, %r968, 2;
	setp.eq.s32 	%p176, %r536, 0;
	mov.f64 	%fd1332, 0d0000000000000000;
	sub.f64 	%fd1333, %fd1332, %fd1331;
	selp.f64 	%fd1334, %fd1331, %fd1333, %p176;
	mul.f64 	%fd1335, %fd197, %fd1334;
	sub.f64 	%fd202, %fd12, %fd1335;
	@%p170 bra 	$L__BB1_148;
	mov.f64 	%fd1341, 0d0000000000000000;
	mul.rn.f64 	%fd2739, %fd80, %fd1341;
	mov.b32 	%r970, 1;
	bra.uni 	$L__BB1_151;
$L__BB1_148:
	mul.f64 	%fd1336, %fd80, 0d3FE45F306DC9C883;
	cvt.rni.s32.f64 	%r969, %fd1336;
	cvt.rn.f64.s32 	%fd1337, %r969;
	fma.rn.f64 	%fd1338, %fd1337, 0dBFF921FB54442D18, %fd80;
	fma.rn.f64 	%fd1339, %fd1337, 0dBC91A62633145C00, %fd1338;
	fma.rn.f64 	%fd2739, %fd1337, 0dB97B839A252049C0, %fd1339;
	setp.ltu.f64 	%p177, %fd87, 0d41E0000000000000;
	@%p177 bra 	$L__BB1_150;
	{ // callseq 70, 0
	.param .b64 param0;
	st.param.f64 	[param0], %fd80;
	.param .align 16 .b8 retval0[16];
	call.uni (retval0), 
	__internal_trig_reduction_slowpathd, 
	(
	param0
	);
	ld.param.f64 	%fd2739, [retval0];
	ld.param.b32 	%r969, [retval0+8];
	} // callseq 70
$L__BB1_150:
	add.s32 	%r970, %r969, 1;
$L__BB1_151:
	shl.b32 	%r539, %r970, 6;
	cvt.u64.u32 	%rd121, %r539;
	and.b64  	%rd122, %rd121, 64;
	add.s64 	%rd124, %rd95, %rd122;
	mul.rn.f64 	%fd1342, %fd2739, %fd2739;
	and.b32  	%r540, %r970, 1;
	setp.eq.b32 	%p179, %r540, 1;
	selp.f64 	%fd1343, 0dBDA8FF8320FD8164, 0d3DE5DB65F9785EBA, %p179;
	ld.global.nc.v2.f64 	{%fd1344, %fd1345}, [%rd124];
	fma.rn.f64 	%fd1346, %fd1343, %fd1342, %fd1344;
	fma.rn.f64 	%fd1347, %fd1346, %fd1342, %fd1345;
	ld.global.nc.v2.f64 	{%fd1348, %fd1349}, [%rd124+16];
	fma.rn.f64 	%fd1350, %fd1347, %fd1342, %fd1348;
	fma.rn.f64 	%fd1351, %fd1350, %fd1342, %fd1349;
	ld.global.nc.v2.f64 	{%fd1352, %fd1353}, [%rd124+32];
	fma.rn.f64 	%fd1354, %fd1351, %fd1342, %fd1352;
	fma.rn.f64 	%fd1355, %fd1354, %fd1342, %fd1353;
	fma.rn.f64 	%fd1356, %fd1355, %fd2739, %fd2739;
	fma.rn.f64 	%fd1357, %fd1355, %fd1342, 0d3FF0000000000000;
	selp.f64 	%fd1358, %fd1357, %fd1356, %p179;
	and.b32  	%r541, %r970, 2;
	setp.eq.s32 	%p180, %r541, 0;
	mov.f64 	%fd1359, 0d0000000000000000;
	sub.f64 	%fd1360, %fd1359, %fd1358;
	selp.f64 	%fd208, %fd1358, %fd1360, %p180;
	@%p166 bra 	$L__BB1_153;
	mov.f64 	%fd1366, 0d0000000000000000;
	mul.rn.f64 	%fd2740, %fd136, %fd1366;
	mov.b32 	%r971, 0;
	bra.uni 	$L__BB1_155;
$L__BB1_153:
	mul.f64 	%fd1361, %fd136, 0d3FE45F306DC9C883;
	cvt.rni.s32.f64 	%r971, %fd1361;
	cvt.rn.f64.s32 	%fd1362, %r971;
	fma.rn.f64 	%fd1363, %fd1362, 0dBFF921FB54442D18, %fd136;
	fma.rn.f64 	%fd1364, %fd1362, 0dBC91A62633145C00, %fd1363;
	fma.rn.f64 	%fd2740, %fd1362, 0dB97B839A252049C0, %fd1364;
	setp.ltu.f64 	%p181, %fd137, 0d41E0000000000000;
	@%p181 bra 	$L__BB1_155;
	{ // callseq 71, 0
	.param .b64 param0;
	st.param.f64 	[param0], %fd136;
	.param .align 16 .b8 retval0[16];
	call.uni (retval0), 
	__internal_trig_reduction_slowpathd, 
	(
	param0
	);
	ld.param.f64 	%fd2740, [retval0];
	ld.param.b32 	%r971, [retval0+8];
	} // callseq 71
$L__BB1_155:
	setp.eq.f64 	%p182, %fd3, 0d7FF0000000000000;
	shl.b32 	%r545, %r971, 6;
	cvt.u64.u32 	%rd125, %r545;
	and.b64  	%rd126, %rd125, 64;
	mov.u64 	%rd127, __cudart_sin_cos_coeffs;
	add.s64 	%rd128, %rd127, %rd126;
	mul.rn.f64 	%fd1367, %fd2740, %fd2740;
	and.b32  	%r546, %r971, 1;
	setp.eq.b32 	%p183, %r546, 1;
	selp.f64 	%fd1368, 0dBDA8FF8320FD8164, 0d3DE5DB65F9785EBA, %p183;
	ld.global.nc.v2.f64 	{%fd1369, %fd1370}, [%rd128];
	fma.rn.f64 	%fd1371, %fd1368, %fd1367, %fd1369;
	fma.rn.f64 	%fd1372, %fd1371, %fd1367, %fd1370;
	ld.global.nc.v2.f64 	{%fd1373, %fd1374}, [%rd128+16];
	fma.rn.f64 	%fd1375, %fd1372, %fd1367, %fd1373;
	fma.rn.f64 	%fd1376, %fd1375, %fd1367, %fd1374;
	ld.global.nc.v2.f64 	{%fd1377, %fd1378}, [%rd128+32];
	fma.rn.f64 	%fd1379, %fd1376, %fd1367, %fd1377;
	fma.rn.f64 	%fd1380, %fd1379, %fd1367, %fd1378;
	fma.rn.f64 	%fd1381, %fd1380, %fd2740, %fd2740;
	fma.rn.f64 	%fd1382, %fd1380, %fd1367, 0d3FF0000000000000;
	selp.f64 	%fd1383, %fd1382, %fd1381, %p183;
	and.b32  	%r547, %r971, 2;
	setp.eq.s32 	%p184, %r547, 0;
	mov.f64 	%fd1384, 0d0000000000000000;
	sub.f64 	%fd1385, %fd1384, %fd1383;
	selp.f64 	%fd1386, %fd1383, %fd1385, %p184;
	mul.f64 	%fd1387, %fd208, %fd1386;
	sub.f64 	%fd1388, %fd14, %fd1387;
	mul.f64 	%fd1389, %fd191, 0d0000000000000000;
	fma.rn.f64 	%fd1390, %fd188, 0d3FD6666666666666, %fd1389;
	add.f64 	%fd1391, %fd12, %fd1390;
	mul.f64 	%fd1392, %fd1391, %fd1388;
	mul.f64 	%fd1393, %fd188, 0d0000000000000000;
	mul.f64 	%fd1394, %fd191, 0d3FD6666666666666;
	sub.f64 	%fd1395, %fd1393, %fd1394;
	sub.f64 	%fd1396, %fd1395, %fd14;
	fma.rn.f64 	%fd213, %fd1396, %fd202, %fd1392;
	mov.b32 	%r973, 1;
	mov.f64 	%fd2742, %fd5;
	@%p182 bra 	$L__BB1_159;
	setp.ltu.f64 	%p185, %fd3, 0d41E0000000000000;
	mov.f64 	%fd2742, %fd4;
	mov.u32 	%r972, %r3;
	@%p185 bra 	$L__BB1_158;
	{ // callseq 72, 0
	.param .b64 param0;
	st.param.f64 	[param0], %fd2;
	.param .align 16 .b8 retval0[16];
	call.uni (retval0), 
	__internal_trig_reduction_slowpathd, 
	(
	param0
	);
	ld.param.f64 	%fd2742, [retval0];
	ld.param.b32 	%r972, [retval0+8];
	} // callseq 72
$L__BB1_158:
	add.s32 	%r973, %r972, 1;
$L__BB1_159:
	shl.b32 	%r549, %r973, 6;
	cvt.u64.u32 	%rd129, %r549;
	and.b64  	%rd130, %rd129, 64;
	add.s64 	%rd132, %rd127, %rd130;
	mul.rn.f64 	%fd1398, %fd2742, %fd2742;
	and.b32  	%r550, %r973, 1;
	setp.eq.b32 	%p186, %r550, 1;
	selp.f64 	%fd1399, 0dBDA8FF8320FD8164, 0d3DE5DB65F9785EBA, %p186;
	ld.global.nc.v2.f64 	{%fd1400, %fd1401}, [%rd132];
	fma.rn.f64 	%fd1402, %fd1399, %fd1398, %fd1400;
	fma.rn.f64 	%fd1403, %fd1402, %fd1398, %fd1401;
	ld.global.nc.v2.f64 	{%fd1404, %fd1405}, [%rd132+16];
	fma.rn.f64 	%fd1406, %fd1403, %fd1398, %fd1404;
	fma.rn.f64 	%fd1407, %fd1406, %fd1398, %fd1405;
	ld.global.nc.v2.f64 	{%fd1408, %fd1409}, [%rd132+32];
	fma.rn.f64 	%fd1410, %fd1407, %fd1398, %fd1408;
	fma.rn.f64 	%fd1411, %fd1410, %fd1398, %fd1409;
	fma.rn.f64 	%fd1412, %fd1411, %fd2742, %fd2742;
	fma.rn.f64 	%fd1413, %fd1411, %fd1398, 0d3FF0000000000000;
	selp.f64 	%fd1414, %fd1413, %fd1412, %p186;
	and.b32  	%r551, %r973, 2;
	setp.eq.s32 	%p187, %r551, 0;
	mov.f64 	%fd1415, 0d0000000000000000;
	sub.f64 	%fd1416, %fd1415, %fd1414;
	selp.f64 	%fd217, %fd1414, %fd1416, %p187;
	mov.f64 	%fd2743, %fd8;
	mov.u32 	%r974, %r9;
	@%p2 bra 	$L__BB1_161;
	{ // callseq 73, 0
	.param .b64 param0;
	st.param.f64 	[param0], %fd2;
	.param .align 16 .b8 retval0[16];
	call.uni (retval0), 
	__internal_trig_reduction_slowpathd, 
	(
	param0
	);
	ld.param.f64 	%fd2743, [retval0];
	ld.param.b32 	%r974, [retval0+8];
	} // callseq 73
$L__BB1_161:
	setp.lt.s32 	%p188, %r4, 0;
	setp.eq.s32 	%p189, %r5, 1062207488;
	shl.b32 	%r553, %r974, 6;
	cvt.u64.u32 	%rd133, %r553;
	and.b64  	%rd134, %rd133, 64;
	add.s64 	%rd136, %rd127, %rd134;
	mul.rn.f64 	%fd1418, %fd2743, %fd2743;
	and.b32  	%r554, %r974, 1;
	setp.eq.b32 	%p191, %r554, 1;
	selp.f64 	%fd1419, 0dBDA8FF8320FD8164, 0d3DE5DB65F9785EBA, %p191;
	ld.global.nc.v2.f64 	{%fd1420, %fd1421}, [%rd136];
	fma.rn.f64 	%fd1422, %fd1419, %fd1418, %fd1420;
	fma.rn.f64 	%fd1423, %fd1422, %fd1418, %fd1421;
	ld.global.nc.v2.f64 	{%fd1424, %fd1425}, [%rd136+16];
	fma.rn.f64 	%fd1426, %fd1423, %fd1418, %fd1424;
	fma.rn.f64 	%fd1427, %fd1426, %fd1418, %fd1425;
	ld.global.nc.v2.f64 	{%fd1428, %fd1429}, [%rd136+32];
	fma.rn.f64 	%fd1430, %fd1427, %fd1418, %fd1428;
	fma.rn.f64 	%fd1431, %fd1430, %fd1418, %fd1429;
	fma.rn.f64 	%fd1432, %fd1431, %fd2743, %fd2743;
	fma.rn.f64 	%fd1433, %fd1431, %fd1418, 0d3FF0000000000000;
	selp.f64 	%fd1434, %fd1433, %fd1432, %p191;
	and.b32  	%r555, %r974, 2;
	setp.eq.s32 	%p192, %r555, 0;
	mov.f64 	%fd1435, 0d0000000000000000;
	sub.f64 	%fd1436, %fd1435, %fd1434;
	selp.f64 	%fd1437, %fd1434, %fd1436, %p192;
	mul.f64 	%fd1438, %fd14, %fd1437;
	fma.rn.f64 	%fd1439, %fd12, %fd217, %fd1438;
	mul.f64 	%fd1440, %fd14, %fd217;
	mul.f64 	%fd1441, %fd12, %fd1437;
	sub.f64 	%fd220, %fd1440, %fd1441;
	add.f64 	%fd221, %fd1439, 0d3FD6666666666666;
	{
	.reg .b32 %temp; 
	mov.b64 	{%temp, %r138}, %fd221;
	}
	abs.f64 	%fd222, %fd221;
	{ // callseq 74, 0
	.param .b64 param0;
	st.param.f64 	[param0], %fd222;
	.param .b64 param1;
	st.param.f64 	[param1], 0d4000000000000000;
	.param .b64 retval0;
	call.uni (retval0), 
	__internal_accurate_pow, 
	(
	param0, 
	param1
	);
	ld.param.f64 	%fd1442, [retval0];
	} // callseq 74
	setp.lt.s32 	%p193, %r138, 0;
	neg.f64 	%fd1444, %fd1442;
	selp.f64 	%fd1445, %fd1444, %fd1442, %p189;
	selp.f64 	%fd1446, %fd1445, %fd1442, %p193;
	setp.eq.f64 	%p194, %fd221, 0d0000000000000000;
	selp.b32 	%r556, %r138, 0, %p189;
	or.b32  	%r557, %r556, 2146435072;
	selp.b32 	%r558, %r557, %r556, %p188;
	mov.b32 	%r559, 0;
	mov.b64 	%fd1447, {%r559, %r558};
	selp.f64 	%fd2744, %fd1447, %fd1446, %p194;
	add.f64 	%fd1448, %fd221, 0d4000000000000000;
	{
	.reg .b32 %temp; 
	mov.b64 	{%temp, %r560}, %fd1448;
	}
	and.b32  	%r561, %r560, 2146435072;
	setp.ne.s32 	%p195, %r561, 2146435072;
	@%p195 bra 	$L__BB1_166;
	setp.num.f64 	%p196, %fd221, %fd221;
	@%p196 bra 	$L__BB1_164;
	mov.f64 	%fd1449, 0d4000000000000000;
	add.rn.f64 	%fd2744, %fd221, %fd1449;
	bra.uni 	$L__BB1_166;
$L__BB1_164:
	setp.neu.f64 	%p197, %fd222, 0d7FF0000000000000;
	@%p197 bra 	$L__BB1_166;
	selp.b32 	%r562, %r7, %r6, %p1;
	selp.b32 	%r563, %r562, %r6, %p193;
	mov.b32 	%r564, 0;
	mov.b64 	%fd2744, {%r564, %r563};
$L__BB1_166:
	setp.eq.f64 	%p202, %fd221, 0d3FF0000000000000;
	selp.f64 	%fd227, 0d3FF0000000000000, %fd2744, %p202;
	{
	.reg .b32 %temp; 
	mov.b64 	{%temp, %r139}, %fd220;
	}
	abs.f64 	%fd228, %fd220;
	{ // callseq 75, 0
	.param .b64 param0;
	st.param.f64 	[param0], %fd228;
	.param .b64 param1;
	st.param.f64 	[param1], 0d4000000000000000;
	.param .b64 retval0;
	call.uni (retval0), 
	__internal_accurate_pow, 
	(
	param0, 
	param1
	);
	ld.param.f64 	%fd1450, [retval0];
	} // callseq 75
	setp.lt.s32 	%p203, %r139, 0;
	neg.f64 	%fd1452, %fd1450;
	selp.f64 	%fd1453, %fd1452, %fd1450, %p189;
	selp.f64 	%fd1454, %fd1453, %fd1450, %p203;
	setp.eq.f64 	%p204, %fd220, 0d0000000000000000;
	selp.b32 	%r565, %r139, 0, %p189;
	or.b32  	%r566, %r565, 2146435072;
	selp.b32 	%r567, %r566, %r565, %p188;
	mov.b32 	%r568, 0;
	mov.b64 	%fd1455, {%r568, %r567};
	selp.f64 	%fd2745, %fd1455, %fd1454, %p204;
	add.f64 	%fd1456, %fd220, 0d4000000000000000;
	{
	.reg .b32 %temp; 
	mov.b64 	{%temp, %r569}, %fd1456;
	}
	and.b32  	%r570, %r569, 2146435072;
	setp.ne.s32 	%p205, %r570, 2146435072;
	@%p205 bra 	$L__BB1_171;
	setp.num.f64 	%p206, %fd220, %fd220;
	@%p206 bra 	$L__BB1_169;
	mov.f64 	%fd1457, 0d4000000000000000;
	add.rn.f64 	%fd2745, %fd220, %fd1457;
	bra.uni 	$L__BB1_171;
$L__BB1_169:
	setp.neu.f64 	%p207, %fd228, 0d7FF0000000000000;
	@%p207 bra 	$L__BB1_171;
	selp.b32 	%r571, %r7, %r6, %p1;
	selp.b32 	%r572, %r571, %r6, %p203;
	mov.b32 	%r573, 0;
	mov.b64 	%fd2745, {%r573, %r572};
$L__BB1_171:
	setp.eq.f64 	%p209, %fd220, 0d3FF0000000000000;
	selp.f64 	%fd1458, 0d3FF0000000000000, %fd2745, %p209;
	add.f64 	%fd1459, %fd227, %fd1458;
	neg.f64 	%fd1460, %fd1459;
	div.rn.f64 	%fd233, %fd1460, %fd6;
	fma.rn.f64 	%fd1461, %fd233, 0d3FF71547652B82FE, 0d4338000000000000;
	{
	.reg .b32 %temp; 
	mov.b64 	{%r140, %temp}, %fd1461;
	}
	mov.f64 	%fd1462, 0dC338000000000000;
	add.rn.f64 	%fd1463, %fd1461, %fd1462;
	fma.rn.f64 	%fd1464, %fd1463, 0dBFE62E42FEFA39EF, %fd233;
	fma.rn.f64 	%fd1465, %fd1463, 0dBC7ABC9E3B39803F, %fd1464;
	fma.rn.f64 	%fd1466, %fd1465, 0d3E5ADE1569CE2BDF, 0d3E928AF3FCA213EA;
	fma.rn.f64 	%fd1467, %fd1466, %fd1465, 0d3EC71DEE62401315;
	fma.rn.f64 	%fd1468, %fd1467, %fd1465, 0d3EFA01997C89EB71;
	fma.rn.f64 	%fd1469, %fd1468, %fd1465, 0d3F2A01A014761F65;
	fma.rn.f64 	%fd1470, %fd1469, %fd1465, 0d3F56C16C1852B7AF;
	fma.rn.f64 	%fd1471, %fd1470, %fd1465, 0d3F81111111122322;
	fma.rn.f64 	%fd1472, %fd1471, %fd1465, 0d3FA55555555502A1;
	fma.rn.f64 	%fd1473, %fd1472, %fd1465, 0d3FC5555555555511;
	fma.rn.f64 	%fd1474, %fd1473, %fd1465, 0d3FE000000000000B;
	fma.rn.f64 	%fd1475, %fd1474, %fd1465, 0d3FF0000000000000;
	fma.rn.f64 	%fd1476, %fd1475, %fd1465, 0d3FF0000000000000;
	{
	.reg .b32 %temp; 
	mov.b64 	{%r141, %temp}, %fd1476;
	}
	{
	.reg .b32 %temp; 
	mov.b64 	{%temp, %r142}, %fd1476;
	}
	shl.b32 	%r574, %r140, 20;
	add.s32 	%r575, %r574, %r142;
	mov.b64 	%fd2746, {%r141, %r575};
	{
	.reg .b32 %temp; 
	mov.b64 	{%temp, %r576}, %fd233;
	}
	mov.b32 	%f13, %r576;
	abs.f32 	%f4, %f13;
	setp.lt.f32 	%p210, %f4, 0f4086232B;
	@%p210 bra 	$L__BB1_174;
	setp.lt.f64 	%p211, %fd233, 0d0000000000000000;
	add.f64 	%fd1477, %fd233, 0d7FF0000000000000;
	selp.f64 	%fd2746, 0d0000000000000000, %fd1477, %p211;
	setp.geu.f32 	%p212, %f4, 0f40874800;
	@%p212 bra 	$L__BB1_174;
	shr.u32 	%r577, %r140, 31;
	add.s32 	%r578, %r140, %r577;
	shr.s32 	%r579, %r578, 1;
	shl.b32 	%r580, %r579, 20;
	add.s32 	%r581, %r142, %r580;
	mov.b64 	%fd1478, {%r141, %r581};
	sub.s32 	%r582, %r140, %r579;
	shl.b32 	%r583, %r582, 20;
	add.s32 	%r584, %r583, 1072693248;
	mov.b32 	%r585, 0;
	mov.b64 	%fd1479, {%r585, %r584};
	mul.f64 	%fd2746, %fd1479, %fd1478;
$L__BB1_174:
	setp.eq.f64 	%p213, %fd3, 0d7FF0000000000000;
	mul.f64 	%fd1480, %fd7, %fd2746;
	mul.f64 	%fd1481, %fd213, 0dC00921FB54442D18;
	mul.f64 	%fd1482, %fd1481, %fd1480;
	div.rn.f64 	%fd1483, %fd1482, %fd6;
	add.f64 	%fd238, %fd184, %fd1483;
	mov.b32 	%r976, 1;
	mov.f64 	%fd2748, %fd5;
	@%p213 bra 	$L__BB1_178;
	setp.ltu.f64 	%p214, %fd3, 0d41E0000000000000;
	mov.f64 	%fd2748, %fd4;
	mov.u32 	%r975, %r3;
	@%p214 bra 	$L__BB1_177;
	{ // callseq 76, 0
	.param .b64 param0;
	st.param.f64 	[param0], %fd2;
	.param .align 16 .b8 retval0[16];
	call.uni (retval0), 
	__internal_trig_reduction_slowpathd, 
	(
	param0
	);
	ld.param.f64 	%fd2748, [retval0];
	ld.param.b32 	%r975, [retval0+8];
	} // callseq 76
$L__BB1_177:
	add.s32 	%r976, %r975, 1;
$L__BB1_178:
	shl.b32 	%r588, %r976, 6;
	cvt.u64.u32 	%rd137, %r588;
	and.b64  	%rd138, %rd137, 64;
	add.s64 	%rd140, %rd127, %rd138;
	mul.rn.f64 	%fd1485, %fd2748, %fd2748;
	and.b32  	%r589, %r976, 1;
	setp.eq.b32 	%p215, %r589, 1;
	selp.f64 	%fd1486, 0dBDA8FF8320FD8164, 0d3DE5DB65F9785EBA, %p215;
	ld.global.nc.v2.f64 	{%fd1487, %fd1488}, [%rd140];
	fma.rn.f64 	%fd1489, %fd1486, %fd1485, %fd1487;
	fma.rn.f64 	%fd1490, %fd1489, %fd1485, %fd1488;
	ld.global.nc.v2.f64 	{%fd1491, %fd1492}, [%rd140+16];
	fma.rn.f64 	%fd1493, %fd1490, %fd1485, %fd1491;
	fma.rn.f64 	%fd1494, %fd1493, %fd1485, %fd1492;
	ld.global.nc.v2.f64 	{%fd1495, %fd1496}, [%rd140+32];
	fma.rn.f64 	%fd1497, %fd1494, %fd1485, %fd1495;
	fma.rn.f64 	%fd1498, %fd1497, %fd1485, %fd1496;
	fma.rn.f64 	%fd1499, %fd1498, %fd2748, %fd2748;
	fma.rn.f64 	%fd1500, %fd1498, %fd1485, 0d3FF0000000000000;
	selp.f64 	%fd1501, %fd1500, %fd1499, %p215;
	and.b32  	%r590, %r976, 2;
	setp.eq.s32 	%p216, %r590, 0;
	mov.f64 	%fd1502, 0d0000000000000000;
	sub.f64 	%fd1503, %fd1502, %fd1501;
	selp.f64 	%fd242, %fd1501, %fd1503, %p216;
	mov.f64 	%fd2749, %fd8;
	mov.u32 	%r977, %r9;
	@%p2 bra 	$L__BB1_180;
	{ // callseq 77, 0
	.param .b64 param0;
	st.param.f64 	[param0], %fd2;
	.param .align 16 .b8 retval0[16];
	call.uni (retval0), 
	__internal_trig_reduction_slowpathd, 
	(
	param0
	);
	ld.param.f64 	%fd2749, [retval0];
	ld.param.b32 	%r977, [retval0+8];
	} // callseq 77
$L__BB1_180:
	shl.b32 	%r592, %r977, 6;
	cvt.u64.u32 	%rd141, %r592;
	and.b64  	%rd142, %rd141, 64;
	add.s64 	%rd144, %rd127, %rd142;
	mul.rn.f64 	%fd1505, %fd2749, %fd2749;
	and.b32  	%r593, %r977, 1;
	setp.eq.b32 	%p217, %r593, 1;
	selp.f64 	%fd1506, 0dBDA8FF8320FD8164, 0d3DE5DB65F9785EBA, %p217;
	ld.global.nc.v2.f64 	{%fd1507, %fd1508}, [%rd144];
	fma.rn.f64 	%fd1509, %fd1506, %fd1505, %fd1507;
	fma.rn.f64 	%fd1510, %fd1509, %fd1505, %fd1508;
	ld.global.nc.v2.f64 	{%fd1511, %fd1512}, [%rd144+16];
	fma.rn.f64 	%fd1513, %fd1510, %fd1505, %fd1511;
	fma.rn.f64 	%fd1514, %fd1513, %fd1505, %fd1512;
	ld.global.nc.v2.f64 	{%fd1515, %fd1516}, [%rd144+32];
	fma.rn.f64 	%fd1517, %fd1514, %fd1505, %fd1515;
	fma.rn.f64 	%fd1518, %fd1517, %fd1505, %fd1516;
	fma.rn.f64 	%fd1519, %fd1518, %fd2749, %fd2749;
	fma.rn.f64 	%fd1520, %fd1518, %fd1505, 0d3FF0000000000000;
	selp.f64 	%fd1521, %fd1520, %fd1519, %p217;
	and.b32  	%r594, %r977, 2;
	setp.eq.s32 	%p218, %r594, 0;
	mov.f64 	%fd1522, 0d0000000000000000;
	sub.f64 	%fd1523, %fd1522, %fd1521;
	selp.f64 	%fd245, %fd1521, %fd1523, %p218;
	mul.f64 	%fd246, %fd10, 0d3FF921FB54442D18;
	abs.f64 	%fd247, %fd246;
	setp.neu.f64 	%p219, %fd247, 0d7FF0000000000000;
	@%p219 bra 	$L__BB1_182;
	mov.f64 	%fd1529, 0d0000000000000000;
	mul.rn.f64 	%fd2751, %fd246, %fd1529;
	mov.b32 	%r979, 1;
	bra.uni 	$L__BB1_185;
$L__BB1_182:
	mul.f64 	%fd1524, %fd246, 0d3FE45F306DC9C883;
	cvt.rni.s32.f64 	%r978, %fd1524;
	cvt.rn.f64.s32 	%fd1525, %r978;
	fma.rn.f64 	%fd1526, %fd1525, 0dBFF921FB54442D18, %fd246;
	fma.rn.f64 	%fd1527, %fd1525, 0dBC91A62633145C00, %fd1526;
	fma.rn.f64 	%fd2751, %fd1525, 0dB97B839A252049C0, %fd1527;
	setp.ltu.f64 	%p220, %fd247, 0d41E0000000000000;
	@%p220 bra 	$L__BB1_184;
	{ // callseq 78, 0
	.param .b64 param0;
	st.param.f64 	[param0], %fd246;
	.param .align 16 .b8 retval0[16];
	call.uni (retval0), 
	__internal_trig_reduction_slowpathd, 
	(
	param0
	);
	ld.param.f64 	%fd2751, [retval0];
	ld.param.b32 	%r978, [retval0+8];
	} // callseq 78
$L__BB1_184:
	add.s32 	%r979, %r978, 1;
$L__BB1_185:
	setp.neu.f64 	%p221, %fd31, 0d7FF0000000000000;
	shl.b32 	%r597, %r979, 6;
	cvt.u64.u32 	%rd145, %r597;
	and.b64  	%rd146, %rd145, 64;
	mov.u64 	%rd147, __cudart_sin_cos_coeffs;
	add.s64 	%rd148, %rd147, %rd146;
	mul.rn.f64 	%fd1530, %fd2751, %fd2751;
	and.b32  	%r598, %r979, 1;
	setp.eq.b32 	%p222, %r598, 1;
	selp.f64 	%fd1531, 0dBDA8FF8320FD8164, 0d3DE5DB65F9785EBA, %p222;
	ld.global.nc.v2.f64 	{%fd1532, %fd1533}, [%rd148];
	fma.rn.f64 	%fd1534, %fd1531, %fd1530, %fd1532;
	fma.rn.f64 	%fd1535, %fd1534, %fd1530, %fd1533;
	ld.global.nc.v2.f64 	{%fd1536, %fd1537}, [%rd148+16];
	fma.rn.f64 	%fd1538, %fd1535, %fd1530, %fd1536;
	fma.rn.f64 	%fd1539, %fd1538, %fd1530, %fd1537;
	ld.global.nc.v2.f64 	{%fd1540, %fd1541}, [%rd148+32];
	fma.rn.f64 	%fd1542, %fd1539, %fd1530, %fd1540;
	fma.rn.f64 	%fd1543, %fd1542, %fd1530, %fd1541;
	fma.rn.f64 	%fd1544, %fd1543, %fd2751, %fd2751;
	fma.rn.f64 	%fd1545, %fd1543, %fd1530, 0d3FF0000000000000;
	selp.f64 	%fd1546, %fd1545, %fd1544, %p222;
	and.b32  	%r599, %r979, 2;
	setp.eq.s32 	%p223, %r599, 0;
	mov.f64 	%fd1547, 0d0000000000000000;
	sub.f64 	%fd1548, %fd1547, %fd1546;
	selp.f64 	%fd253, %fd1546, %fd1548, %p223;
	@%p221 bra 	$L__BB1_187;
	mov.f64 	%fd1554, 0d0000000000000000;
	mul.rn.f64 	%fd2752, %fd22, %fd1554;
	mov.b32 	%r980, 0;
	bra.uni 	$L__BB1_189;
$L__BB1_187:
	mul.f64 	%fd1549, %fd22, 0d3FE45F306DC9C883;
	cvt.rni.s32.f64 	%r980, %fd1549;
	cvt.rn.f64.s32 	%fd1550, %r980;
	fma.rn.f64 	%fd1551, %fd1550, 0dBFF921FB54442D18, %fd22;
	fma.rn.f64 	%fd1552, %fd1550, 0dBC91A62633145C00, %fd1551;
	fma.rn.f64 	%fd2752, %fd1550, 0dB97B839A252049C0, %fd1552;
	setp.ltu.f64 	%p224, %fd31, 0d41E0000000000000;
	@%p224 bra 	$L__BB1_189;
	{ // callseq 79, 0
	.param .b64 param0;
	st.param.f64 	[param0], %fd22;
	.param .align 16 .b8 retval0[16];
	call.uni (retval0), 
	__internal_trig_reduction_slowpathd, 
	(
	param0
	);
	ld.param.f64 	%fd2752, [retval0];
	ld.param.b32 	%r980, [retval0+8];
	} // callseq 79
$L__BB1_189:
	shl.b32 	%r602, %r980, 6;
	cvt.u64.u32 	%rd149, %r602;
	and.b64  	%rd150, %rd149, 64;
	mov.u64 	%rd151, __cudart_sin_cos_coeffs;
	add.s64 	%rd152, %rd151, %rd150;
	mul.rn.f64 	%fd1555, %fd2752, %fd2752;
	and.b32  	%r603, %r980, 1;
	setp.eq.b32 	%p226, %r603, 1;
	selp.f64 	%fd1556, 0dBDA8FF8320FD8164, 0d3DE5DB65F9785EBA, %p226;
	ld.global.nc.v2.f64 	{%fd1557, %fd1558}, [%rd152];
	fma.rn.f64 	%fd1559, %fd1556, %fd1555, %fd1557;
	fma.rn.f64 	%fd1560, %fd1559, %fd1555, %fd1558;
	ld.global.nc.v2.f64 	{%fd1561, %fd1562}, [%rd152+16];
	fma.rn.f64 	%fd1563, %fd1560, %fd1555, %fd1561;
	fma.rn.f64 	%fd1564, %fd1563, %fd1555, %fd1562;
	ld.global.nc.v2.f64 	{%fd1565, %fd1566}, [%rd152+32];
	fma.rn.f64 	%fd1567, %fd1564, %fd1555, %fd1565;
	fma.rn.f64 	%fd1568, %fd1567, %fd1555, %fd1566;
	fma.rn.f64 	%fd1569, %fd1568, %fd2752, %fd2752;
	fma.rn.f64 	%fd1570, %fd1568, %fd1555, 0d3FF0000000000000;
	selp.f64 	%fd1571, %fd1570, %fd1569, %p226;
	and.b32  	%r604, %r980, 2;
	setp.eq.s32 	%p227, %r604, 0;
	mov.f64 	%fd1572, 0d0000000000000000;
	sub.f64 	%fd1573, %fd1572, %fd1571;
	selp.f64 	%fd1574, %fd1571, %fd1573, %p227;
	mul.f64 	%fd1575, %fd253, %fd1574;
	sub.f64 	%fd258, %fd11, %fd1575;
	@%p221 bra 	$L__BB1_191;
	mov.f64 	%fd1581, 0d0000000000000000;
	mul.rn.f64 	%fd2754, %fd22, %fd1581;
	mov.b32 	%r982, 1;
	bra.uni 	$L__BB1_194;
$L__BB1_191:
	mul.f64 	%fd1576, %fd22, 0d3FE45F306DC9C883;
	cvt.rni.s32.f64 	%r981, %fd1576;
	cvt.rn.f64.s32 	%fd1577, %r981;
	fma.rn.f64 	%fd1578, %fd1577, 0dBFF921FB54442D18, %fd22;
	fma.rn.f64 	%fd1579, %fd1577, 0dBC91A62633145C00, %fd1578;
	fma.rn.f64 	%fd2754, %fd1577, 0dB97B839A252049C0, %fd1579;
	setp.ltu.f64 	%p228, %fd31, 0d41E0000000000000;
	@%p228 bra 	$L__BB1_193;
	{ // callseq 80, 0
	.param .b64 param0;
	st.param.f64 	[param0], %fd22;
	.param .align 16 .b8 retval0[16];
	call.uni (retval0), 
	__internal_trig_reduction_slowpathd, 
	(
	param0
	);
	ld.param.f64 	%fd2754, [retval0];
	ld.param.b32 	%r981, [retval0+8];
	} // callseq 80
$L__BB1_193:
	add.s32 	%r982, %r981, 1;
$L__BB1_194:
	shl.b32 	%r607, %r982, 6;
	cvt.u64.u32 	%rd153, %r607;
	and.b64  	%rd154, %rd153, 64;
	add.s64 	%rd156, %rd151, %rd154;
	mul.rn.f64 	%fd1582, %fd2754, %fd2754;
	and.b32  	%r608, %r982, 1;
	setp.eq.b32 	%p230, %r608, 1;
	selp.f64 	%fd1583, 0dBDA8FF8320FD8164, 0d3DE5DB65F9785EBA, %p230;
	ld.global.nc.v2.f64 	{%fd1584, %fd1585}, [%rd156];
	fma.rn.f64 	%fd1586, %fd1583, %fd1582, %fd1584;
	fma.rn.f64 	%fd1587, %fd1586, %fd1582, %fd1585;
	ld.global.nc.v2.f64 	{%fd1588, %fd1589}, [%rd156+16];
	fma.rn.f64 	%fd1590, %fd1587, %fd1582, %fd1588;
	fma.rn.f64 	%fd1591, %fd1590, %fd1582, %fd1589;
	ld.global.nc.v2.f64 	{%fd1592, %fd1593}, [%rd156+32];
	fma.rn.f64 	%fd1594, %fd1591, %fd1582, %fd1592;
	fma.rn.f64 	%fd1595, %fd1594, %fd1582, %fd1593;
	fma.rn.f64 	%fd1596, %fd1595, %fd2754, %fd2754;
	fma.rn.f64 	%fd1597, %fd1595, %fd1582, 0d3FF0000000000000;
	selp.f64 	%fd1598, %fd1597, %fd1596, %p230;
	and.b32  	%r609, %r982, 2;
	setp.eq.s32 	%p231, %r609, 0;
	mov.f64 	%fd1599, 0d0000000000000000;
	sub.f64 	%fd1600, %fd1599, %fd1598;
	selp.f64 	%fd264, %fd1598, %fd1600, %p231;
	@%p219 bra 	$L__BB1_196;
	mov.f64 	%fd1606, 0d0000000000000000;
	mul.rn.f64 	%fd2755, %fd246, %fd1606;
	mov.b32 	%r983, 0;
	bra.uni 	$L__BB1_198;
$L__BB1_196:
	mul.f64 	%fd1601, %fd246, 0d3FE45F306DC9C883;
	cvt.rni.s32.f64 	%r983, %fd1601;
	cvt.rn.f64.s32 	%fd1602, %r983;
	fma.rn.f64 	%fd1603, %fd1602, 0dBFF921FB54442D18, %fd246;
	fma.rn.f64 	%fd1604, %fd1602, 0dBC91A62633145C00, %fd1603;
	fma.rn.f64 	%fd2755, %fd1602, 0dB97B839A252049C0, %fd1604;
	setp.ltu.f64 	%p232, %fd247, 0d41E0000000000000;
	@%p232 bra 	$L__BB1_198;
	{ // callseq 81, 0
	.param .b64 param0;
	st.param.f64 	[param0], %fd246;
	.param .align 16 .b8 retval0[16];
	call.uni (retval0), 
	__internal_trig_reduction_slowpathd, 
	(
	param0
	);
	ld.param.f64 	%fd2755, [retval0];
	ld.param.b32 	%r983, [retval0+8];
	} // callseq 81
$L__BB1_198:
	setp.eq.f64 	%p233, %fd3, 0d7FF0000000000000;
	shl.b32 	%r613, %r983, 6;
	cvt.u64.u32 	%rd157, %r613;
	and.b64  	%rd158, %rd157, 64;
	mov.u64 	%rd159, __cudart_sin_cos_coeffs;
	add.s64 	%rd160, %rd159, %rd158;
	mul.rn.f64 	%fd1607, %fd2755, %fd2755;
	and.b32  	%r614, %r983, 1;
	setp.eq.b32 	%p234, %r614, 1;
	selp.f64 	%fd1608, 0dBDA8FF8320FD8164, 0d3DE5DB65F9785EBA, %p234;
	ld.global.nc.v2.f64 	{%fd1609, %fd1610}, [%rd160];
	fma.rn.f64 	%fd1611, %fd1608, %fd1607, %fd1609;
	fma.rn.f64 	%fd1612, %fd1611, %fd1607, %fd1610;
	ld.global.nc.v2.f64 	{%fd1613, %fd1614}, [%rd160+16];
	fma.rn.f64 	%fd1615, %fd1612, %fd1607, %fd1613;
	fma.rn.f64 	%fd1616, %fd1615, %fd1607, %fd1614;
	ld.global.nc.v2.f64 	{%fd1617, %fd1618}, [%rd160+32];
	fma.rn.f64 	%fd1619, %fd1616, %fd1607, %fd1617;
	fma.rn.f64 	%fd1620, %fd1619, %fd1607, %fd1618;
	fma.rn.f64 	%fd1621, %fd1620, %fd2755, %fd2755;
	fma.rn.f64 	%fd1622, %fd1620, %fd1607, 0d3FF0000000000000;
	selp.f64 	%fd1623, %fd1622, %fd1621, %p234;
	and.b32  	%r615, %r983, 2;
	setp.eq.s32 	%p235, %r615, 0;
	mov.f64 	%fd1624, 0d0000000000000000;
	sub.f64 	%fd1625, %fd1624, %fd1623;
	selp.f64 	%fd1626, %fd1623, %fd1625, %p235;
	mul.f64 	%fd1627, %fd264, %fd1626;
	sub.f64 	%fd1628, %fd10, %fd1627;
	mul.f64 	%fd1629, %fd245, 0d0000000000000000;
	fma.rn.f64 	%fd1630, %fd242, 0d3FD6666666666666, %fd1629;
	add.f64 	%fd1631, %fd11, %fd1630;
	mul.f64 	%fd1632, %fd1631, %fd1628;
	mul.f64 	%fd1633, %fd242, 0d0000000000000000;
	mul.f64 	%fd1634, %fd245, 0d3FD6666666666666;
	sub.f64 	%fd1635, %fd1633, %fd1634;
	sub.f64 	%fd1636, %fd1635, %fd10;
	fma.rn.f64 	%fd269, %fd1636, %fd258, %fd1632;
	mov.b32 	%r985, 1;
	mov.f64 	%fd2757, %fd5;
	@%p233 bra 	$L__BB1_202;
	setp.ltu.f64 	%p236, %fd3, 0d41E0000000000000;
	mov.f64 	%fd2757, %fd4;
	mov.u32 	%r984, %r3;
	@%p236 bra 	$L__BB1_201;
	{ // callseq 82, 0
	.param .b64 param0;
	st.param.f64 	[param0], %fd2;
	.param .align 16 .b8 retval0[16];
	call.uni (retval0), 
	__internal_trig_reduction_slowpathd, 
	(
	param0
	);
	ld.param.f64 	%fd2757, [retval0];
	ld.param.b32 	%r984, [retval0+8];
	} // callseq 82
$L__BB1_201:
	add.s32 	%r985, %r984, 1;
$L__BB1_202:
	shl.b32 	%r617, %r985, 6;
	cvt.u64.u32 	%rd161, %r617;
	and.b64  	%rd162, %rd161, 64;
	add.s64 	%rd164, %rd159, %rd162;
	mul.rn.f64 	%fd1638, %fd2757, %fd2757;
	and.b32  	%r618, %r985, 1;
	setp.eq.b32 	%p237, %r618, 1;
	selp.f64 	%fd1639, 0dBDA8FF8320FD8164, 0d3DE5DB65F9785EBA, %p237;
	ld.global.nc.v2.f64 	{%fd1640, %fd1641}, [%rd164];
	fma.rn.f64 	%fd1642, %fd1639, %fd1638, %fd1640;
	fma.rn.f64 	%fd1643, %fd1642, %fd1638, %fd1641;
	ld.global.nc.v2.f64 	{%fd1644, %fd1645}, [%rd164+16];
	fma.rn.f64 	%fd1646, %fd1643, %fd1638, %fd1644;
	fma.rn.f64 	%fd1647, %fd1646, %fd1638, %fd1645;
	ld.global.nc.v2.f64 	{%fd1648, %fd1649}, [%rd164+32];
	fma.rn.f64 	%fd1650, %fd1647, %fd1638, %fd1648;
	fma.rn.f64 	%fd1651, %fd1650, %fd1638, %fd1649;
	fma.rn.f64 	%fd1652, %fd1651, %fd2757, %fd2757;
	fma.rn.f64 	%fd1653, %fd1651, %fd1638, 0d3FF0000000000000;
	selp.f64 	%fd1654, %fd1653, %fd1652, %p237;
	and.b32  	%r619, %r985, 2;
	setp.eq.s32 	%p238, %r619, 0;
	mov.f64 	%fd1655, 0d0000000000000000;
	sub.f64 	%fd1656, %fd1655, %fd1654;
	selp.f64 	%fd273, %fd1654, %fd1656, %p238;
	mov.f64 	%fd2758, %fd8;
	mov.u32 	%r986, %r9;
	@%p2 bra 	$L__BB1_204;
	{ // callseq 83, 0
	.param .b64 param0;
	st.param.f64 	[param0], %fd2;
	.param .align 16 .b8 retval0[16];
	call.uni (retval0), 
	__internal_trig_reduction_slowpathd, 
	(
	param0
	);
	ld.param.f64 	%fd2758, [retval0];
	ld.param.b32 	%r986, [retval0+8];
	} // callseq 83
$L__BB1_204:
	setp.lt.s32 	%p239, %r4, 0;
	setp.eq.s32 	%p240, %r5, 1062207488;
	shl.b32 	%r621, %r986, 6;
	cvt.u64.u32 	%rd165, %r621;
	and.b64  	%rd166, %rd165, 64;
	add.s64 	%rd168, %rd159, %rd166;
	mul.rn.f64 	%fd1658, %fd2758, %fd2758;
	and.b32  	%r622, %r986, 1;
	setp.eq.b32 	%p242, %r622, 1;
	selp.f64 	%fd1659, 0dBDA8FF8320FD8164, 0d3DE5DB65F9785EBA, %p242;
	ld.global.nc.v2.f64 	{%fd1660, %fd1661}, [%rd168];
	fma.rn.f64 	%fd1662, %fd1659, %fd1658, %fd1660;
	fma.rn.f64 	%fd1663, %fd1662, %fd1658, %fd1661;
	ld.global.nc.v2.f64 	{%fd1664, %fd1665}, [%rd168+16];
	fma.rn.f64 	%fd1666, %fd1663, %fd1658, %fd1664;
	fma.rn.f64 	%fd1667, %fd1666, %fd1658, %fd1665;
	ld.global.nc.v2.f64 	{%fd1668, %fd1669}, [%rd168+32];
	fma.rn.f64 	%fd1670, %fd1667, %fd1658, %fd1668;
	fma.rn.f64 	%fd1671, %fd1670, %fd1658, %fd1669;
	fma.rn.f64 	%fd1672, %fd1671, %fd2758, %fd2758;
	fma.rn.f64 	%fd1673, %fd1671, %fd1658, 0d3FF0000000000000;
	selp.f64 	%fd1674, %fd1673, %fd1672, %p242;
	and.b32  	%r623, %r986, 2;
	setp.eq.s32 	%p243, %r623, 0;
	mov.f64 	%fd1675, 0d0000000000000000;
	sub.f64 	%fd1676, %fd1675, %fd1674;
	selp.f64 	%fd1677, %fd1674, %fd1676, %p243;
	mul.f64 	%fd1678, %fd10, %fd1677;
	fma.rn.f64 	%fd1679, %fd11, %fd273, %fd1678;
	mul.f64 	%fd1680, %fd10, %fd273;
	mul.f64 	%fd1681, %fd11, %fd1677;
	sub.f64 	%fd276, %fd1680, %fd1681;
	add.f64 	%fd277, %fd1679, 0d3FD6666666666666;
	{
	.reg .b32 %temp; 
	mov.b64 	{%temp, %r171}, %fd277;
	}
	abs.f64 	%fd278, %fd277;
	{ // callseq 84, 0
	.param .b64 param0;
	st.param.f64 	[param0], %fd278;
	.param .b64 param1;
	st.param.f64 	[param1], 0d4000000000000000;
	.param .b64 retval0;
	call.uni (retval0), 
	__internal_accurate_pow, 
	(
	param0, 
	param1
	);
	ld.param.f64 	%fd1682, [retval0];
	} // callseq 84
	setp.lt.s32 	%p244, %r171, 0;
	neg.f64 	%fd1684, %fd1682;
	selp.f64 	%fd1685, %fd1684, %fd1682, %p240;
	selp.f64 	%fd1686, %fd1685, %fd1682, %p244;
	setp.eq.f64 	%p245, %fd277, 0d0000000000000000;
	selp.b32 	%r624, %r171, 0, %p240;
	or.b32  	%r625, %r624, 2146435072;
	selp.b32 	%r626, %r625, %r624, %p239;
	mov.b32 	%r627, 0;
	mov.b64 	%fd1687, {%r627, %r626};
	selp.f64 	%fd2759, %fd1687, %fd1686, %p245;
	add.f64 	%fd1688, %fd277, 0d4000000000000000;
	{
	.reg .b32 %temp; 
	mov.b64 	{%temp, %r628}, %fd1688;
	}
	and.b32  	%r629, %r628, 2146435072;
	setp.ne.s32 	%p246, %r629, 2146435072;
	@%p246 bra 	$L__BB1_209;
	setp.num.f64 	%p247, %fd277, %fd277;
	@%p247 bra 	$L__BB1_207;
	mov.f64 	%fd1689, 0d4000000000000000;
	add.rn.f64 	%fd2759, %fd277, %fd1689;
	bra.uni 	$L__BB1_209;
$L__BB1_207:
	setp.neu.f64 	%p248, %fd278, 0d7FF0000000000000;
	@%p248 bra 	$L__BB1_209;
	selp.b32 	%r630, %r7, %r6, %p1;
	selp.b32 	%r631, %r630, %r6, %p244;
	mov.b32 	%r632, 0;
	mov.b64 	%fd2759, {%r632, %r631};
$L__BB1_209:
	setp.eq.f64 	%p253, %fd277, 0d3FF0000000000000;
	selp.f64 	%fd283, 0d3FF0000000000000, %fd2759, %p253;
	{
	.reg .b32 %temp; 
	mov.b64 	{%temp, %r172}, %fd276;
	}
	abs.f64 	%fd284, %fd276;
	{ // callseq 85, 0
	.param .b64 param0;
	st.param.f64 	[param0], %fd284;
	.param .b64 param1;
	st.param.f64 	[param1], 0d4000000000000000;
	.param .b64 retval0;
	call.uni (retval0), 
	__internal_accurate_pow, 
	(
	param0, 
	param1
	);
	ld.param.f64 	%fd1690, [retval0];
	} // callseq 85
	setp.lt.s32 	%p254, %r172, 0;
	neg.f64 	%fd1692, %fd1690;
	selp.f64 	%fd1693, %fd1692, %fd1690, %p240;
	selp.f64 	%fd1694, %fd1693, %fd1690, %p254;
	setp.eq.f64 	%p255, %fd276, 0d0000000000000000;
	selp.b32 	%r633, %r172, 0, %p240;
	or.b32  	%r634, %r633, 2146435072;
	selp.b32 	%r635, %r634, %r633, %p239;
	mov.b32 	%r636, 0;
	mov.b64 	%fd1695, {%r636, %r635};
	selp.f64 	%fd2760, %fd1695, %fd1694, %p255;
	add.f64 	%fd1696, %fd276, 0d4000000000000000;
	{
	.reg .b32 %temp; 
	mov.b64 	{%temp, %r637}, %fd1696;
	}
	and.b32  	%r638, %r637, 2146435072;
	setp.ne.s32 	%p256, %r638, 2146435072;
	@%p256 bra 	$L__BB1_214;
	setp.num.f64 	%p257, %fd276, %fd276;
	@%p257 bra 	$L__BB1_212;
	mov.f64 	%fd1697, 0d4000000000000000;
	add.rn.f64 	%fd2760, %fd276, %fd1697;
	bra.uni 	$L__BB1_214;
$L__BB1_212:
	setp.neu.f64 	%p258, %fd284, 0d7FF0000000000000;
	@%p258 bra 	$L__BB1_214;
	selp.b32 	%r639, %r7, %r6, %p1;
	selp.b32 	%r640, %r639, %r6, %p254;
	mov.b32 	%r641, 0;
	mov.b64 	%fd2760, {%r641, %r640};
$L__BB1_214:
	setp.eq.f64 	%p260, %fd276, 0d3FF0000000000000;
	selp.f64 	%fd1698, 0d3FF0000000000000, %fd2760, %p260;
	add.f64 	%fd1699, %fd283, %fd1698;
	neg.f64 	%fd1700, %fd1699;
	div.rn.f64 	%fd289, %fd1700, %fd6;
	fma.rn.f64 	%fd1701, %fd289, 0d3FF71547652B82FE, 0d4338000000000000;
	{
	.reg .b32 %temp; 
	mov.b64 	{%r173, %temp}, %fd1701;
	}
	mov.f64 	%fd1702, 0dC338000000000000;
	add.rn.f64 	%fd1703, %fd1701, %fd1702;
	fma.rn.f64 	%fd1704, %fd1703, 0dBFE62E42FEFA39EF, %fd289;
	fma.rn.f64 	%fd1705, %fd1703, 0dBC7ABC9E3B39803F, %fd1704;
	fma.rn.f64 	%fd1706, %fd1705, 0d3E5ADE1569CE2BDF, 0d3E928AF3FCA213EA;
	fma.rn.f64 	%fd1707, %fd1706, %fd1705, 0d3EC71DEE62401315;
	fma.rn.f64 	%fd1708, %fd1707, %fd1705, 0d3EFA01997C89EB71;
	fma.rn.f64 	%fd1709, %fd1708, %fd1705, 0d3F2A01A014761F65;
	fma.rn.f64 	%fd1710, %fd1709, %fd1705, 0d3F56C16C1852B7AF;
	fma.rn.f64 	%fd1711, %fd1710, %fd1705, 0d3F81111111122322;
	fma.rn.f64 	%fd1712, %fd1711, %fd1705, 0d3FA55555555502A1;
	fma.rn.f64 	%fd1713, %fd1712, %fd1705, 0d3FC5555555555511;
	fma.rn.f64 	%fd1714, %fd1713, %fd1705, 0d3FE000000000000B;
	fma.rn.f64 	%fd1715, %fd1714, %fd1705, 0d3FF0000000000000;
	fma.rn.f64 	%fd1716, %fd1715, %fd1705, 0d3FF0000000000000;
	{
	.reg .b32 %temp; 
	mov.b64 	{%r174, %temp}, %fd1716;
	}
	{
	.reg .b32 %temp; 
	mov.b64 	{%temp, %r175}, %fd1716;
	}
	shl.b32 	%r642, %r173, 20;
	add.s32 	%r643, %r642, %r175;
	mov.b64 	%fd2761, {%r174, %r643};
	{
	.reg .b32 %temp; 
	mov.b64 	{%temp, %r644}, %fd289;
	}
	mov.b32 	%f14, %r644;
	abs.f32 	%f5, %f14;
	setp.lt.f32 	%p261, %f5, 0f4086232B;
	@%p261 bra 	$L__BB1_217;
	setp.lt.f64 	%p262, %fd289, 0d0000000000000000;
	add.f64 	%fd1717, %fd289, 0d7FF0000000000000;
	selp.f64 	%fd2761, 0d0000000000000000, %fd1717, %p262;
	setp.geu.f32 	%p263, %f5, 0f40874800;
	@%p263 bra 	$L__BB1_217;
	shr.u32 	%r645, %r173, 31;
	add.s32 	%r646, %r173, %r645;
	shr.s32 	%r647, %r646, 1;
	shl.b32 	%r648, %r647, 20;
	add.s32 	%r649, %r175, %r648;
	mov.b64 	%fd1718, {%r174, %r649};
	sub.s32 	%r650, %r173, %r647;
	shl.b32 	%r651, %r650, 20;
	add.s32 	%r652, %r651, 1072693248;
	mov.b32 	%r653, 0;
	mov.b64 	%fd1719, {%r653, %r652};
	mul.f64 	%fd2761, %fd1719, %fd1718;
$L__BB1_217:
	setp.eq.f64 	%p264, %fd3, 0d7FF0000000000000;
	mul.f64 	%fd1720, %fd7, %fd2761;
	mul.f64 	%fd1721, %fd269, 0dC00921FB54442D18;
	mul.f64 	%fd294, %fd1721, %fd1720;
	mov.b32 	%r988, 1;
	mov.f64 	%fd2763, %fd5;
	@%p264 bra 	$L__BB1_221;
	setp.ltu.f64 	%p265, %fd3, 0d41E0000000000000;
	mov.f64 	%fd2763, %fd4;
	mov.u32 	%r987, %r3;
	@%p265 bra 	$L__BB1_220;
	{ // callseq 86, 0
	.param .b64 param0;
	st.param.f64 	[param0], %fd2;
	.param .align 16 .b8 retval0[16];
	call.uni (retval0), 
	__internal_trig_reduction_slowpathd, 
	(
	param0
	);
	ld.param.f64 	%fd2763, [retval0];
	ld.param.b32 	%r987, [retval0+8];
	} // callseq 86
$L__BB1_220:
	add.s32 	%r988, %r987, 1;
$L__BB1_221:
	shl.b32 	%r656, %r988, 6;
	cvt.u64.u32 	%rd169, %r656;
	and.b64  	%rd170, %rd169, 64;
	add.s64 	%rd172, %rd159, %rd170;
	mul.rn.f64 	%fd1723, %fd2763, %fd2763;
	and.b32  	%r657, %r988, 1;
	setp.eq.b32 	%p266, %r657, 1;
	selp.f64 	%fd1724, 0dBDA8FF8320FD8164, 0d3DE5DB65F9785EBA, %p266;
	ld.global.nc.v2.f64 	{%fd1725, %fd1726}, [%rd172];
	fma.rn.f64 	%fd1727, %fd1724, %fd1723, %fd1725;
	fma.rn.f64 	%fd1728, %fd1727, %fd1723, %fd1726;
	ld.global.nc.v2.f64 	{%fd1729, %fd1730}, [%rd172+16];
	fma.rn.f64 	%fd1731, %fd1728, %fd1723, %fd1729;
	fma.rn.f64 	%fd1732, %fd1731, %fd1723, %fd1730;
	ld.global.nc.v2.f64 	{%fd1733, %fd1734}, [%rd172+32];
	fma.rn.f64 	%fd1735, %fd1732, %fd1723, %fd1733;
	fma.rn.f64 	%fd1736, %fd1735, %fd1723, %fd1734;
	fma.rn.f64 	%fd1737, %fd1736, %fd2763, %fd2763;
	fma.rn.f64 	%fd1738, %fd1736, %fd1723, 0d3FF0000000000000;
	selp.f64 	%fd1739, %fd1738, %fd1737, %p266;
	and.b32  	%r658, %r988, 2;
	setp.eq.s32 	%p267, %r658, 0;
	mov.f64 	%fd1740, 0d0000000000000000;
	sub.f64 	%fd1741, %fd1740, %fd1739;
	selp.f64 	%fd298, %fd1739, %fd1741, %p267;
	mov.f64 	%fd2764, %fd8;
	mov.u32 	%r989, %r9;
	@%p2 bra 	$L__BB1_223;
	{ // callseq 87, 0
	.param .b64 param0;
	st.param.f64 	[param0], %fd2;
	.param .align 16 .b8 retval0[16];
	call.uni (retval0), 
	__internal_trig_reduction_slowpathd, 
	(
	param0
	);
	ld.param.f64 	%fd2764, [retval0];
	ld.param.b32 	%r989, [retval0+8];
	} // callseq 87
$L__BB1_223:
	setp.neu.f64 	%p268, %fd247, 0d7FF0000000000000;
	shl.b32 	%r660, %r989, 6;
	cvt.u64.u32 	%rd173, %r660;
	and.b64  	%rd174, %rd173, 64;
	add.s64 	%rd176, %rd159, %rd174;
	mul.rn.f64 	%fd1743, %fd2764, %fd2764;
	and.b32  	%r661, %r989, 1;
	setp.eq.b32 	%p269, %r661, 1;
	selp.f64 	%fd1744, 0dBDA8FF8320FD8164, 0d3DE5DB65F9785EBA, %p269;
	ld.global.nc.v2.f64 	{%fd1745, %fd1746}, [%rd176];
	fma.rn.f64 	%fd1747, %fd1744, %fd1743, %fd1745;
	fma.rn.f64 	%fd1748, %fd1747, %fd1743, %fd1746;
	ld.global.nc.v2.f64 	{%fd1749, %fd1750}, [%rd176+16];
	fma.rn.f64 	%fd1751, %fd1748, %fd1743, %fd1749;
	fma.rn.f64 	%fd1752, %fd1751, %fd1743, %fd1750;
	ld.global.nc.v2.f64 	{%fd1753, %fd1754}, [%rd176+32];
	fma.rn.f64 	%fd1755, %fd1752, %fd1743, %fd1753;
	fma.rn.f64 	%fd1756, %fd1755, %fd1743, %fd1754;
	fma.rn.f64 	%fd1757, %fd1756, %fd2764, %fd2764;
	fma.rn.f64 	%fd1758, %fd1756, %fd1743, 0d3FF0000000000000;
	selp.f64 	%fd1759, %fd1758, %fd1757, %p269;
	and.b32  	%r662, %r989, 2;
	setp.eq.s32 	%p270, %r662, 0;
	mov.f64 	%fd1760, 0d0000000000000000;
	sub.f64 	%fd1761, %fd1760, %fd1759;
	selp.f64 	%fd301, %fd1759, %fd1761, %p270;
	@%p268 bra 	$L__BB1_225;
	mov.f64 	%fd1767, 0d0000000000000000;
	mul.rn.f64 	%fd2766, %fd246, %fd1767;
	mov.b32 	%r991, 1;
	bra.uni 	$L__BB1_228;
$L__BB1_225:
	mul.f64 	%fd1762, %fd246, 0d3FE45F306DC9C883;
	cvt.rni.s32.f64 	%r990, %fd1762;
	cvt.rn.f64.s32 	%fd1763, %r990;
	fma.rn.f64 	%fd1764, %fd1763, 0dBFF921FB54442D18, %fd246;
	fma.rn.f64 	%fd1765, %fd1763, 0dBC91A62633145C00, %fd1764;
	fma.rn.f64 	%fd2766, %fd1763, 0dB97B839A252049C0, %fd1765;
	setp.ltu.f64 	%p271, %fd247, 0d41E0000000000000;
	@%p271 bra 	$L__BB1_227;
	{ // callseq 88, 0
	.param .b64 param0;
	st.param.f64 	[param0], %fd246;
	.param .align 16 .b8 retval0[16];
	call.uni (retval0), 
	__internal_trig_reduction_slowpathd, 
	(
	param0
	);
	ld.param.f64 	%fd2766, [retval0];
	ld.param.b32 	%r990, [retval0+8];
	} // callseq 88
$L__BB1_227:
	add.s32 	%r991, %r990, 1;
$L__BB1_228:
	setp.neu.f64 	%p272, %fd87, 0d7FF0000000000000;
	shl.b32 	%r665, %r991, 6;
	cvt.u64.u32 	%rd177, %r665;
	and.b64  	%rd178, %rd177, 64;
	add.s64 	%rd180, %rd159, %rd178;
	mul.rn.f64 	%fd1768, %fd2766, %fd2766;
	and.b32  	%r666, %r991, 1;
	setp.eq.b32 	%p273, %r666, 1;
	selp.f64 	%fd1769, 0dBDA8FF8320FD8164, 0d3DE5DB65F9785EBA, %p273;
	ld.global.nc.v2.f64 	{%fd1770, %fd1771}, [%rd180];
	fma.rn.f64 	%fd1772, %fd1769, %fd1768, %fd1770;
	fma.rn.f64 	%fd1773, %fd1772, %fd1768, %fd1771;
	ld.global.nc.v2.f64 	{%fd1774, %fd1775}, [%rd180+16];
	fma.rn.f64 	%fd1776, %fd1773, %fd1768, %fd1774;
	fma.rn.f64 	%fd1777, %fd1776, %fd1768, %fd1775;
	ld.global.nc.v2.f64 	{%fd1778, %fd1779}, [%rd180+32];
	fma.rn.f64 	%fd1780, %fd1777, %fd1768, %fd1778;
	fma.rn.f64 	%fd1781, %fd1780, %fd1768, %fd1779;
	fma.rn.f64 	%fd1782, %fd1781, %fd2766, %fd2766;
	fma.rn.f64 	%fd1783, %fd1781, %fd1768, 0d3FF0000000000000;
	selp.f64 	%fd1784, %fd1783, %fd1782, %p273;
	and.b32  	%r667, %r991, 2;
	setp.eq.s32 	%p274, %r667, 0;
	mov.f64 	%fd1785, 0d0000000000000000;
	sub.f64 	%fd1786, %fd1785, %fd1784;
	selp.f64 	%fd307, %fd1784, %fd1786, %p274;
	@%p272 bra 	$L__BB1_230;
	mov.f64 	%fd1792, 0d0000000000000000;
	mul.rn.f64 	%fd2767, %fd80, %fd1792;
	mov.b32 	%r992, 0;
	bra.uni 	$L__BB1_232;
$L__BB1_230:
	mul.f64 	%fd1787, %fd80, 0d3FE45F306DC9C883;
	cvt.rni.s32.f64 	%r992, %fd1787;
	cvt.rn.f64.s32 	%fd1788, %r992;
	fma.rn.f64 	%fd1789, %fd1788, 0dBFF921FB54442D18, %fd80;
	fma.rn.f64 	%fd1790, %fd1788, 0dBC91A62633145C00, %fd1789;
	fma.rn.f64 	%fd2767, %fd1788, 0dB97B839A252049C0, %fd1790;
	setp.ltu.f64 	%p275, %fd87, 0d41E0000000000000;
	@%p275 bra 	$L__BB1_232;
	{ // callseq 89, 0
	.param .b64 param0;
	st.param.f64 	[param0], %fd80;
	.param .align 16 .b8 retval0[16];
	call.uni (retval0), 
	__internal_trig_reduction_slowpathd, 
	(
	param0
	);
	ld.param.f64 	%fd2767, [retval0];
	ld.param.b32 	%r992, [retval0+8];
	} // callseq 89
$L__BB1_232:
	shl.b32 	%r670, %r992, 6;
	cvt.u64.u32 	%rd181, %r670;
	and.b64  	%rd182, %rd181, 64;
	add.s64 	%rd184, %rd159, %rd182;
	mul.rn.f64 	%fd1793, %fd2767, %fd2767;
	and.b32  	%r671, %r992, 1;
	setp.eq.b32 	%p277, %r671, 1;
	selp.f64 	%fd1794, 0dBDA8FF8320FD8164, 0d3DE5DB65F9785EBA, %p277;
	ld.global.nc.v2.f64 	{%fd1795, %fd1796}, [%rd184];
	fma.rn.f64 	%fd1797, %fd1794, %fd1793, %fd1795;
	fma.rn.f64 	%fd1798, %fd1797, %fd1793, %fd1796;
	ld.global.nc.v2.f64 	{%fd1799, %fd1800}, [%rd184+16];
	fma.rn.f64 	%fd1801, %fd1798, %fd1793, %fd1799;
	fma.rn.f64 	%fd1802, %fd1801, %fd1793, %fd1800;
	ld.global.nc.v2.f64 	{%fd1803, %fd1804}, [%rd184+32];
	fma.rn.f64 	%fd1805, %fd1802, %fd1793, %fd1803;
	fma.rn.f64 	%fd1806, %fd1805, %fd1793, %fd1804;
	fma.rn.f64 	%fd1807, %fd1806, %fd2767, %fd2767;
	fma.rn.f64 	%fd1808, %fd1806, %fd1793, 0d3FF0000000000000;
	selp.f64 	%fd1809, %fd1808, %fd1807, %p277;
	and.b32  	%r672, %r992, 2;
	setp.eq.s32 	%p278, %r672, 0;
	mov.f64 	%fd1810, 0d0000000000000000;
	sub.f64 	%fd1811, %fd1810, %fd1809;
	selp.f64 	%fd1812, %fd1809, %fd1811, %p278;
	mul.f64 	%fd1813, %fd307, %fd1812;
	sub.f64 	%fd312, %fd12, %fd1813;
	@%p272 bra 	$L__BB1_234;
	mov.f64 	%fd1819, 0d0000000000000000;
	mul.rn.f64 	%fd2769, %fd80, %fd1819;
	mov.b32 	%r994, 1;
	bra.uni 	$L__BB1_237;
$L__BB1_234:
	mul.f64 	%fd1814, %fd80, 0d3FE45F306DC9C883;
	cvt.rni.s32.f64 	%r993, %fd1814;
	cvt.rn.f64.s32 	%fd1815, %r993;
	fma.rn.f64 	%fd1816, %fd1815, 0dBFF921FB54442D18, %fd80;
	fma.rn.f64 	%fd1817, %fd1815, 0dBC91A62633145C00, %fd1816;
	fma.rn.f64 	%fd2769, %fd1815, 0dB97B839A252049C0, %fd1817;
	setp.ltu.f64 	%p279, %fd87, 0d41E0000000000000;
	@%p279 bra 	$L__BB1_236;
	{ // callseq 90, 0
	.param .b64 param0;
	st.param.f64 	[param0], %fd80;
	.param .align 16 .b8 retval0[16];
	call.uni (retval0), 
	__internal_trig_reduction_slowpathd, 
	(
	param0
	);
	ld.param.f64 	%fd2769, [retval0];
	ld.param.b32 	%r993, [retval0+8];
	} // callseq 90
$L__BB1_236:
	add.s32 	%r994, %r993, 1;
$L__BB1_237:
	setp.neu.f64 	%p280, %fd247, 0d7FF0000000000000;
	shl.b32 	%r675, %r994, 6;
	cvt.u64.u32 	%rd185, %r675;
	and.b64  	%rd186, %rd185, 64;
	add.s64 	%rd188, %rd159, %rd186;
	mul.rn.f64 	%fd1820, %fd2769, %fd2769;
	and.b32  	%r676, %r994, 1;
	setp.eq.b32 	%p281, %r676, 1;
	selp.f64 	%fd1821, 0dBDA8FF8320FD8164, 0d3DE5DB65F9785EBA, %p281;
	ld.global.nc.v2.f64 	{%fd1822, %fd1823}, [%rd188];
	fma.rn.f64 	%fd1824, %fd1821, %fd1820, %fd1822;
	fma.rn.f64 	%fd1825, %fd1824, %fd1820, %fd1823;
	ld.global.nc.v2.f64 	{%fd1826, %fd1827}, [%rd188+16];
	fma.rn.f64 	%fd1828, %fd1825, %fd1820, %fd1826;
	fma.rn.f64 	%fd1829, %fd1828, %fd1820, %fd1827;
	ld.global.nc.v2.f64 	{%fd1830, %fd1831}, [%rd188+32];
	fma.rn.f64 	%fd1832, %fd1829, %fd1820, %fd1830;
	fma.rn.f64 	%fd1833, %fd1832, %fd1820, %fd1831;
	fma.rn.f64 	%fd1834, %fd1833, %fd2769, %fd2769;
	fma.rn.f64 	%fd1835, %fd1833, %fd1820, 0d3FF0000000000000;
	selp.f64 	%fd1836, %fd1835, %fd1834, %p281;
	and.b32  	%r677, %r994, 2;
	setp.eq.s32 	%p282, %r677, 0;
	mov.f64 	%fd1837, 0d0000000000000000;
	sub.f64 	%fd1838, %fd1837, %fd1836;
	selp.f64 	%fd318, %fd1836, %fd1838, %p282;
	@%p280 bra 	$L__BB1_239;
	mov.f64 	%fd1844, 0d0000000000000000;
	mul.rn.f64 	%fd2770, %fd246, %fd1844;
	mov.b32 	%r995, 0;
	bra.uni 	$L__BB1_241;
$L__BB1_239:
	mul.f64 	%fd1839, %fd246, 0d3FE45F306DC9C883;
	cvt.rni.s32.f64 	%r995, %fd1839;
	cvt.rn.f64.s32 	%fd1840, %r995;
	fma.rn.f64 	%fd1841, %fd1840, 0dBFF921FB54442D18, %fd246;
	fma.rn.f64 	%fd1842, %fd1840, 0dBC91A62633145C00, %fd1841;
	fma.rn.f64 	%fd2770, %fd1840, 0dB97B839A252049C0, %fd1842;
	setp.ltu.f64 	%p283, %fd247, 0d41E0000000000000;
	@%p283 bra 	$L__BB1_241;
	{ // callseq 91, 0
	.param .b64 param0;
	st.param.f64 	[param0], %fd246;
	.param .align 16 .b8 retval0[16];
	call.uni (retval0), 
	__internal_trig_reduction_slowpathd, 
	(
	param0
	);
	ld.param.f64 	%fd2770, [retval0];
	ld.param.b32 	%r995, [retval0+8];
	} // callseq 91
$L__BB1_241:
	setp.eq.f64 	%p284, %fd3, 0d7FF0000000000000;
	shl.b32 	%r681, %r995, 6;
	cvt.u64.u32 	%rd189, %r681;
	and.b64  	%rd190, %rd189, 64;
	add.s64 	%rd192, %rd159, %rd190;
	mul.rn.f64 	%fd1845, %fd2770, %fd2770;
	and.b32  	%r682, %r995, 1;
	setp.eq.b32 	%p285, %r682, 1;
	selp.f64 	%fd1846, 0dBDA8FF8320FD8164, 0d3DE5DB65F9785EBA, %p285;
	ld.global.nc.v2.f64 	{%fd1847, %fd1848}, [%rd192];
	fma.rn.f64 	%fd1849, %fd1846, %fd1845, %fd1847;
	fma.rn.f64 	%fd1850, %fd1849, %fd1845, %fd1848;
	ld.global.nc.v2.f64 	{%fd1851, %fd1852}, [%rd192+16];
	fma.rn.f64 	%fd1853, %fd1850, %fd1845, %fd1851;
	fma.rn.f64 	%fd1854, %fd1853, %fd1845, %fd1852;
	ld.global.nc.v2.f64 	{%fd1855, %fd1856}, [%rd192+32];
	fma.rn.f64 	%fd1857, %fd1854, %fd1845, %fd1855;
	fma.rn.f64 	%fd1858, %fd1857, %fd1845, %fd1856;
	fma.rn.f64 	%fd1859, %fd1858, %fd2770, %fd2770;
	fma.rn.f64 	%fd1860, %fd1858, %fd1845, 0d3FF0000000000000;
	selp.f64 	%fd1861, %fd1860, %fd1859, %p285;
	and.b32  	%r683, %r995, 2;
	setp.eq.s32 	%p286, %r683, 0;
	mov.f64 	%fd1862, 0d0000000000000000;
	sub.f64 	%fd1863, %fd1862, %fd1861;
	selp.f64 	%fd1864, %fd1861, %fd1863, %p286;
	mul.f64 	%fd1865, %fd318, %fd1864;
	sub.f64 	%fd1866, %fd10, %fd1865;
	mul.f64 	%fd1867, %fd301, 0d0000000000000000;
	fma.rn.f64 	%fd1868, %fd298, 0d3FD6666666666666, %fd1867;
	add.f64 	%fd1869, %fd12, %fd1868;
	mul.f64 	%fd1870, %fd1869, %fd1866;
	mul.f64 	%fd1871, %fd298, 0d0000000000000000;
	mul.f64 	%fd1872, %fd301, 0d3FD6666666666666;
	sub.f64 	%fd1873, %fd1871, %fd1872;
	sub.f64 	%fd1874, %fd1873, %fd10;
	fma.rn.f64 	%fd323, %fd1874, %fd312, %fd1870;
	mov.b32 	%r997, 1;
	mov.f64 	%fd2772, %fd5;
	@%p284 bra 	$L__BB1_245;
	setp.ltu.f64 	%p287, %fd3, 0d41E0000000000000;
	mov.f64 	%fd2772, %fd4;
	mov.u32 	%r996, %r3;
	@%p287 bra 	$L__BB1_244;
	{ // callseq 92, 0
	.param .b64 param0;
	st.param.f64 	[param0], %fd2;
	.param .align 16 .b8 retval0[16];
	call.uni (retval0), 
	__internal_trig_reduction_slowpathd, 
	(
	param0
	);
	ld.param.f64 	%fd2772, [retval0];
	ld.param.b32 	%r996, [retval0+8];
	} // callseq 92
$L__BB1_244:
	add.s32 	%r997, %r996, 1;
$L__BB1_245:
	shl.b32 	%r685, %r997, 6;
	cvt.u64.u32 	%rd193, %r685;
	and.b64  	%rd194, %rd193, 64;
	add.s64 	%rd196, %rd159, %rd194;
	mul.rn.f64 	%fd1876, %fd2772, %fd2772;
	and.b32  	%r686, %r997, 1;
	setp.eq.b32 	%p288, %r686, 1;
	selp.f64 	%fd1877, 0dBDA8FF8320FD8164, 0d3DE5DB65F9785EBA, %p288;
	ld.global.nc.v2.f64 	{%fd1878, %fd1879}, [%rd196];
	fma.rn.f64 	%fd1880, %fd1877, %fd1876, %fd1878;
	fma.rn.f64 	%fd1881, %fd1880, %fd1876, %fd1879;
	ld.global.nc.v2.f64 	{%fd1882, %fd1883}, [%rd196+16];
	fma.rn.f64 	%fd1884, %fd1881, %fd1876, %fd1882;
	fma.rn.f64 	%fd1885, %fd1884, %fd1876, %fd1883;
	ld.global.nc.v2.f64 	{%fd1886, %fd1887}, [%rd196+32];
	fma.rn.f64 	%fd1888, %fd1885, %fd1876, %fd1886;
	fma.rn.f64 	%fd1889, %fd1888, %fd1876, %fd1887;
	fma.rn.f64 	%fd1890, %fd1889, %fd2772, %fd2772;
	fma.rn.f64 	%fd1891, %fd1889, %fd1876, 0d3FF0000000000000;
	selp.f64 	%fd1892, %fd1891, %fd1890, %p288;
	and.b32  	%r687, %r997, 2;
	setp.eq.s32 	%p289, %r687, 0;
	mov.f64 	%fd1893, 0d0000000000000000;
	sub.f64 	%fd1894, %fd1893, %fd1892;
	selp.f64 	%fd327, %fd1892, %fd1894, %p289;
	mov.f64 	%fd2773, %fd8;
	mov.u32 	%r998, %r9;
	@%p2 bra 	$L__BB1_247;
	{ // callseq 93, 0
	.param .b64 param0;
	st.param.f64 	[param0], %fd2;
	.param .align 16 .b8 retval0[16];
	call.uni (retval0), 
	__internal_trig_reduction_slowpathd, 
	(
	param0
	);
	ld.param.f64 	%fd2773, [retval0];
	ld.param.b32 	%r998, [retval0+8];
	} // callseq 93
$L__BB1_247:
	setp.lt.s32 	%p290, %r4, 0;
	setp.eq.s32 	%p291, %r5, 1062207488;
	shl.b32 	%r689, %r998, 6;
	cvt.u64.u32 	%rd197, %r689;
	and.b64  	%rd198, %rd197, 64;
	add.s64 	%rd200, %rd159, %rd198;
	mul.rn.f64 	%fd1896, %fd2773, %fd2773;
	and.b32  	%r690, %r998, 1;
	setp.eq.b32 	%p293, %r690, 1;
	selp.f64 	%fd1897, 0dBDA8FF8320FD8164, 0d3DE5DB65F9785EBA, %p293;
	ld.global.nc.v2.f64 	{%fd1898, %fd1899}, [%rd200];
	fma.rn.f64 	%fd1900, %fd1897, %fd1896, %fd1898;
	fma.rn.f64 	%fd1901, %fd1900, %fd1896, %fd1899;
	ld.global.nc.v2.f64 	{%fd1902, %fd1903}, [%rd200+16];
	fma.rn.f64 	%fd1904, %fd1901, %fd1896, %fd1902;
	fma.rn.f64 	%fd1905, %fd1904, %fd1896, %fd1903;
	ld.global.nc.v2.f64 	{%fd1906, %fd1907}, [%rd200+32];
	fma.rn.f64 	%fd1908, %fd1905, %fd1896, %fd1906;
	fma.rn.f64 	%fd1909, %fd1908, %fd1896, %fd1907;
	fma.rn.f64 	%fd1910, %fd1909, %fd2773, %fd2773;
	fma.rn.f64 	%fd1911, %fd1909, %fd1896, 0d3FF0000000000000;
	selp.f64 	%fd1912, %fd1911, %fd1910, %p293;
	and.b32  	%r691, %r998, 2;
	setp.eq.s32 	%p294, %r691, 0;
	mov.f64 	%fd1913, 0d0000000000000000;
	sub.f64 	%fd1914, %fd1913, %fd1912;
	selp.f64 	%fd1915, %fd1912, %fd1914, %p294;
	mul.f64 	%fd1916, %fd10, %fd1915;
	fma.rn.f64 	%fd1917, %fd12, %fd327, %fd1916;
	mul.f64 	%fd1918, %fd10, %fd327;
	mul.f64 	%fd1919, %fd12, %fd1915;
	sub.f64 	%fd330, %fd1918, %fd1919;
	add.f64 	%fd331, %fd1917, 0d3FD6666666666666;
	{
	.reg .b32 %temp; 
	mov.b64 	{%temp, %r204}, %fd331;
	}
	abs.f64 	%fd332, %fd331;
	{ // callseq 94, 0
	.param .b64 param0;
	st.param.f64 	[param0], %fd332;
	.param .b64 param1;
	st.param.f64 	[param1], 0d4000000000000000;
	.param .b64 retval0;
	call.uni (retval0), 
	__internal_accurate_pow, 
	(
	param0, 
	param1
	);
	ld.param.f64 	%fd1920, [retval0];
	} // callseq 94
	setp.lt.s32 	%p295, %r204, 0;
	neg.f64 	%fd1922, %fd1920;
	selp.f64 	%fd1923, %fd1922, %fd1920, %p291;
	selp.f64 	%fd1924, %fd1923, %fd1920, %p295;
	setp.eq.f64 	%p296, %fd331, 0d0000000000000000;
	selp.b32 	%r692, %r204, 0, %p291;
	or.b32  	%r693, %r692, 2146435072;
	selp.b32 	%r694, %r693, %r692, %p290;
	mov.b32 	%r695, 0;
	mov.b64 	%fd1925, {%r695, %r694};
	selp.f64 	%fd2774, %fd1925, %fd1924, %p296;
	add.f64 	%fd1926, %fd331, 0d4000000000000000;
	{
	.reg .b32 %temp; 
	mov.b64 	{%temp, %r696}, %fd1926;
	}
	and.b32  	%r697, %r696, 2146435072;
	setp.ne.s32 	%p297, %r697, 2146435072;
	@%p297 bra 	$L__BB1_252;
	setp.num.f64 	%p298, %fd331, %fd331;
	@%p298 bra 	$L__BB1_250;
	mov.f64 	%fd1927, 0d4000000000000000;
	add.rn.f64 	%fd2774, %fd331, %fd1927;
	bra.uni 	$L__BB1_252;
$L__BB1_250:
	setp.neu.f64 	%p299, %fd332, 0d7FF0000000000000;
	@%p299 bra 	$L__BB1_252;
	setp.lt.s32 	%p300, %r204, 0;
	selp.b32 	%r698, %r7, %r6, %p1;
	selp.b32 	%r699, %r698, %r6, %p300;
	mov.b32 	%r700, 0;
	mov.b64 	%fd2774, {%r700, %r699};
$L__BB1_252:
	setp.lt.s32 	%p301, %r4, 0;
	setp.eq.s32 	%p302, %r5, 1062207488;
	setp.eq.f64 	%p304, %fd331, 0d3FF0000000000000;
	selp.f64 	%fd337, 0d3FF0000000000000, %fd2774, %p304;
	{
	.reg .b32 %temp; 
	mov.b64 	{%temp, %r205}, %fd330;
	}
	abs.f64 	%fd338, %fd330;
	{ // callseq 95, 0
	.param .b64 param0;
	st.param.f64 	[param0], %fd338;
	.param .b64 param1;
	st.param.f64 	[param1], 0d4000000000000000;
	.param .b64 retval0;
	call.uni (retval0), 
	__internal_accurate_pow, 
	(
	param0, 
	param1
	);
	ld.param.f64 	%fd1928, [retval0];
	} // callseq 95
	setp.lt.s32 	%p305, %r205, 0;
	neg.f64 	%fd1930, %fd1928;
	selp.f64 	%fd1931, %fd1930, %fd1928, %p302;
	selp.f64 	%fd1932, %fd1931, %fd1928, %p305;
	setp.eq.f64 	%p306, %fd330, 0d0000000000000000;
	selp.b32 	%r701, %r205, 0, %p302;
	or.b32  	%r702, %r701, 2146435072;
	selp.b32 	%r703, %r702, %r701, %p301;
	mov.b32 	%r704, 0;
	mov.b64 	%fd1933, {%r704, %r703};
	selp.f64 	%fd2775, %fd1933, %fd1932, %p306;
	add.f64 	%fd1934, %fd330, 0d4000000000000000;
	{
	.reg .b32 %temp; 
	mov.b64 	{%temp, %r705}, %fd1934;
	}
	and.b32  	%r706, %r705, 2146435072;
	setp.ne.s32 	%p307, %r706, 2146435072;
	@%p307 bra 	$L__BB1_257;
	setp.num.f64 	%p308, %fd330, %fd330;
	@%p308 bra 	$L__BB1_255;
	mov.f64 	%fd1935, 0d4000000000000000;
	add.rn.f64 	%fd2775, %fd330, %fd1935;
	bra.uni 	$L__BB1_257;
$L__BB1_255:
	setp.neu.f64 	%p309, %fd338, 0d7FF0000000000000;
	@%p309 bra 	$L__BB1_257;
	setp.lt.s32 	%p310, %r205, 0;
	selp.b32 	%r707, %r7, %r6, %p1;
	selp.b32 	%r708, %r707, %r6, %p310;
	mov.b32 	%r709, 0;
	mov.b64 	%fd2775, {%r709, %r708};
$L__BB1_257:
	setp.eq.f64 	%p311, %fd330, 0d3FF0000000000000;
	selp.f64 	%fd1936, 0d3FF0000000000000, %fd2775, %p311;
	add.f64 	%fd1937, %fd337, %fd1936;
	neg.f64 	%fd1938, %fd1937;
	div.rn.f64 	%fd343, %fd1938, %fd6;
	fma.rn.f64 	%fd1939, %fd343, 0d3FF71547652B82FE, 0d4338000000000000;
	{
	.reg .b32 %temp; 
	mov.b64 	{%r206, %temp}, %fd1939;
	}
	mov.f64 	%fd1940, 0dC338000000000000;
	add.rn.f64 	%fd1941, %fd1939, %fd1940;
	fma.rn.f64 	%fd1942, %fd1941, 0dBFE62E42FEFA39EF, %fd343;
	fma.rn.f64 	%fd1943, %fd1941, 0dBC7ABC9E3B39803F, %fd1942;
	fma.rn.f64 	%fd1944, %fd1943, 0d3E5ADE1569CE2BDF, 0d3E928AF3FCA213EA;
	fma.rn.f64 	%fd1945, %fd1944, %fd1943, 0d3EC71DEE62401315;
	fma.rn.f64 	%fd1946, %fd1945, %fd1943, 0d3EFA01997C89EB71;
	fma.rn.f64 	%fd1947, %fd1946, %fd1943, 0d3F2A01A014761F65;
	fma.rn.f64 	%fd1948, %fd1947, %fd1943, 0d3F56C16C1852B7AF;
	fma.rn.f64 	%fd1949, %fd1948, %fd1943, 0d3F81111111122322;
	fma.rn.f64 	%fd1950, %fd1949, %fd1943, 0d3FA55555555502A1;
	fma.rn.f64 	%fd1951, %fd1950, %fd1943, 0d3FC5555555555511;
	fma.rn.f64 	%fd1952, %fd1951, %fd1943, 0d3FE000000000000B;
	fma.rn.f64 	%fd1953, %fd1952, %fd1943, 0d3FF0000000000000;
	fma.rn.f64 	%fd1954, %fd1953, %fd1943, 0d3FF0000000000000;
	{
	.reg .b32 %temp; 
	mov.b64 	{%r207, %temp}, %fd1954;
	}
	{
	.reg .b32 %temp; 
	mov.b64 	{%temp, %r208}, %fd1954;
	}
	shl.b32 	%r710, %r206, 20;
	add.s32 	%r711, %r710, %r208;
	mov.b64 	%fd2776, {%r207, %r711};
	{
	.reg .b32 %temp; 
	mov.b64 	{%temp, %r712}, %fd343;
	}
	mov.b32 	%f15, %r712;
	abs.f32 	%f6, %f15;
	setp.lt.f32 	%p312, %f6, 0f4086232B;
	@%p312 bra 	$L__BB1_260;
	setp.lt.f64 	%p313, %fd343, 0d0000000000000000;
	add.f64 	%fd1955, %fd343, 0d7FF0000000000000;
	selp.f64 	%fd2776, 0d0000000000000000, %fd1955, %p313;
	setp.geu.f32 	%p314, %f6, 0f40874800;
	@%p314 bra 	$L__BB1_260;
	shr.u32 	%r713, %r206, 31;
	add.s32 	%r714, %r206, %r713;
	shr.s32 	%r715, %r714, 1;
	shl.b32 	%r716, %r715, 20;
	add.s32 	%r717, %r208, %r716;
	mov.b64 	%fd1956, {%r207, %r717};
	sub.s32 	%r718, %r206, %r715;
	shl.b32 	%r719, %r718, 20;
	add.s32 	%r720, %r719, 1072693248;
	mov.b32 	%r721, 0;
	mov.b64 	%fd1957, {%r721, %r720};
	mul.f64 	%fd2776, %fd1957, %fd1956;
$L__BB1_260:
	setp.eq.f64 	%p315, %fd3, 0d7FF0000000000000;
	mul.f64 	%fd1958, %fd7, %fd2776;
	mul.f64 	%fd1959, %fd323, 0dC00921FB54442D18;
	mul.f64 	%fd1960, %fd1959, %fd1958;
	div.rn.f64 	%fd1961, %fd1960, %fd6;
	div.rn.f64 	%fd1962, %fd294, %fd6;
	add.f64 	%fd348, %fd1962, %fd1961;
	mov.b32 	%r1000, 1;
	mov.f64 	%fd2778, %fd5;
	@%p315 bra 	$L__BB1_264;
	setp.ltu.f64 	%p316, %fd3, 0d41E0000000000000;
	mov.f64 	%fd2778, %fd4;
	mov.u32 	%r999, %r3;
	@%p316 bra 	$L__BB1_263;
	{ // callseq 96, 0
	.param .b64 param0;
	st.param.f64 	[param0], %fd2;
	.param .align 16 .b8 retval0[16];
	call.uni (retval0), 
	__internal_trig_reduction_slowpathd, 
	(
	param0
	);
	ld.param.f64 	%fd2778, [retval0];
	ld.param.b32 	%r999, [retval0+8];
	} // callseq 96
$L__BB1_263:
	add.s32 	%r1000, %r999, 1;
$L__BB1_264:
	shl.b32 	%r724, %r1000, 6;
	cvt.u64.u32 	%rd201, %r724;
	and.b64  	%rd202, %rd201, 64;
	add.s64 	%rd204, %rd159, %rd202;
	mul.rn.f64 	%fd1964, %fd2778, %fd2778;
	and.b32  	%r725, %r1000, 1;
	setp.eq.b32 	%p317, %r725, 1;
	selp.f64 	%fd1965, 0dBDA8FF8320FD8164, 0d3DE5DB65F9785EBA, %p317;
	ld.global.nc.v2.f64 	{%fd1966, %fd1967}, [%rd204];
	fma.rn.f64 	%fd1968, %fd1965, %fd1964, %fd1966;
	fma.rn.f64 	%fd1969, %fd1968, %fd1964, %fd1967;
	ld.global.nc.v2.f64 	{%fd1970, %fd1971}, [%rd204+16];
	fma.rn.f64 	%fd1972, %fd1969, %fd1964, %fd1970;
	fma.rn.f64 	%fd1973, %fd1972, %fd1964, %fd1971;
	ld.global.nc.v2.f64 	{%fd1974, %fd1975}, [%rd204+32];
	fma.rn.f64 	%fd1976, %fd1973, %fd1964, %fd1974;
	fma.rn.f64 	%fd1977, %fd1976, %fd1964, %fd1975;
	fma.rn.f64 	%fd1978, %fd1977, %fd2778, %fd2778;
	fma.rn.f64 	%fd1979, %fd1977, %fd1964, 0d3FF0000000000000;
	selp.f64 	%fd1980, %fd1979, %fd1978, %p317;
	and.b32  	%r726, %r1000, 2;
	setp.eq.s32 	%p318, %r726, 0;
	mov.f64 	%fd1981, 0d0000000000000000;
	sub.f64 	%fd1982, %fd1981, %fd1980;
	selp.f64 	%fd352, %fd1980, %fd1982, %p318;
	mov.f64 	%fd2779, %fd8;
	mov.u32 	%r1001, %r9;
	@%p2 bra 	$L__BB1_266;
	{ // callseq 97, 0
	.param .b64 param0;
	st.param.f64 	[param0], %fd2;
	.param .align 16 .b8 retval0[16];
	call.uni (retval0), 
	__internal_trig_reduction_slowpathd, 
	(
	param0
	);
	ld.param.f64 	%fd2779, [retval0];
	ld.param.b32 	%r1001, [retval0+8];
	} // callseq 97
$L__BB1_266:
	setp.neu.f64 	%p319, %fd24, 0d7FF0000000000000;
	shl.b32 	%r728, %r1001, 6;
	cvt.u64.u32 	%rd205, %r728;
	and.b64  	%rd206, %rd205, 64;
	add.s64 	%rd208, %rd159, %rd206;
	mul.rn.f64 	%fd1984, %fd2779, %fd2779;
	and.b32  	%r729, %r1001, 1;
	setp.eq.b32 	%p320, %r729, 1;
	selp.f64 	%fd1985, 0dBDA8FF8320FD8164, 0d3DE5DB65F9785EBA, %p320;
	ld.global.nc.v2.f64 	{%fd1986, %fd1987}, [%rd208];
	fma.rn.f64 	%fd1988, %fd1985, %fd1984, %fd1986;
	fma.rn.f64 	%fd1989, %fd1988, %fd1984, %fd1987;
	ld.global.nc.v2.f64 	{%fd1990, %fd1991}, [%rd208+16];
	fma.rn.f64 	%fd1992, %fd1989, %fd1984, %fd1990;
	fma.rn.f64 	%fd1993, %fd1992, %fd1984, %fd1991;
	ld.global.nc.v2.f64 	{%fd1994, %fd1995}, [%rd208+32];
	fma.rn.f64 	%fd1996, %fd1993, %fd1984, %fd1994;
	fma.rn.f64 	%fd1997, %fd1996, %fd1984, %fd1995;
	fma.rn.f64 	%fd1998, %fd1997, %fd2779, %fd2779;
	fma.rn.f64 	%fd1999, %fd1997, %fd1984, 0d3FF0000000000000;
	selp.f64 	%fd2000, %fd1999, %fd1998, %p320;
	and.b32  	%r730, %r1001, 2;
	setp.eq.s32 	%p321, %r730, 0;
	mov.f64 	%fd2001, 0d0000000000000000;
	sub.f64 	%fd2002, %fd2001, %fd2000;
	selp.f64 	%fd355, %fd2000, %fd2002, %p321;
	mul.f64 	%fd356, %fd9, 0d3FF921FB54442D18;
	@%p319 bra 	$L__BB1_268;
	mov.f64 	%fd2008, 0d0000000000000000;
	mul.rn.f64 	%fd2781, %fd23, %fd2008;
	mov.b32 	%r1003, 1;
	bra.uni 	$L__BB1_271;
$L__BB1_268:
	mul.f64 	%fd2003, %fd23, 0d3FE45F306DC9C883;
	cvt.rni.s32.f64 	%r1002, %fd2003;
	cvt.rn.f64.s32 	%fd2004, %r1002;
	fma.rn.f64 	%fd2005, %fd2004, 0dBFF921FB54442D18, %fd23;
	fma.rn.f64 	%fd2006, %fd2004, 0dBC91A62633145C00, %fd2005;
	fma.rn.f64 	%fd2781, %fd2004, 0dB97B839A252049C0, %fd2006;
	setp.ltu.f64 	%p322, %fd24, 0d41E0000000000000;
	@%p322 bra 	$L__BB1_270;
	{ // callseq 98, 0
	.param .b64 param0;
	st.param.f64 	[param0], %fd23;
	.param .align 16 .b8 retval0[16];
	call.uni (retval0), 
	__internal_trig_reduction_slowpathd, 
	(
	param0
	);
	ld.param.f64 	%fd2781, [retval0];
	ld.param.b32 	%r1002, [retval0+8];
	} // callseq 98
$L__BB1_270:
	add.s32 	%r1003, %r1002, 1;
$L__BB1_271:
	shl.b32 	%r733, %r1003, 6;
	cvt.u64.u32 	%rd209, %r733;
	and.b64  	%rd210, %rd209, 64;
	add.s64 	%rd212, %rd159, %rd210;
	mul.rn.f64 	%fd2009, %fd2781, %fd2781;
	and.b32  	%r734, %r1003, 1;
	setp.eq.b32 	%p323, %r734, 1;
	selp.f64 	%fd2010, 0dBDA8FF8320FD8164, 0d3DE5DB65F9785EBA, %p323;
	ld.global.nc.v2.f64 	{%fd2011, %fd2012}, [%rd212];
	fma.rn.f64 	%fd2013, %fd2010, %fd2009, %fd2011;
	fma.rn.f64 	%fd2014, %fd2013, %fd2009, %fd2012;
	ld.global.nc.v2.f64 	{%fd2015, %fd2016}, [%rd212+16];
	fma.rn.f64 	%fd2017, %fd2014, %fd2009, %fd2015;
	fma.rn.f64 	%fd2018, %fd2017, %fd2009, %fd2016;
	ld.global.nc.v2.f64 	{%fd2019, %fd2020}, [%rd212+32];
	fma.rn.f64 	%fd2021, %fd2018, %fd2009, %fd2019;
	fma.rn.f64 	%fd2022, %fd2021, %fd2009, %fd2020;
	fma.rn.f64 	%fd2023, %fd2022, %fd2781, %fd2781;
	fma.rn.f64 	%fd2024, %fd2022, %fd2009, 0d3FF0000000000000;
	selp.f64 	%fd2025, %fd2024, %fd2023, %p323;
	and.b32  	%r735, %r1003, 2;
	setp.eq.s32 	%p324, %r735, 0;
	mov.f64 	%fd2026, 0d0000000000000000;
	sub.f64 	%fd2027, %fd2026, %fd2025;
	selp.f64 	%fd362, %fd2025, %fd2027, %p324;
	abs.f64 	%fd363, %fd356;
	setp.neu.f64 	%p325, %fd363, 0d7FF0000000000000;
	@%p325 bra 	$L__BB1_273;
	mov.f64 	%fd2033, 0d0000000000000000;
	mul.rn.f64 	%fd2782, %fd356, %fd2033;
	mov.b32 	%r1004, 0;
	bra.uni 	$L__BB1_275;
$L__BB1_273:
	mul.f64 	%fd2028, %fd356, 0d3FE45F306DC9C883;
	cvt.rni.s32.f64 	%r1004, %fd2028;
	cvt.rn.f64.s32 	%fd2029, %r1004;
	fma.rn.f64 	%fd2030, %fd2029, 0dBFF921FB54442D18, %fd356;
	fma.rn.f64 	%fd2031, %fd2029, 0dBC91A62633145C00, %fd2030;
	fma.rn.f64 	%fd2782, %fd2029, 0dB97B839A252049C0, %fd2031;
	setp.ltu.f64 	%p326, %fd363, 0d41E0000000000000;
	@%p326 bra 	$L__BB1_275;
	{ // callseq 99, 0
	.param .b64 param0;
	st.param.f64 	[param0], %fd356;
	.param .align 16 .b8 retval0[16];
	call.uni (retval0), 
	__internal_trig_reduction_slowpathd, 
	(
	param0
	);
	ld.param.f64 	%fd2782, [retval0];
	ld.param.b32 	%r1004, [retval0+8];
	} // callseq 99
$L__BB1_275:
	shl.b32 	%r738, %r1004, 6;
	cvt.u64.u32 	%rd213, %r738;
	and.b64  	%rd214, %rd213, 64;
	add.s64 	%rd216, %rd159, %rd214;
	mul.rn.f64 	%fd2034, %fd2782, %fd2782;
	and.b32  	%r739, %r1004, 1;
	setp.eq.b32 	%p328, %r739, 1;
	selp.f64 	%fd2035, 0dBDA8FF8320FD8164, 0d3DE5DB65F9785EBA, %p328;
	ld.global.nc.v2.f64 	{%fd2036, %fd2037}, [%rd216];
	fma.rn.f64 	%fd2038, %fd2035, %fd2034, %fd2036;
	fma.rn.f64 	%fd2039, %fd2038, %fd2034, %fd2037;
	ld.global.nc.v2.f64 	{%fd2040, %fd2041}, [%rd216+16];
	fma.rn.f64 	%fd2042, %fd2039, %fd2034, %fd2040;
	fma.rn.f64 	%fd2043, %fd2042, %fd2034, %fd2041;
	ld.global.nc.v2.f64 	{%fd2044, %fd2045}, [%rd216+32];
	fma.rn.f64 	%fd2046, %fd2043, %fd2034, %fd2044;
	fma.rn.f64 	%fd2047, %fd2046, %fd2034, %fd2045;
	fma.rn.f64 	%fd2048, %fd2047, %fd2782, %fd2782;
	fma.rn.f64 	%fd2049, %fd2047, %fd2034, 0d3FF0000000000000;
	selp.f64 	%fd2050, %fd2049, %fd2048, %p328;
	and.b32  	%r740, %r1004, 2;
	setp.eq.s32 	%p329, %r740, 0;
	mov.f64 	%fd2051, 0d0000000000000000;
	sub.f64 	%fd2052, %fd2051, %fd2050;
	selp.f64 	%fd2053, %fd2050, %fd2052, %p329;
	mul.f64 	%fd2054, %fd362, %fd2053;
	sub.f64 	%fd368, %fd9, %fd2054;
	@%p325 bra 	$L__BB1_277;
	mov.f64 	%fd2060, 0d0000000000000000;
	mul.rn.f64 	%fd2784, %fd356, %fd2060;
	mov.b32 	%r1006, 1;
	bra.uni 	$L__BB1_280;
$L__BB1_277:
	mul.f64 	%fd2055, %fd356, 0d3FE45F306DC9C883;
	cvt.rni.s32.f64 	%r1005, %fd2055;
	cvt.rn.f64.s32 	%fd2056, %r1005;
	fma.rn.f64 	%fd2057, %fd2056, 0dBFF921FB54442D18, %fd356;
	fma.rn.f64 	%fd2058, %fd2056, 0dBC91A62633145C00, %fd2057;
	fma.rn.f64 	%fd2784, %fd2056, 0dB97B839A252049C0, %fd2058;
	setp.ltu.f64 	%p330, %fd363, 0d41E0000000000000;
	@%p330 bra 	$L__BB1_279;
	{ // callseq 100, 0
	.param .b64 param0;
	st.param.f64 	[param0], %fd356;
	.param .align 16 .b8 retval0[16];
	call.uni (retval0), 
	__internal_trig_reduction_slowpathd, 
	(
	param0
	);
	ld.param.f64 	%fd2784, [retval0];
	ld.param.b32 	%r1005, [retval0+8];
	} // callseq 100
$L__BB1_279:
	add.s32 	%r1006, %r1005, 1;
$L__BB1_280:
	setp.neu.f64 	%p331, %fd24, 0d7FF0000000000000;
	shl.b32 	%r743, %r1006, 6;
	cvt.u64.u32 	%rd217, %r743;
	and.b64  	%rd218, %rd217, 64;
	add.s64 	%rd220, %rd159, %rd218;
	mul.rn.f64 	%fd2061, %fd2784, %fd2784;
	and.b32  	%r744, %r1006, 1;
	setp.eq.b32 	%p332, %r744, 1;
	selp.f64 	%fd2062, 0dBDA8FF8320FD8164, 0d3DE5DB65F9785EBA, %p332;
	ld.global.nc.v2.f64 	{%fd2063, %fd2064}, [%rd220];
	fma.rn.f64 	%fd2065, %fd2062, %fd2061, %fd2063;
	fma.rn.f64 	%fd2066, %fd2065, %fd2061, %fd2064;
	ld.global.nc.v2.f64 	{%fd2067, %fd2068}, [%rd220+16];
	fma.rn.f64 	%fd2069, %fd2066, %fd2061, %fd2067;
	fma.rn.f64 	%fd2070, %fd2069, %fd2061, %fd2068;
	ld.global.nc.v2.f64 	{%fd2071, %fd2072}, [%rd220+32];
	fma.rn.f64 	%fd2073, %fd2070, %fd2061, %fd2071;
	fma.rn.f64 	%fd2074, %fd2073, %fd2061, %fd2072;
	fma.rn.f64 	%fd2075, %fd2074, %fd2784, %fd2784;
	fma.rn.f64 	%fd2076, %fd2074, %fd2061, 0d3FF0000000000000;
	selp.f64 	%fd2077, %fd2076, %fd2075, %p332;
	and.b32  	%r745, %r1006, 2;
	setp.eq.s32 	%p333, %r745, 0;
	mov.f64 	%fd2078, 0d0000000000000000;
	sub.f64 	%fd2079, %fd2078, %fd2077;
	selp.f64 	%fd374, %fd2077, %fd2079, %p333;
	@%p331 bra 	$L__BB1_282;
	mov.f64 	%fd2085, 0d0000000000000000;
	mul.rn.f64 	%fd2785, %fd23, %fd2085;
	mov.b32 	%r1007, 0;
	bra.uni 	$L__BB1_284;
$L__BB1_282:
	mul.f64 	%fd2080, %fd23, 0d3FE45F306DC9C883;
	cvt.rni.s32.f64 	%r1007, %fd2080;
	cvt.rn.f64.s32 	%fd2081, %r1007;
	fma.rn.f64 	%fd2082, %fd2081, 0dBFF921FB54442D18, %fd23;
	fma.rn.f64 	%fd2083, %fd2081, 0dBC91A62633145C00, %fd2082;
	fma.rn.f64 	%fd2785, %fd2081, 0dB97B839A252049C0, %fd2083;
	setp.ltu.f64 	%p334, %fd24, 0d41E0000000000000;
	@%p334 bra 	$L__BB1_284;
	{ // callseq 101, 0
	.param .b64 param0;
	st.param.f64 	[param0], %fd23;
	.param .align 16 .b8 retval0[16];
	call.uni (retval0), 
	__internal_trig_reduction_slowpathd, 
	(
	param0
	);
	ld.param.f64 	%fd2785, [retval0];
	ld.param.b32 	%r1007, [retval0+8];
	} // callseq 101
$L__BB1_284:
	setp.eq.f64 	%p335, %fd3, 0d7FF0000000000000;
	shl.b32 	%r749, %r1007, 6;
	cvt.u64.u32 	%rd221, %r749;
	and.b64  	%rd222, %rd221, 64;
	add.s64 	%rd224, %rd159, %rd222;
	mul.rn.f64 	%fd2086, %fd2785, %fd2785;
	and.b32  	%r750, %r1007, 1;
	setp.eq.b32 	%p336, %r750, 1;
	selp.f64 	%fd2087, 0dBDA8FF8320FD8164, 0d3DE5DB65F9785EBA, %p336;
	ld.global.nc.v2.f64 	{%fd2088, %fd2089}, [%rd224];
	fma.rn.f64 	%fd2090, %fd2087, %fd2086, %fd2088;
	fma.rn.f64 	%fd2091, %fd2090, %fd2086, %fd2089;
	ld.global.nc.v2.f64 	{%fd2092, %fd2093}, [%rd224+16];
	fma.rn.f64 	%fd2094, %fd2091, %fd2086, %fd2092;
	fma.rn.f64 	%fd2095, %fd2094, %fd2086, %fd2093;
	ld.global.nc.v2.f64 	{%fd2096, %fd2097}, [%rd224+32];
	fma.rn.f64 	%fd2098, %fd2095, %fd2086, %fd2096;
	fma.rn.f64 	%fd2099, %fd2098, %fd2086, %fd2097;
	fma.rn.f64 	%fd2100, %fd2099, %fd2785, %fd2785;
	fma.rn.f64 	%fd2101, %fd2099, %fd2086, 0d3FF0000000000000;
	selp.f64 	%fd2102, %fd2101, %fd2100, %p336;
	and.b32  	%r751, %r1007, 2;
	setp.eq.s32 	%p337, %r751, 0;
	mov.f64 	%fd2103, 0d0000000000000000;
	sub.f64 	%fd2104, %fd2103, %fd2102;
	selp.f64 	%fd2105, %fd2102, %fd2104, %p337;
	mul.f64 	%fd2106, %fd374, %fd2105;
	sub.f64 	%fd2107, %fd13, %fd2106;
	mul.f64 	%fd2108, %fd355, 0d0000000000000000;
	fma.rn.f64 	%fd2109, %fd352, 0d3FD6666666666666, %fd2108;
	add.f64 	%fd2110, %fd9, %fd2109;
	mul.f64 	%fd2111, %fd2110, %fd2107;
	mul.f64 	%fd2112, %fd352, 0d0000000000000000;
	mul.f64 	%fd2113, %fd355, 0d3FD6666666666666;
	sub.f64 	%fd2114, %fd2112, %fd2113;
	sub.f64 	%fd2115, %fd2114, %fd13;
	fma.rn.f64 	%fd379, %fd2115, %fd368, %fd2111;
	mov.b32 	%r1009, 1;
	mov.f64 	%fd2787, %fd5;
	@%p335 bra 	$L__BB1_288;
	setp.ltu.f64 	%p338, %fd3, 0d41E0000000000000;
	mov.f64 	%fd2787, %fd4;
	mov.u32 	%r1008, %r3;
	@%p338 bra 	$L__BB1_287;
	{ // callseq 102, 0
	.param .b64 param0;
	st.param.f64 	[param0], %fd2;
	.param .align 16 .b8 retval0[16];
	call.uni (retval0), 
	__internal_trig_reduction_slowpathd, 
	(
	param0
	);
	ld.param.f64 	%fd2787, [retval0];
	ld.param.b32 	%r1008, [retval0+8];
	} // callseq 102
$L__BB1_287:
	add.s32 	%r1009, %r1008, 1;
$L__BB1_288:
	shl.b32 	%r753, %r1009, 6;
	cvt.u64.u32 	%rd225, %r753;
	and.b64  	%rd226, %rd225, 64;
	add.s64 	%rd228, %rd159, %rd226;
	mul.rn.f64 	%fd2117, %fd2787, %fd2787;
	and.b32  	%r754, %r1009, 1;
	setp.eq.b32 	%p339, %r754, 1;
	selp.f64 	%fd2118, 0dBDA8FF8320FD8164, 0d3DE5DB65F9785EBA, %p339;
	ld.global.nc.v2.f64 	{%fd2119, %fd2120}, [%rd228];
	fma.rn.f64 	%fd2121, %fd2118, %fd2117, %fd2119;
	fma.rn.f64 	%fd2122, %fd2121, %fd2117, %fd2120;
	ld.global.nc.v2.f64 	{%fd2123, %fd2124}, [%rd228+16];
	fma.rn.f64 	%fd2125, %fd2122, %fd2117, %fd2123;
	fma.rn.f64 	%fd2126, %fd2125, %fd2117, %fd2124;
	ld.global.nc.v2.f64 	{%fd2127, %fd2128}, [%rd228+32];
	fma.rn.f64 	%fd2129, %fd2126, %fd2117, %fd2127;
	fma.rn.f64 	%fd2130, %fd2129, %fd2117, %fd2128;
	fma.rn.f64 	%fd2131, %fd2130, %fd2787, %fd2787;
	fma.rn.f64 	%fd2132, %fd2130, %fd2117, 0d3FF0000000000000;
	selp.f64 	%fd2133, %fd2132, %fd2131, %p339;
	and.b32  	%r755, %r1009, 2;
	setp.eq.s32 	%p340, %r755, 0;
	mov.f64 	%fd2134, 0d0000000000000000;
	sub.f64 	%fd2135, %fd2134, %fd2133;
	selp.f64 	%fd383, %fd2133, %fd2135, %p340;
	mov.f64 	%fd2788, %fd8;
	mov.u32 	%r1010, %r9;
	@%p2 bra 	$L__BB1_290;
	{ // callseq 103, 0
	.param .b64 param0;
	st.param.f64 	[param0], %fd2;
	.param .align 16 .b8 retval0[16];
	call.uni (retval0), 
	__internal_trig_reduction_slowpathd, 
	(
	param0
	);
	ld.param.f64 	%fd2788, [retval0];
	ld.param.b32 	%r1010, [retval0+8];
	} // callseq 103
$L__BB1_290:
	setp.lt.s32 	%p341, %r4, 0;
	setp.eq.s32 	%p342, %r5, 1062207488;
	shl.b32 	%r757, %r1010, 6;
	cvt.u64.u32 	%rd229, %r757;
	and.b64  	%rd230, %rd229, 64;
	add.s64 	%rd232, %rd159, %rd230;
	mul.rn.f64 	%fd2137, %fd2788, %fd2788;
	and.b32  	%r758, %r1010, 1;
	setp.eq.b32 	%p344, %r758, 1;
	selp.f64 	%fd2138, 0dBDA8FF8320FD8164, 0d3DE5DB65F9785EBA, %p344;
	ld.global.nc.v2.f64 	{%fd2139, %fd2140}, [%rd232];
	fma.rn.f64 	%fd2141, %fd2138, %fd2137, %fd2139;
	fma.rn.f64 	%fd2142, %fd2141, %fd2137, %fd2140;
	ld.global.nc.v2.f64 	{%fd2143, %fd2144}, [%rd232+16];
	fma.rn.f64 	%fd2145, %fd2142, %fd2137, %fd2143;
	fma.rn.f64 	%fd2146, %fd2145, %fd2137, %fd2144;
	ld.global.nc.v2.f64 	{%fd2147, %fd2148}, [%rd232+32];
	fma.rn.f64 	%fd2149, %fd2146, %fd2137, %fd2147;
	fma.rn.f64 	%fd2150, %fd2149, %fd2137, %fd2148;
	fma.rn.f64 	%fd2151, %fd2150, %fd2788, %fd2788;
	fma.rn.f64 	%fd2152, %fd2150, %fd2137, 0d3FF0000000000000;
	selp.f64 	%fd2153, %fd2152, %fd2151, %p344;
	and.b32  	%r759, %r1010, 2;
	setp.eq.s32 	%p345, %r759, 0;
	mov.f64 	%fd2154, 0d0000000000000000;
	sub.f64 	%fd2155, %fd2154, %fd2153;
	selp.f64 	%fd2156, %fd2153, %fd2155, %p345;
	mul.f64 	%fd2157, %fd13, %fd2156;
	fma.rn.f64 	%fd2158, %fd9, %fd383, %fd2157;
	mul.f64 	%fd2159, %fd13, %fd383;
	mul.f64 	%fd2160, %fd9, %fd2156;
	sub.f64 	%fd386, %fd2159, %fd2160;
	add.f64 	%fd387, %fd2158, 0d3FD6666666666666;
	{
	.reg .b32 %temp; 
	mov.b64 	{%temp, %r237}, %fd387;
	}
	abs.f64 	%fd388, %fd387;
	{ // callseq 104, 0
	.param .b64 param0;
	st.param.f64 	[param0], %fd388;
	.param .b64 param1;
	st.param.f64 	[param1], 0d4000000000000000;
	.param .b64 retval0;
	call.uni (retval0), 
	__internal_accurate_pow, 
	(
	param0, 
	param1
	);
	ld.param.f64 	%fd2161, [retval0];
	} // callseq 104
	setp.lt.s32 	%p346, %r237, 0;
	neg.f64 	%fd2163, %fd2161;
	selp.f64 	%fd2164, %fd2163, %fd2161, %p342;
	selp.f64 	%fd2165, %fd2164, %fd2161, %p346;
	setp.eq.f64 	%p347, %fd387, 0d0000000000000000;
	selp.b32 	%r760, %r237, 0, %p342;
	or.b32  	%r761, %r760, 2146435072;
	selp.b32 	%r762, %r761, %r760, %p341;
	mov.b32 	%r763, 0;
	mov.b64 	%fd2166, {%r763, %r762};
	selp.f64 	%fd2789, %fd2166, %fd2165, %p347;
	add.f64 	%fd2167, %fd387, 0d4000000000000000;
	{
	.reg .b32 %temp; 
	mov.b64 	{%temp, %r764}, %fd2167;
	}
	and.b32  	%r765, %r764, 2146435072;
	setp.ne.s32 	%p348, %r765, 2146435072;
	@%p348 bra 	$L__BB1_295;
	setp.num.f64 	%p349, %fd387, %fd387;
	@%p349 bra 	$L__BB1_293;
	mov.f64 	%fd2168, 0d4000000000000000;
	add.rn.f64 	%fd2789, %fd387, %fd2168;
	bra.uni 	$L__BB1_295;
$L__BB1_293:
	setp.neu.f64 	%p350, %fd388, 0d7FF0000000000000;
	@%p350 bra 	$L__BB1_295;
	setp.lt.s32 	%p351, %r237, 0;
	selp.b32 	%r766, %r7, %r6, %p1;
	selp.b32 	%r767, %r766, %r6, %p351;
	mov.b32 	%r768, 0;
	mov.b64 	%fd2789, {%r768, %r767};
$L__BB1_295:
	setp.lt.s32 	%p352, %r4, 0;
	setp.eq.s32 	%p353, %r5, 1062207488;
	setp.eq.f64 	%p355, %fd387, 0d3FF0000000000000;
	selp.f64 	%fd393, 0d3FF0000000000000, %fd2789, %p355;
	{
	.reg .b32 %temp; 
	mov.b64 	{%temp, %r238}, %fd386;
	}
	abs.f64 	%fd394, %fd386;
	{ // callseq 105, 0
	.param .b64 param0;
	st.param.f64 	[param0], %fd394;
	.param .b64 param1;
	st.param.f64 	[param1], 0d4000000000000000;
	.param .b64 retval0;
	call.uni (retval0), 
	__internal_accurate_pow, 
	(
	param0, 
	param1
	);
	ld.param.f64 	%fd2169, [retval0];
	} // callseq 105
	setp.lt.s32 	%p356, %r238, 0;
	neg.f64 	%fd2171, %fd2169;
	selp.f64 	%fd2172, %fd2171, %fd2169, %p353;
	selp.f64 	%fd2173, %fd2172, %fd2169, %p356;
	setp.eq.f64 	%p357, %fd386, 0d0000000000000000;
	selp.b32 	%r769, %r238, 0, %p353;
	or.b32  	%r770, %r769, 2146435072;
	selp.b32 	%r771, %r770, %r769, %p352;
	mov.b32 	%r772, 0;
	mov.b64 	%fd2174, {%r772, %r771};
	selp.f64 	%fd2790, %fd2174, %fd2173, %p357;
	add.f64 	%fd2175, %fd386, 0d4000000000000000;
	{
	.reg .b32 %temp; 
	mov.b64 	{%temp, %r773}, %fd2175;
	}
	and.b32  	%r774, %r773, 2146435072;
	setp.ne.s32 	%p358, %r774, 2146435072;
	@%p358 bra 	$L__BB1_300;
	setp.num.f64 	%p359, %fd386, %fd386;
	@%p359 bra 	$L__BB1_298;
	mov.f64 	%fd2176, 0d4000000000000000;
	add.rn.f64 	%fd2790, %fd386, %fd2176;
	bra.uni 	$L__BB1_300;
$L__BB1_298:
	setp.neu.f64 	%p360, %fd394, 0d7FF0000000000000;
	@%p360 bra 	$L__BB1_300;
	setp.lt.s32 	%p361, %r238, 0;
	selp.b32 	%r775, %r7, %r6, %p1;
	selp.b32 	%r776, %r775, %r6, %p361;
	mov.b32 	%r777, 0;
	mov.b64 	%fd2790, {%r777, %r776};
$L__BB1_300:
	setp.eq.f64 	%p362, %fd386, 0d3FF0000000000000;
	selp.f64 	%fd2177, 0d3FF0000000000000, %fd2790, %p362;
	add.f64 	%fd2178, %fd393, %fd2177;
	neg.f64 	%fd2179, %fd2178;
	div.rn.f64 	%fd399, %fd2179, %fd6;
	fma.rn.f64 	%fd2180, %fd399, 0d3FF71547652B82FE, 0d4338000000000000;
	{
	.reg .b32 %temp; 
	mov.b64 	{%r239, %temp}, %fd2180;
	}
	mov.f64 	%fd2181, 0dC338000000000000;
	add.rn.f64 	%fd2182, %fd2180, %fd2181;
	fma.rn.f64 	%fd2183, %fd2182, 0dBFE62E42FEFA39EF, %fd399;
	fma.rn.f64 	%fd2184, %fd2182, 0dBC7ABC9E3B39803F, %fd2183;
	fma.rn.f64 	%fd2185, %fd2184, 0d3E5ADE1569CE2BDF, 0d3E928AF3FCA213EA;
	fma.rn.f64 	%fd2186, %fd2185, %fd2184, 0d3EC71DEE62401315;
	fma.rn.f64 	%fd2187, %fd2186, %fd2184, 0d3EFA01997C89EB71;
	fma.rn.f64 	%fd2188, %fd2187, %fd2184, 0d3F2A01A014761F65;
	fma.rn.f64 	%fd2189, %fd2188, %fd2184, 0d3F56C16C1852B7AF;
	fma.rn.f64 	%fd2190, %fd2189, %fd2184, 0d3F81111111122322;
	fma.rn.f64 	%fd2191, %fd2190, %fd2184, 0d3FA55555555502A1;
	fma.rn.f64 	%fd2192, %fd2191, %fd2184, 0d3FC5555555555511;
	fma.rn.f64 	%fd2193, %fd2192, %fd2184, 0d3FE000000000000B;
	fma.rn.f64 	%fd2194, %fd2193, %fd2184, 0d3FF0000000000000;
	fma.rn.f64 	%fd2195, %fd2194, %fd2184, 0d3FF0000000000000;
	{
	.reg .b32 %temp; 
	mov.b64 	{%r240, %temp}, %fd2195;
	}
	{
	.reg .b32 %temp; 
	mov.b64 	{%temp, %r241}, %fd2195;
	}
	shl.b32 	%r778, %r239, 20;
	add.s32 	%r779, %r778, %r241;
	mov.b64 	%fd2791, {%r240, %r779};
	{
	.reg .b32 %temp; 
	mov.b64 	{%temp, %r780}, %fd399;
	}
	mov.b32 	%f16, %r780;
	abs.f32 	%f7, %f16;
	setp.lt.f32 	%p363, %f7, 0f4086232B;
	@%p363 bra 	$L__BB1_303;
	setp.lt.f64 	%p364, %fd399, 0d0000000000000000;
	add.f64 	%fd2196, %fd399, 0d7FF0000000000000;
	selp.f64 	%fd2791, 0d0000000000000000, %fd2196, %p364;
	setp.geu.f32 	%p365, %f7, 0f40874800;
	@%p365 bra 	$L__BB1_303;
	shr.u32 	%r781, %r239, 31;
	add.s32 	%r782, %r239, %r781;
	shr.s32 	%r783, %r782, 1;
	shl.b32 	%r784, %r783, 20;
	add.s32 	%r785, %r241, %r784;
	mov.b64 	%fd2197, {%r240, %r785};
	sub.s32 	%r786, %r239, %r783;
	shl.b32 	%r787, %r786, 20;
	add.s32 	%r788, %r787, 1072693248;
	mov.b32 	%r789, 0;
	mov.b64 	%fd2198, {%r789, %r788};
	mul.f64 	%fd2791, %fd2198, %fd2197;
$L__BB1_303:
	setp.eq.f64 	%p366, %fd3, 0d7FF0000000000000;
	mul.f64 	%fd2199, %fd7, %fd2791;
	mul.f64 	%fd2200, %fd379, 0dC00921FB54442D18;
	mul.f64 	%fd2201, %fd2200, %fd2199;
	div.rn.f64 	%fd2202, %fd2201, %fd6;
	add.f64 	%fd404, %fd348, %fd2202;
	mov.b32 	%r1012, 1;
	mov.f64 	%fd2793, %fd5;
	@%p366 bra 	$L__BB1_307;
	setp.ltu.f64 	%p367, %fd3, 0d41E0000000000000;
	mov.f64 	%fd2793, %fd4;
	mov.u32 	%r1011, %r3;
	@%p367 bra 	$L__BB1_306;
	{ // callseq 106, 0
	.param .b64 param0;
	st.param.f64 	[param0], %fd2;
	.param .align 16 .b8 retval0[16];
	call.uni (retval0), 
	__internal_trig_reduction_slowpathd, 
	(
	param0
	);
	ld.param.f64 	%fd2793, [retval0];
	ld.param.b32 	%r1011, [retval0+8];
	} // callseq 106
$L__BB1_306:
	add.s32 	%r1012, %r1011, 1;
$L__BB1_307:
	shl.b32 	%r792, %r1012, 6;
	cvt.u64.u32 	%rd233, %r792;
	and.b64  	%rd234, %rd233, 64;
	add.s64 	%rd236, %rd159, %rd234;
	mul.rn.f64 	%fd2204, %fd2793, %fd2793;
	and.b32  	%r793, %r1012, 1;
	setp.eq.b32 	%p368, %r793, 1;
	selp.f64 	%fd2205, 0dBDA8FF8320FD8164, 0d3DE5DB65F9785EBA, %p368;
	ld.global.nc.v2.f64 	{%fd2206, %fd2207}, [%rd236];
	fma.rn.f64 	%fd2208, %fd2205, %fd2204, %fd2206;
	fma.rn.f64 	%fd2209, %fd2208, %fd2204, %fd2207;
	ld.global.nc.v2.f64 	{%fd2210, %fd2211}, [%rd236+16];
	fma.rn.f64 	%fd2212, %fd2209, %fd2204, %fd2210;
	fma.rn.f64 	%fd2213, %fd2212, %fd2204, %fd2211;
	ld.global.nc.v2.f64 	{%fd2214, %fd2215}, [%rd236+32];
	fma.rn.f64 	%fd2216, %fd2213, %fd2204, %fd2214;
	fma.rn.f64 	%fd2217, %fd2216, %fd2204, %fd2215;
	fma.rn.f64 	%fd2218, %fd2217, %fd2793, %fd2793;
	fma.rn.f64 	%fd2219, %fd2217, %fd2204, 0d3FF0000000000000;
	selp.f64 	%fd2220, %fd2219, %fd2218, %p368;
	and.b32  	%r794, %r1012, 2;
	setp.eq.s32 	%p369, %r794, 0;
	mov.f64 	%fd2221, 0d0000000000000000;
	sub.f64 	%fd2222, %fd2221, %fd2220;
	selp.f64 	%fd408, %fd2220, %fd2222, %p369;
	mov.f64 	%fd2794, %fd8;
	mov.u32 	%r1013, %r9;
	@%p2 bra 	$L__BB1_309;
	{ // callseq 107, 0
	.param .b64 param0;
	st.param.f64 	[param0], %fd2;
	.param .align 16 .b8 retval0[16];
	call.uni (retval0), 
	__internal_trig_reduction_slowpathd, 
	(
	param0
	);
	ld.param.f64 	%fd2794, [retval0];
	ld.param.b32 	%r1013, [retval0+8];
	} // callseq 107
$L__BB1_309:
	setp.neu.f64 	%p370, %fd137, 0d7FF0000000000000;
	shl.b32 	%r796, %r1013, 6;
	cvt.u64.u32 	%rd237, %r796;
	and.b64  	%rd238, %rd237, 64;
	add.s64 	%rd240, %rd159, %rd238;
	mul.rn.f64 	%fd2224, %fd2794, %fd2794;
	and.b32  	%r797, %r1013, 1;
	setp.eq.b32 	%p371, %r797, 1;
	selp.f64 	%fd2225, 0dBDA8FF8320FD8164, 0d3DE5DB65F9785EBA, %p371;
	ld.global.nc.v2.f64 	{%fd2226, %fd2227}, [%rd240];
	fma.rn.f64 	%fd2228, %fd2225, %fd2224, %fd2226;
	fma.rn.f64 	%fd2229, %fd2228, %fd2224, %fd2227;
	ld.global.nc.v2.f64 	{%fd2230, %fd2231}, [%rd240+16];
	fma.rn.f64 	%fd2232, %fd2229, %fd2224, %fd2230;
	fma.rn.f64 	%fd2233, %fd2232, %fd2224, %fd2231;
	ld.global.nc.v2.f64 	{%fd2234, %fd2235}, [%rd240+32];
	fma.rn.f64 	%fd2236, %fd2233, %fd2224, %fd2234;
	fma.rn.f64 	%fd2237, %fd2236, %fd2224, %fd2235;
	fma.rn.f64 	%fd2238, %fd2237, %fd2794, %fd2794;
	fma.rn.f64 	%fd2239, %fd2237, %fd2224, 0d3FF0000000000000;
	selp.f64 	%fd2240, %fd2239, %fd2238, %p371;
	and.b32  	%r798, %r1013, 2;
	setp.eq.s32 	%p372, %r798, 0;
	mov.f64 	%fd2241, 0d0000000000000000;
	sub.f64 	%fd2242, %fd2241, %fd2240;
	selp.f64 	%fd411, %fd2240, %fd2242, %p372;
	@%p370 bra 	$L__BB1_311;
	mov.f64 	%fd2248, 0d0000000000000000;
	mul.rn.f64 	%fd2796, %fd136, %fd2248;
	mov.b32 	%r1015, 1;
	bra.uni 	$L__BB1_314;
$L__BB1_311:
	mul.f64 	%fd2243, %fd136, 0d3FE45F306DC9C883;
	cvt.rni.s32.f64 	%r1014, %fd2243;
	cvt.rn.f64.s32 	%fd2244, %r1014;
	fma.rn.f64 	%fd2245, %fd2244, 0dBFF921FB54442D18, %fd136;
	fma.rn.f64 	%fd2246, %fd2244, 0dBC91A62633145C00, %fd2245;
	fma.rn.f64 	%fd2796, %fd2244, 0dB97B839A252049C0, %fd2246;
	setp.ltu.f64 	%p373, %fd137, 0d41E0000000000000;
	@%p373 bra 	$L__BB1_313;
	{ // callseq 108, 0
	.param .b64 param0;
	st.param.f64 	[param0], %fd136;
	.param .align 16 .b8 retval0[16];
	call.uni (retval0), 
	__internal_trig_reduction_slowpathd, 
	(
	param0
	);
	ld.param.f64 	%fd2796, [retval0];
	ld.param.b32 	%r1014, [retval0+8];
	} // callseq 108
$L__BB1_313:
	add.s32 	%r1015, %r1014, 1;
$L__BB1_314:
	setp.neu.f64 	%p374, %fd363, 0d7FF0000000000000;
	shl.b32 	%r801, %r1015, 6;
	cvt.u64.u32 	%rd241, %r801;
	and.b64  	%rd242, %rd241, 64;
	add.s64 	%rd244, %rd159, %rd242;
	mul.rn.f64 	%fd2249, %fd2796, %fd2796;
	and.b32  	%r802, %r1015, 1;
	setp.eq.b32 	%p375, %r802, 1;
	selp.f64 	%fd2250, 0dBDA8FF8320FD8164, 0d3DE5DB65F9785EBA, %p375;
	ld.global.nc.v2.f64 	{%fd2251, %fd2252}, [%rd244];
	fma.rn.f64 	%fd2253, %fd2250, %fd2249, %fd2251;
	fma.rn.f64 	%fd2254, %fd2253, %fd2249, %fd2252;
	ld.global.nc.v2.f64 	{%fd2255, %fd2256}, [%rd244+16];
	fma.rn.f64 	%fd2257, %fd2254, %fd2249, %fd2255;
	fma.rn.f64 	%fd2258, %fd2257, %fd2249, %fd2256;
	ld.global.nc.v2.f64 	{%fd2259, %fd2260}, [%rd244+32];
	fma.rn.f64 	%fd2261, %fd2258, %fd2249, %fd2259;
	fma.rn.f64 	%fd2262, %fd2261, %fd2249, %fd2260;
	fma.rn.f64 	%fd2263, %fd2262, %fd2796, %fd2796;
	fma.rn.f64 	%fd2264, %fd2262, %fd2249, 0d3FF0000000000000;
	selp.f64 	%fd2265, %fd2264, %fd2263, %p375;
	and.b32  	%r803, %r1015, 2;
	setp.eq.s32 	%p376, %r803, 0;
	mov.f64 	%fd2266, 0d0000000000000000;
	sub.f64 	%fd2267, %fd2266, %fd2265;
	selp.f64 	%fd417, %fd2265, %fd2267, %p376;
	@%p374 bra 	$L__BB1_316;
	mov.f64 	%fd2273, 0d0000000000000000;
	mul.rn.f64 	%fd2797, %fd356, %fd2273;
	mov.b32 	%r1016, 0;
	bra.uni 	$L__BB1_318;
$L__BB1_316:
	mul.f64 	%fd2268, %fd356, 0d3FE45F306DC9C883;
	cvt.rni.s32.f64 	%r1016, %fd2268;
	cvt.rn.f64.s32 	%fd2269, %r1016;
	fma.rn.f64 	%fd2270, %fd2269, 0dBFF921FB54442D18, %fd356;
	fma.rn.f64 	%fd2271, %fd2269, 0dBC91A62633145C00, %fd2270;
	fma.rn.f64 	%fd2797, %fd2269, 0dB97B839A252049C0, %fd2271;
	setp.ltu.f64 	%p377, %fd363, 0d41E0000000000000;
	@%p377 bra 	$L__BB1_318;
	{ // callseq 109, 0
	.param .b64 param0;
	st.param.f64 	[param0], %fd356;
	.param .align 16 .b8 retval0[16];
	call.uni (retval0), 
	__internal_trig_reduction_slowpathd, 
	(
	param0
	);
	ld.param.f64 	%fd2797, [retval0];
	ld.param.b32 	%r1016, [retval0+8];
	} // callseq 109
$L__BB1_318:
	setp.neu.f64 	%p378, %fd363, 0d7FF0000000000000;
	shl.b32 	%r806, %r1016, 6;
	cvt.u64.u32 	%rd245, %r806;
	and.b64  	%rd246, %rd245, 64;
	add.s64 	%rd248, %rd159, %rd246;
	mul.rn.f64 	%fd2274, %fd2797, %fd2797;
	and.b32  	%r807, %r1016, 1;
	setp.eq.b32 	%p379, %r807, 1;
	selp.f64 	%fd2275, 0dBDA8FF8320FD8164, 0d3DE5DB65F9785EBA, %p379;
	ld.global.nc.v2.f64 	{%fd2276, %fd2277}, [%rd248];
	fma.rn.f64 	%fd2278, %fd2275, %fd2274, %fd2276;
	fma.rn.f64 	%fd2279, %fd2278, %fd2274, %fd2277;
	ld.global.nc.v2.f64 	{%fd2280, %fd2281}, [%rd248+16];
	fma.rn.f64 	%fd2282, %fd2279, %fd2274, %fd2280;
	fma.rn.f64 	%fd2283, %fd2282, %fd2274, %fd2281;
	ld.global.nc.v2.f64 	{%fd2284, %fd2285}, [%rd248+32];
	fma.rn.f64 	%fd2286, %fd2283, %fd2274, %fd2284;
	fma.rn.f64 	%fd2287, %fd2286, %fd2274, %fd2285;
	fma.rn.f64 	%fd2288, %fd2287, %fd2797, %fd2797;
	fma.rn.f64 	%fd2289, %fd2287, %fd2274, 0d3FF0000000000000;
	selp.f64 	%fd2290, %fd2289, %fd2288, %p379;
	and.b32  	%r808, %r1016, 2;
	setp.eq.s32 	%p380, %r808, 0;
	mov.f64 	%fd2291, 0d0000000000000000;
	sub.f64 	%fd2292, %fd2291, %fd2290;
	selp.f64 	%fd2293, %fd2290, %fd2292, %p380;
	mul.f64 	%fd2294, %fd417, %fd2293;
	sub.f64 	%fd422, %fd9, %fd2294;
	@%p378 bra 	$L__BB1_320;
	mov.f64 	%fd2300, 0d0000000000000000;
	mul.rn.f64 	%fd2799, %fd356, %fd2300;
	mov.b32 	%r1018, 1;
	bra.uni 	$L__BB1_323;
$L__BB1_320:
	mul.f64 	%fd2295, %fd356, 0d3FE45F306DC9C883;
	cvt.rni.s32.f64 	%r1017, %fd2295;
	cvt.rn.f64.s32 	%fd2296, %r1017;
	fma.rn.f64 	%fd2297, %fd2296, 0dBFF921FB54442D18, %fd356;
	fma.rn.f64 	%fd2298, %fd2296, 0dBC91A62633145C00, %fd2297;
	fma.rn.f64 	%fd2799, %fd2296, 0dB97B839A252049C0, %fd2298;
	setp.ltu.f64 	%p381, %fd363, 0d41E0000000000000;
	@%p381 bra 	$L__BB1_322;
	{ // callseq 110, 0
	.param .b64 param0;
	st.param.f64 	[param0], %fd356;
	.param .align 16 .b8 retval0[16];
	call.uni (retval0), 
	__internal_trig_reduction_slowpathd, 
	(
	param0
	);
	ld.param.f64 	%fd2799, [retval0];
	ld.param.b32 	%r1017, [retval0+8];
	} // callseq 110
$L__BB1_322:
	add.s32 	%r1018, %r1017, 1;
$L__BB1_323:
	setp.neu.f64 	%p382, %fd137, 0d7FF0000000000000;
	shl.b32 	%r811, %r1018, 6;
	cvt.u64.u32 	%rd249, %r811;
	and.b64  	%rd250, %rd249, 64;
	add.s64 	%rd252, %rd159, %rd250;
	mul.rn.f64 	%fd2301, %fd2799, %fd2799;
	and.b32  	%r812, %r1018, 1;
	setp.eq.b32 	%p383, %r812, 1;
	selp.f64 	%fd2302, 0dBDA8FF8320FD8164, 0d3DE5DB65F9785EBA, %p383;
	ld.global.nc.v2.f64 	{%fd2303, %fd2304}, [%rd252];
	fma.rn.f64 	%fd2305, %fd2302, %fd2301, %fd2303;
	fma.rn.f64 	%fd2306, %fd2305, %fd2301, %fd2304;
	ld.global.nc.v2.f64 	{%fd2307, %fd2308}, [%rd252+16];
	fma.rn.f64 	%fd2309, %fd2306, %fd2301, %fd2307;
	fma.rn.f64 	%fd2310, %fd2309, %fd2301, %fd2308;
	ld.global.nc.v2.f64 	{%fd2311, %fd2312}, [%rd252+32];
	fma.rn.f64 	%fd2313, %fd2310, %fd2301, %fd2311;
	fma.rn.f64 	%fd2314, %fd2313, %fd2301, %fd2312;
	fma.rn.f64 	%fd2315, %fd2314, %fd2799, %fd2799;
	fma.rn.f64 	%fd2316, %fd2314, %fd2301, 0d3FF0000000000000;
	selp.f64 	%fd2317, %fd2316, %fd2315, %p383;
	and.b32  	%r813, %r1018, 2;
	setp.eq.s32 	%p384, %r813, 0;
	mov.f64 	%fd2318, 0d0000000000000000;
	sub.f64 	%fd2319, %fd2318, %fd2317;
	selp.f64 	%fd428, %fd2317, %fd2319, %p384;
	@%p382 bra 	$L__BB1_325;
	mov.f64 	%fd2325, 0d0000000000000000;
	mul.rn.f64 	%fd2800, %fd136, %fd2325;
	mov.b32 	%r1019, 0;
	bra.uni 	$L__BB1_327;
$L__BB1_325:
	mul.f64 	%fd2320, %fd136, 0d3FE45F306DC9C883;
	cvt.rni.s32.f64 	%r1019, %fd2320;
	cvt.rn.f64.s32 	%fd2321, %r1019;
	fma.rn.f64 	%fd2322, %fd2321, 0dBFF921FB54442D18, %fd136;
	fma.rn.f64 	%fd2323, %fd2321, 0dBC91A62633145C00, %fd2322;
	fma.rn.f64 	%fd2800, %fd2321, 0dB97B839A252049C0, %fd2323;
	setp.ltu.f64 	%p385, %fd137, 0d41E0000000000000;
	@%p385 bra 	$L__BB1_327;
	{ // callseq 111, 0
	.param .b64 param0;
	st.param.f64 	[param0], %fd136;
	.param .align 16 .b8 retval0[16];
	call.uni (retval0), 
	__internal_trig_reduction_slowpathd, 
	(
	param0
	);
	ld.param.f64 	%fd2800, [retval0];
	ld.param.b32 	%r1019, [retval0+8];
	} // callseq 111
$L__BB1_327:
	setp.eq.f64 	%p386, %fd3, 0d7FF0000000000000;
	shl.b32 	%r817, %r1019, 6;
	cvt.u64.u32 	%rd253, %r817;
	and.b64  	%rd254, %rd253, 64;
	add.s64 	%rd256, %rd159, %rd254;
	mul.rn.f64 	%fd2326, %fd2800, %fd2800;
	and.b32  	%r818, %r1019, 1;
	setp.eq.b32 	%p387, %r818, 1;
	selp.f64 	%fd2327, 0dBDA8FF8320FD8164, 0d3DE5DB65F9785EBA, %p387;
	ld.global.nc.v2.f64 	{%fd2328, %fd2329}, [%rd256];
	fma.rn.f64 	%fd2330, %fd2327, %fd2326, %fd2328;
	fma.rn.f64 	%fd2331, %fd2330, %fd2326, %fd2329;
	ld.global.nc.v2.f64 	{%fd2332, %fd2333}, [%rd256+16];
	fma.rn.f64 	%fd2334, %fd2331, %fd2326, %fd2332;
	fma.rn.f64 	%fd2335, %fd2334, %fd2326, %fd2333;
	ld.global.nc.v2.f64 	{%fd2336, %fd2337}, [%rd256+32];
	fma.rn.f64 	%fd2338, %fd2335, %fd2326, %fd2336;
	fma.rn.f64 	%fd2339, %fd2338, %fd2326, %fd2337;
	fma.rn.f64 	%fd2340, %fd2339, %fd2800, %fd2800;
	fma.rn.f64 	%fd2341, %fd2339, %fd2326, 0d3FF0000000000000;
	selp.f64 	%fd2342, %fd2341, %fd2340, %p387;
	and.b32  	%r819, %r1019, 2;
	setp.eq.s32 	%p388, %r819, 0;
	mov.f64 	%fd2343, 0d0000000000000000;
	sub.f64 	%fd2344, %fd2343, %fd2342;
	selp.f64 	%fd2345, %fd2342, %fd2344, %p388;
	mul.f64 	%fd2346, %fd428, %fd2345;
	sub.f64 	%fd2347, %fd14, %fd2346;
	mul.f64 	%fd2348, %fd411, 0d0000000000000000;
	fma.rn.f64 	%fd2349, %fd408, 0d3FD6666666666666, %fd2348;
	add.f64 	%fd2350, %fd9, %fd2349;
	mul.f64 	%fd2351, %fd2350, %fd2347;
	mul.f64 	%fd2352, %fd408, 0d0000000000000000;
	mul.f64 	%fd2353, %fd411, 0d3FD6666666666666;
	sub.f64 	%fd2354, %fd2352, %fd2353;
	sub.f64 	%fd2355, %fd2354, %fd14;
	fma.rn.f64 	%fd433, %fd2355, %fd422, %fd2351;
	mov.b32 	%r1021, 1;
	mov.f64 	%fd2802, %fd5;
	@%p386 bra 	$L__BB1_331;
	setp.ltu.f64 	%p389, %fd3, 0d41E0000000000000;
	mov.f64 	%fd2802, %fd4;
	mov.u32 	%r1020, %r3;
	@%p389 bra 	$L__BB1_330;
	{ // callseq 112, 0
	.param .b64 param0;
	st.param.f64 	[param0], %fd2;
	.param .align 16 .b8 retval0[16];
	call.uni (retval0), 
	__internal_trig_reduction_slowpathd, 
	(
	param0
	);
	ld.param.f64 	%fd2802, [retval0];
	ld.param.b32 	%r1020, [retval0+8];
	} // callseq 112
$L__BB1_330:
	add.s32 	%r1021, %r1020, 1;
$L__BB1_331:
	shl.b32 	%r821, %r1021, 6;
	cvt.u64.u32 	%rd257, %r821;
	and.b64  	%rd258, %rd257, 64;
	add.s64 	%rd260, %rd159, %rd258;
	mul.rn.f64 	%fd2357, %fd2802, %fd2802;
	and.b32  	%r822, %r1021, 1;
	setp.eq.b32 	%p390, %r822, 1;
	selp.f64 	%fd2358, 0dBDA8FF8320FD8164, 0d3DE5DB65F9785EBA, %p390;
	ld.global.nc.v2.f64 	{%fd2359, %fd2360}, [%rd260];
	fma.rn.f64 	%fd2361, %fd2358, %fd2357, %fd2359;
	fma.rn.f64 	%fd2362, %fd2361, %fd2357, %fd2360;
	ld.global.nc.v2.f64 	{%fd2363, %fd2364}, [%rd260+16];
	fma.rn.f64 	%fd2365, %fd2362, %fd2357, %fd2363;
	fma.rn.f64 	%fd2366, %fd2365, %fd2357, %fd2364;
	ld.global.nc.v2.f64 	{%fd2367, %fd2368}, [%rd260+32];
	fma.rn.f64 	%fd2369, %fd2366, %fd2357, %fd2367;
	fma.rn.f64 	%fd2370, %fd2369, %fd2357, %fd2368;
	fma.rn.f64 	%fd2371, %fd2370, %fd2802, %fd2802;
	fma.rn.f64 	%fd2372, %fd2370, %fd2357, 0d3FF0000000000000;
	selp.f64 	%fd2373, %fd2372, %fd2371, %p390;
	and.b32  	%r823, %r1021, 2;
	setp.eq.s32 	%p391, %r823, 0;
	mov.f64 	%fd2374, 0d0000000000000000;
	sub.f64 	%fd2375, %fd2374, %fd2373;
	selp.f64 	%fd437, %fd2373, %fd2375, %p391;
	mov.f64 	%fd2803, %fd8;
	mov.u32 	%r1022, %r9;
	@%p2 bra 	$L__BB1_333;
	{ // callseq 113, 0
	.param .b64 param0;
	st.param.f64 	[param0], %fd2;
	.param .align 16 .b8 retval0[16];
	call.uni (retval0), 
	__internal_trig_reduction_slowpathd, 
	(
	param0
	);
	ld.param.f64 	%fd2803, [retval0];
	ld.param.b32 	%r1022, [retval0+8];
	} // callseq 113
$L__BB1_333:
	setp.lt.s32 	%p392, %r4, 0;
	setp.eq.s32 	%p393, %r5, 1062207488;
	shl.b32 	%r825, %r1022, 6;
	cvt.u64.u32 	%rd261, %r825;
	and.b64  	%rd262, %rd261, 64;
	add.s64 	%rd264, %rd159, %rd262;
	mul.rn.f64 	%fd2377, %fd2803, %fd2803;
	and.b32  	%r826, %r1022, 1;
	setp.eq.b32 	%p395, %r826, 1;
	selp.f64 	%fd2378, 0dBDA8FF8320FD8164, 0d3DE5DB65F9785EBA, %p395;
	ld.global.nc.v2.f64 	{%fd2379, %fd2380}, [%rd264];
	fma.rn.f64 	%fd2381, %fd2378, %fd2377, %fd2379;
	fma.rn.f64 	%fd2382, %fd2381, %fd2377, %fd2380;
	ld.global.nc.v2.f64 	{%fd2383, %fd2384}, [%rd264+16];
	fma.rn.f64 	%fd2385, %fd2382, %fd2377, %fd2383;
	fma.rn.f64 	%fd2386, %fd2385, %fd2377, %fd2384;
	ld.global.nc.v2.f64 	{%fd2387, %fd2388}, [%rd264+32];
	fma.rn.f64 	%fd2389, %fd2386, %fd2377, %fd2387;
	fma.rn.f64 	%fd2390, %fd2389, %fd2377, %fd2388;
	fma.rn.f64 	%fd2391, %fd2390, %fd2803, %fd2803;
	fma.rn.f64 	%fd2392, %fd2390, %fd2377, 0d3FF0000000000000;
	selp.f64 	%fd2393, %fd2392, %fd2391, %p395;
	and.b32  	%r827, %r1022, 2;
	setp.eq.s32 	%p396, %r827, 0;
	mov.f64 	%fd2394, 0d0000000000000000;
	sub.f64 	%fd2395, %fd2394, %fd2393;
	selp.f64 	%fd2396, %fd2393, %fd2395, %p396;
	mul.f64 	%fd2397, %fd14, %fd2396;
	fma.rn.f64 	%fd2398, %fd9, %fd437, %fd2397;
	mul.f64 	%fd2399, %fd14, %fd437;
	mul.f64 	%fd2400, %fd9, %fd2396;
	sub.f64 	%fd440, %fd2399, %fd2400;
	add.f64 	%fd441, %fd2398, 0d3FD6666666666666;
	{
	.reg .b32 %temp; 
	mov.b64 	{%temp, %r270}, %fd441;
	}
	abs.f64 	%fd442, %fd441;
	{ // callseq 114, 0
	.param .b64 param0;
	st.param.f64 	[param0], %fd442;
	.param .b64 param1;
	st.param.f64 	[param1], 0d4000000000000000;
	.param .b64 retval0;
	call.uni (retval0), 
	__internal_accurate_pow, 
	(
	param0, 
	param1
	);
	ld.param.f64 	%fd2401, [retval0];
	} // callseq 114
	setp.lt.s32 	%p397, %r270, 0;
	neg.f64 	%fd2403, %fd2401;
	selp.f64 	%fd2404, %fd2403, %fd2401, %p393;
	selp.f64 	%fd2405, %fd2404, %fd2401, %p397;
	setp.eq.f64 	%p398, %fd441, 0d0000000000000000;
	selp.b32 	%r828, %r270, 0, %p393;
	or.b32  	%r829, %r828, 2146435072;
	selp.b32 	%r830, %r829, %r828, %p392;
	mov.b32 	%r831, 0;
	mov.b64 	%fd2406, {%r831, %r830};
	selp.f64 	%fd2804, %fd2406, %fd2405, %p398;
	add.f64 	%fd2407, %fd441, 0d4000000000000000;
	{
	.reg .b32 %temp; 
	mov.b64 	{%temp, %r832}, %fd2407;
	}
	and.b32  	%r833, %r832, 2146435072;
	setp.ne.s32 	%p399, %r833, 2146435072;
	@%p399 bra 	$L__BB1_338;
	setp.num.f64 	%p400, %fd441, %fd441;
	@%p400 bra 	$L__BB1_336;
	mov.f64 	%fd2408, 0d4000000000000000;
	add.rn.f64 	%fd2804, %fd441, %fd2408;
	bra.uni 	$L__BB1_338;
$L__BB1_336:
	setp.neu.f64 	%p401, %fd442, 0d7FF0000000000000;
	@%p401 bra 	$L__BB1_338;
	setp.lt.s32 	%p402, %r270, 0;
	selp.b32 	%r834, %r7, %r6, %p1;
	selp.b32 	%r835, %r834, %r6, %p402;
	mov.b32 	%r836, 0;
	mov.b64 	%fd2804, {%r836, %r835};
$L__BB1_338:
	setp.lt.s32 	%p403, %r4, 0;
	setp.eq.s32 	%p404, %r5, 1062207488;
	setp.eq.f64 	%p406, %fd441, 0d3FF0000000000000;
	selp.f64 	%fd447, 0d3FF0000000000000, %fd2804, %p406;
	{
	.reg .b32 %temp; 
	mov.b64 	{%temp, %r271}, %fd440;
	}
	abs.f64 	%fd448, %fd440;
	{ // callseq 115, 0
	.param .b64 param0;
	st.param.f64 	[param0], %fd448;
	.param .b64 param1;
	st.param.f64 	[param1], 0d4000000000000000;
	.param .b64 retval0;
	call.uni (retval0), 
	__internal_accurate_pow, 
	(
	param0, 
	param1
	);
	ld.param.f64 	%fd2409, [retval0];
	} // callseq 115
	setp.lt.s32 	%p407, %r271, 0;
	neg.f64 	%fd2411, %fd2409;
	selp.f64 	%fd2412, %fd2411, %fd2409, %p404;
	selp.f64 	%fd2413, %fd2412, %fd2409, %p407;
	setp.eq.f64 	%p408, %fd440, 0d0000000000000000;
	selp.b32 	%r837, %r271, 0, %p404;
	or.b32  	%r838, %r837, 2146435072;
	selp.b32 	%r839, %r838, %r837, %p403;
	mov.b32 	%r840, 0;
	mov.b64 	%fd2414, {%r840, %r839};
	selp.f64 	%fd2805, %fd2414, %fd2413, %p408;
	add.f64 	%fd2415, %fd440, 0d4000000000000000;
	{
	.reg .b32 %temp; 
	mov.b64 	{%temp, %r841}, %fd2415;
	}
	and.b32  	%r842, %r841, 2146435072;
	setp.ne.s32 	%p409, %r842, 2146435072;
	@%p409 bra 	$L__BB1_343;
	setp.num.f64 	%p410, %fd440, %fd440;
	@%p410 bra 	$L__BB1_341;
	mov.f64 	%fd2416, 0d4000000000000000;
	add.rn.f64 	%fd2805, %fd440, %fd2416;
	bra.uni 	$L__BB1_343;
$L__BB1_341:
	setp.neu.f64 	%p411, %fd448, 0d7FF0000000000000;
	@%p411 bra 	$L__BB1_343;
	setp.lt.s32 	%p412, %r271, 0;
	selp.b32 	%r843, %r7, %r6, %p1;
	selp.b32 	%r844, %r843, %r6, %p412;
	mov.b32 	%r845, 0;
	mov.b64 	%fd2805, {%r845, %r844};
$L__BB1_343:
	setp.eq.f64 	%p413, %fd440, 0d3FF0000000000000;
	selp.f64 	%fd2417, 0d3FF0000000000000, %fd2805, %p413;
	add.f64 	%fd2418, %fd447, %fd2417;
	neg.f64 	%fd2419, %fd2418;
	div.rn.f64 	%fd453, %fd2419, %fd6;
	fma.rn.f64 	%fd2420, %fd453, 0d3FF71547652B82FE, 0d4338000000000000;
	{
	.reg .b32 %temp; 
	mov.b64 	{%r272, %temp}, %fd2420;
	}
	mov.f64 	%fd2421, 0dC338000000000000;
	add.rn.f64 	%fd2422, %fd2420, %fd2421;
	fma.rn.f64 	%fd2423, %fd2422, 0dBFE62E42FEFA39EF, %fd453;
	fma.rn.f64 	%fd2424, %fd2422, 0dBC7ABC9E3B39803F, %fd2423;
	fma.rn.f64 	%fd2425, %fd2424, 0d3E5ADE1569CE2BDF, 0d3E928AF3FCA213EA;
	fma.rn.f64 	%fd2426, %fd2425, %fd2424, 0d3EC71DEE62401315;
	fma.rn.f64 	%fd2427, %fd2426, %fd2424, 0d3EFA01997C89EB71;
	fma.rn.f64 	%fd2428, %fd2427, %fd2424, 0d3F2A01A014761F65;
	fma.rn.f64 	%fd2429, %fd2428, %fd2424, 0d3F56C16C1852B7AF;
	fma.rn.f64 	%fd2430, %fd2429, %fd2424, 0d3F81111111122322;
	fma.rn.f64 	%fd2431, %fd2430, %fd2424, 0d3FA55555555502A1;
	fma.rn.f64 	%fd2432, %fd2431, %fd2424, 0d3FC5555555555511;
	fma.rn.f64 	%fd2433, %fd2432, %fd2424, 0d3FE000000000000B;
	fma.rn.f64 	%fd2434, %fd2433, %fd2424, 0d3FF0000000000000;
	fma.rn.f64 	%fd2435, %fd2434, %fd2424, 0d3FF0000000000000;
	{
	.reg .b32 %temp; 
	mov.b64 	{%r273, %temp}, %fd2435;
	}
	{
	.reg .b32 %temp; 
	mov.b64 	{%temp, %r274}, %fd2435;
	}
	shl.b32 	%r846, %r272, 20;
	add.s32 	%r847, %r846, %r274;
	mov.b64 	%fd2806, {%r273, %r847};
	{
	.reg .b32 %temp; 
	mov.b64 	{%temp, %r848}, %fd453;
	}
	mov.b32 	%f17, %r848;
	abs.f32 	%f8, %f17;
	setp.lt.f32 	%p414, %f8, 0f4086232B;
	@%p414 bra 	$L__BB1_346;
	setp.lt.f64 	%p415, %fd453, 0d0000000000000000;
	add.f64 	%fd2436, %fd453, 0d7FF0000000000000;
	selp.f64 	%fd2806, 0d0000000000000000, %fd2436, %p415;
	setp.geu.f32 	%p416, %f8, 0f40874800;
	@%p416 bra 	$L__BB1_346;
	shr.u32 	%r849, %r272, 31;
	add.s32 	%r850, %r272, %r849;
	shr.s32 	%r851, %r850, 1;
	shl.b32 	%r852, %r851, 20;
	add.s32 	%r853, %r274, %r852;
	mov.b64 	%fd2437, {%r273, %r853};
	sub.s32 	%r854, %r272, %r851;
	shl.b32 	%r855, %r854, 20;
	add.s32 	%r856, %r855, 1072693248;
	mov.b32 	%r857, 0;
	mov.b64 	%fd2438, {%r857, %r856};
	mul.f64 	%fd2806, %fd2438, %fd2437;
$L__BB1_346:
	setp.eq.f64 	%p417, %fd3, 0d7FF0000000000000;
	mul.f64 	%fd2439, %fd7, %fd2806;
	mul.f64 	%fd2440, %fd433, 0dC00921FB54442D18;
	mul.f64 	%fd2441, %fd2440, %fd2439;
	div.rn.f64 	%fd2442, %fd2441, %fd6;
	add.f64 	%fd2443, %fd404, %fd2442;
	fma.rn.f64 	%fd458, %fd2443, 0d4010000000000000, %fd238;
	mov.b32 	%r1024, 1;
	mov.f64 	%fd2808, %fd5;
	@%p417 bra 	$L__BB1_350;
	setp.ltu.f64 	%p418, %fd3, 0d41E0000000000000;
	mov.f64 	%fd2808, %fd4;
	mov.u32 	%r1023, %r3;
	@%p418 bra 	$L__BB1_349;
	{ // callseq 116, 0
	.param .b64 param0;
	st.param.f64 	[param0], %fd2;
	.param .align 16 .b8 retval0[16];
	call.uni (retval0), 
	__internal_trig_reduction_slowpathd, 
	(
	param0
	);
	ld.param.f64 	%fd2808, [retval0];
	ld.param.b32 	%r1023, [retval0+8];
	} // callseq 116
$L__BB1_349:
	add.s32 	%r1024, %r1023, 1;
$L__BB1_350:
	shl.b32 	%r860, %r1024, 6;
	cvt.u64.u32 	%rd265, %r860;
	and.b64  	%rd266, %rd265, 64;
	add.s64 	%rd268, %rd159, %rd266;
	mul.rn.f64 	%fd2445, %fd2808, %fd2808;
	and.b32  	%r861, %r1024, 1;
	setp.eq.b32 	%p419, %r861, 1;
	selp.f64 	%fd2446, 0dBDA8FF8320FD8164, 0d3DE5DB65F9785EBA, %p419;
	ld.global.nc.v2.f64 	{%fd2447, %fd2448}, [%rd268];
	fma.rn.f64 	%fd2449, %fd2446, %fd2445, %fd2447;
	fma.rn.f64 	%fd2450, %fd2449, %fd2445, %fd2448;
	ld.global.nc.v2.f64 	{%fd2451, %fd2452}, [%rd268+16];
	fma.rn.f64 	%fd2453, %fd2450, %fd2445, %fd2451;
	fma.rn.f64 	%fd2454, %fd2453, %fd2445, %fd2452;
	ld.global.nc.v2.f64 	{%fd2455, %fd2456}, [%rd268+32];
	fma.rn.f64 	%fd2457, %fd2454, %fd2445, %fd2455;
	fma.rn.f64 	%fd2458, %fd2457, %fd2445, %fd2456;
	fma.rn.f64 	%fd2459, %fd2458, %fd2808, %fd2808;
	fma.rn.f64 	%fd2460, %fd2458, %fd2445, 0d3FF0000000000000;
	selp.f64 	%fd2461, %fd2460, %fd2459, %p419;
	and.b32  	%r862, %r1024, 2;
	setp.eq.s32 	%p420, %r862, 0;
	mov.f64 	%fd2462, 0d0000000000000000;
	sub.f64 	%fd2463, %fd2462, %fd2461;
	selp.f64 	%fd462, %fd2461, %fd2463, %p420;
	mov.f64 	%fd2809, %fd8;
	mov.u32 	%r1025, %r9;
	@%p2 bra 	$L__BB1_352;
	{ // callseq 117, 0
	.param .b64 param0;
	st.param.f64 	[param0], %fd2;
	.param .align 16 .b8 retval0[16];
	call.uni (retval0), 
	__internal_trig_reduction_slowpathd, 
	(
	param0
	);
	ld.param.f64 	%fd2809, [retval0];
	ld.param.b32 	%r1025, [retval0+8];
	} // callseq 117
$L__BB1_352:
	setp.neu.f64 	%p421, %fd247, 0d7FF0000000000000;
	shl.b32 	%r864, %r1025, 6;
	cvt.u64.u32 	%rd269, %r864;
	and.b64  	%rd270, %rd269, 64;
	add.s64 	%rd272, %rd159, %rd270;
	mul.rn.f64 	%fd2465, %fd2809, %fd2809;
	and.b32  	%r865, %r1025, 1;
	setp.eq.b32 	%p422, %r865, 1;
	selp.f64 	%fd2466, 0dBDA8FF8320FD8164, 0d3DE5DB65F9785EBA, %p422;
	ld.global.nc.v2.f64 	{%fd2467, %fd2468}, [%rd272];
	fma.rn.f64 	%fd2469, %fd2466, %fd2465, %fd2467;
	fma.rn.f64 	%fd2470, %fd2469, %fd2465, %fd2468;
	ld.global.nc.v2.f64 	{%fd2471, %fd2472}, [%rd272+16];
	fma.rn.f64 	%fd2473, %fd2470, %fd2465, %fd2471;
	fma.rn.f64 	%fd2474, %fd2473, %fd2465, %fd2472;
	ld.global.nc.v2.f64 	{%fd2475, %fd2476}, [%rd272+32];
	fma.rn.f64 	%fd2477, %fd2474, %fd2465, %fd2475;
	fma.rn.f64 	%fd2478, %fd2477, %fd2465, %fd2476;
	fma.rn.f64 	%fd2479, %fd2478, %fd2809, %fd2809;
	fma.rn.f64 	%fd2480, %fd2478, %fd2465, 0d3FF0000000000000;
	selp.f64 	%fd2481, %fd2480, %fd2479, %p422;
	and.b32  	%r866, %r1025, 2;
	setp.eq.s32 	%p423, %r866, 0;
	mov.f64 	%fd2482, 0d0000000000000000;
	sub.f64 	%fd2483, %fd2482, %fd2481;
	selp.f64 	%fd465, %fd2481, %fd2483, %p423;
	@%p421 bra 	$L__BB1_354;
	mov.f64 	%fd2489, 0d0000000000000000;
	mul.rn.f64 	%fd2811, %fd246, %fd2489;
	mov.b32 	%r1027, 1;
	bra.uni 	$L__BB1_357;
$L__BB1_354:
	mul.f64 	%fd2484, %fd246, 0d3FE45F306DC9C883;
	cvt.rni.s32.f64 	%r1026, %fd2484;
	cvt.rn.f64.s32 	%fd2485, %r1026;
	fma.rn.f64 	%fd2486, %fd2485, 0dBFF921FB54442D18, %fd246;
	fma.rn.f64 	%fd2487, %fd2485, 0dBC91A62633145C00, %fd2486;
	fma.rn.f64 	%fd2811, %fd2485, 0dB97B839A252049C0, %fd2487;
	setp.ltu.f64 	%p424, %fd247, 0d41E0000000000000;
	@%p424 bra 	$L__BB1_356;
	{ // callseq 118, 0
	.param .b64 param0;
	st.param.f64 	[param0], %fd246;
	.param .align 16 .b8 retval0[16];
	call.uni (retval0), 
	__internal_trig_reduction_slowpathd, 
	(
	param0
	);
	ld.param.f64 	%fd2811, [retval0];
	ld.param.b32 	%r1026, [retval0+8];
	} // callseq 118
$L__BB1_356:
	add.s32 	%r1027, %r1026, 1;
$L__BB1_357:
	setp.neu.f64 	%p425, %fd363, 0d7FF0000000000000;
	shl.b32 	%r869, %r1027, 6;
	cvt.u64.u32 	%rd273, %r869;
	and.b64  	%rd274, %rd273, 64;
	add.s64 	%rd276, %rd159, %rd274;
	mul.rn.f64 	%fd2490, %fd2811, %fd2811;
	and.b32  	%r870, %r1027, 1;
	setp.eq.b32 	%p426, %r870, 1;
	selp.f64 	%fd2491, 0dBDA8FF8320FD8164, 0d3DE5DB65F9785EBA, %p426;
	ld.global.nc.v2.f64 	{%fd2492, %fd2493}, [%rd276];
	fma.rn.f64 	%fd2494, %fd2491, %fd2490, %fd2492;
	fma.rn.f64 	%fd2495, %fd2494, %fd2490, %fd2493;
	ld.global.nc.v2.f64 	{%fd2496, %fd2497}, [%rd276+16];
	fma.rn.f64 	%fd2498, %fd2495, %fd2490, %fd2496;
	fma.rn.f64 	%fd2499, %fd2498, %fd2490, %fd2497;
	ld.global.nc.v2.f64 	{%fd2500, %fd2501}, [%rd276+32];
	fma.rn.f64 	%fd2502, %fd2499, %fd2490, %fd2500;
	fma.rn.f64 	%fd2503, %fd2502, %fd2490, %fd2501;
	fma.rn.f64 	%fd2504, %fd2503, %fd2811, %fd2811;
	fma.rn.f64 	%fd2505, %fd2503, %fd2490, 0d3FF0000000000000;
	selp.f64 	%fd2506, %fd2505, %fd2504, %p426;
	and.b32  	%r871, %r1027, 2;
	setp.eq.s32 	%p427, %r871, 0;
	mov.f64 	%fd2507, 0d0000000000000000;
	sub.f64 	%fd2508, %fd2507, %fd2506;
	selp.f64 	%fd471, %fd2506, %fd2508, %p427;
	@%p425 bra 	$L__BB1_359;
	mov.f64 	%fd2514, 0d0000000000000000;
	mul.rn.f64 	%fd2812, %fd356, %fd2514;
	mov.b32 	%r1028, 0;
	bra.uni 	$L__BB1_361;
$L__BB1_359:
	mul.f64 	%fd2509, %fd356, 0d3FE45F306DC9C883;
	cvt.rni.s32.f64 	%r1028, %fd2509;
	cvt.rn.f64.s32 	%fd2510, %r1028;
	fma.rn.f64 	%fd2511, %fd2510, 0dBFF921FB54442D18, %fd356;
	fma.rn.f64 	%fd2512, %fd2510, 0dBC91A62633145C00, %fd2511;
	fma.rn.f64 	%fd2812, %fd2510, 0dB97B839A252049C0, %fd2512;
	setp.ltu.f64 	%p428, %fd363, 0d41E0000000000000;
	@%p428 bra 	$L__BB1_361;
	{ // callseq 119, 0
	.param .b64 param0;
	st.param.f64 	[param0], %fd356;
	.param .align 16 .b8 retval0[16];
	call.uni (retval0), 
	__internal_trig_reduction_slowpathd, 
	(
	param0
	);
	ld.param.f64 	%fd2812, [retval0];
	ld.param.b32 	%r1028, [retval0+8];
	} // callseq 119
$L__BB1_361:
	setp.neu.f64 	%p429, %fd363, 0d7FF0000000000000;
	shl.b32 	%r874, %r1028, 6;
	cvt.u64.u32 	%rd277, %r874;
	and.b64  	%rd278, %rd277, 64;
	add.s64 	%rd280, %rd159, %rd278;
	mul.rn.f64 	%fd2515, %fd2812, %fd2812;
	and.b32  	%r875, %r1028, 1;
	setp.eq.b32 	%p430, %r875, 1;
	selp.f64 	%fd2516, 0dBDA8FF8320FD8164, 0d3DE5DB65F9785EBA, %p430;
	ld.global.nc.v2.f64 	{%fd2517, %fd2518}, [%rd280];
	fma.rn.f64 	%fd2519, %fd2516, %fd2515, %fd2517;
	fma.rn.f64 	%fd2520, %fd2519, %fd2515, %fd2518;
	ld.global.nc.v2.f64 	{%fd2521, %fd2522}, [%rd280+16];
	fma.rn.f64 	%fd2523, %fd2520, %fd2515, %fd2521;
	fma.rn.f64 	%fd2524, %fd2523, %fd2515, %fd2522;
	ld.global.nc.v2.f64 	{%fd2525, %fd2526}, [%rd280+32];
	fma.rn.f64 	%fd2527, %fd2524, %fd2515, %fd2525;
	fma.rn.f64 	%fd2528, %fd2527, %fd2515, %fd2526;
	fma.rn.f64 	%fd2529, %fd2528, %fd2812, %fd2812;
	fma.rn.f64 	%fd2530, %fd2528, %fd2515, 0d3FF0000000000000;
	selp.f64 	%fd2531, %fd2530, %fd2529, %p430;
	and.b32  	%r876, %r1028, 2;
	setp.eq.s32 	%p431, %r876, 0;
	mov.f64 	%fd2532, 0d0000000000000000;
	sub.f64 	%fd2533, %fd2532, %fd2531;
	selp.f64 	%fd2534, %fd2531, %fd2533, %p431;
	mul.f64 	%fd2535, %fd471, %fd2534;
	sub.f64 	%fd476, %fd9, %fd2535;
	@%p429 bra 	$L__BB1_363;
	mov.f64 	%fd2541, 0d0000000000000000;
	mul.rn.f64 	%fd2814, %fd356, %fd2541;
	mov.b32 	%r1030, 1;
	bra.uni 	$L__BB1_366;
$L__BB1_363:
	mul.f64 	%fd2536, %fd356, 0d3FE45F306DC9C883;
	cvt.rni.s32.f64 	%r1029, %fd2536;
	cvt.rn.f64.s32 	%fd2537, %r1029;
	fma.rn.f64 	%fd2538, %fd2537, 0dBFF921FB54442D18, %fd356;
	fma.rn.f64 	%fd2539, %fd2537, 0dBC91A62633145C00, %fd2538;
	fma.rn.f64 	%fd2814, %fd2537, 0dB97B839A252049C0, %fd2539;
	setp.ltu.f64 	%p432, %fd363, 0d41E0000000000000;
	@%p432 bra 	$L__BB1_365;
	{ // callseq 120, 0
	.param .b64 param0;
	st.param.f64 	[param0], %fd356;
	.param .align 16 .b8 retval0[16];
	call.uni (retval0), 
	__internal_trig_reduction_slowpathd, 
	(
	param0
	);
	ld.param.f64 	%fd2814, [retval0];
	ld.param.b32 	%r1029, [retval0+8];
	} // callseq 120
$L__BB1_365:
	add.s32 	%r1030, %r1029, 1;
$L__BB1_366:
	setp.neu.f64 	%p433, %fd247, 0d7FF0000000000000;
	shl.b32 	%r879, %r1030, 6;
	cvt.u64.u32 	%rd281, %r879;
	and.b64  	%rd282, %rd281, 64;
	add.s64 	%rd284, %rd159, %rd282;
	mul.rn.f64 	%fd2542, %fd2814, %fd2814;
	and.b32  	%r880, %r1030, 1;
	setp.eq.b32 	%p434, %r880, 1;
	selp.f64 	%fd2543, 0dBDA8FF8320FD8164, 0d3DE5DB65F9785EBA, %p434;
	ld.global.nc.v2.f64 	{%fd2544, %fd2545}, [%rd284];
	fma.rn.f64 	%fd2546, %fd2543, %fd2542, %fd2544;
	fma.rn.f64 	%fd2547, %fd2546, %fd2542, %fd2545;
	ld.global.nc.v2.f64 	{%fd2548, %fd2549}, [%rd284+16];
	fma.rn.f64 	%fd2550, %fd2547, %fd2542, %fd2548;
	fma.rn.f64 	%fd2551, %fd2550, %fd2542, %fd2549;
	ld.global.nc.v2.f64 	{%fd2552, %fd2553}, [%rd284+32];
	fma.rn.f64 	%fd2554, %fd2551, %fd2542, %fd2552;
	fma.rn.f64 	%fd2555, %fd2554, %fd2542, %fd2553;
	fma.rn.f64 	%fd2556, %fd2555, %fd2814, %fd2814;
	fma.rn.f64 	%fd2557, %fd2555, %fd2542, 0d3FF0000000000000;
	selp.f64 	%fd2558, %fd2557, %fd2556, %p434;
	and.b32  	%r881, %r1030, 2;
	setp.eq.s32 	%p435, %r881, 0;
	mov.f64 	%fd2559, 0d0000000000000000;
	sub.f64 	%fd2560, %fd2559, %fd2558;
	selp.f64 	%fd482, %fd2558, %fd2560, %p435;
	@%p433 bra 	$L__BB1_368;
	mov.f64 	%fd2566, 0d0000000000000000;
	mul.rn.f64 	%fd2815, %fd246, %fd2566;
	mov.b32 	%r1031, 0;
	bra.uni 	$L__BB1_370;
$L__BB1_368:
	mul.f64 	%fd2561, %fd246, 0d3FE45F306DC9C883;
	cvt.rni.s32.f64 	%r1031, %fd2561;
	cvt.rn.f64.s32 	%fd2562, %r1031;
	fma.rn.f64 	%fd2563, %fd2562, 0dBFF921FB54442D18, %fd246;
	fma.rn.f64 	%fd2564, %fd2562, 0dBC91A62633145C00, %fd2563;
	fma.rn.f64 	%fd2815, %fd2562, 0dB97B839A252049C0, %fd2564;
	setp.ltu.f64 	%p436, %fd247, 0d41E0000000000000;
	@%p436 bra 	$L__BB1_370;
	{ // callseq 121, 0
	.param .b64 param0;
	st.param.f64 	[param0], %fd246;
	.param .align 16 .b8 retval0[16];
	call.uni (retval0), 
	__internal_trig_reduction_slowpathd, 
	(
	param0
	);
	ld.param.f64 	%fd2815, [retval0];
	ld.param.b32 	%r1031, [retval0+8];
	} // callseq 121
$L__BB1_370:
	setp.eq.f64 	%p437, %fd3, 0d7FF0000000000000;
	shl.b32 	%r885, %r1031, 6;
	cvt.u64.u32 	%rd285, %r885;
	and.b64  	%rd286, %rd285, 64;
	add.s64 	%rd288, %rd159, %rd286;
	mul.rn.f64 	%fd2567, %fd2815, %fd2815;
	and.b32  	%r886, %r1031, 1;
	setp.eq.b32 	%p438, %r886, 1;
	selp.f64 	%fd2568, 0dBDA8FF8320FD8164, 0d3DE5DB65F9785EBA, %p438;
	ld.global.nc.v2.f64 	{%fd2569, %fd2570}, [%rd288];
	fma.rn.f64 	%fd2571, %fd2568, %fd2567, %fd2569;
	fma.rn.f64 	%fd2572, %fd2571, %fd2567, %fd2570;
	ld.global.nc.v2.f64 	{%fd2573, %fd2574}, [%rd288+16];
	fma.rn.f64 	%fd2575, %fd2572, %fd2567, %fd2573;
	fma.rn.f64 	%fd2576, %fd2575, %fd2567, %fd2574;
	ld.global.nc.v2.f64 	{%fd2577, %fd2578}, [%rd288+32];
	fma.rn.f64 	%fd2579, %fd2576, %fd2567, %fd2577;
	fma.rn.f64 	%fd2580, %fd2579, %fd2567, %fd2578;
	fma.rn.f64 	%fd2581, %fd2580, %fd2815, %fd2815;
	fma.rn.f64 	%fd2582, %fd2580, %fd2567, 0d3FF0000000000000;
	selp.f64 	%fd2583, %fd2582, %fd2581, %p438;
	and.b32  	%r887, %r1031, 2;
	setp.eq.s32 	%p439, %r887, 0;
	mov.f64 	%fd2584, 0d0000000000000000;
	sub.f64 	%fd2585, %fd2584, %fd2583;
	selp.f64 	%fd2586, %fd2583, %fd2585, %p439;
	mul.f64 	%fd2587, %fd482, %fd2586;
	sub.f64 	%fd2588, %fd10, %fd2587;
	mul.f64 	%fd2589, %fd465, 0d0000000000000000;
	fma.rn.f64 	%fd2590, %fd462, 0d3FD6666666666666, %fd2589;
	add.f64 	%fd2591, %fd9, %fd2590;
	mul.f64 	%fd2592, %fd2591, %fd2588;
	mul.f64 	%fd2593, %fd462, 0d0000000000000000;
	mul.f64 	%fd2594, %fd465, 0d3FD6666666666666;
	sub.f64 	%fd2595, %fd2593, %fd2594;
	sub.f64 	%fd2596, %fd2595, %fd10;
	fma.rn.f64 	%fd487, %fd2596, %fd476, %fd2592;
	mov.b32 	%r1033, 1;
	mov.f64 	%fd2817, %fd5;
	@%p437 bra 	$L__BB1_374;
	setp.ltu.f64 	%p440, %fd3, 0d41E0000000000000;
	mov.f64 	%fd2817, %fd4;
	mov.u32 	%r1032, %r3;
	@%p440 bra 	$L__BB1_373;
	{ // callseq 122, 0
	.param .b64 param0;
	st.param.f64 	[param0], %fd2;
	.param .align 16 .b8 retval0[16];
	call.uni (retval0), 
	__internal_trig_reduction_slowpathd, 
	(
	param0
	);
	ld.param.f64 	%fd2817, [retval0];
	ld.param.b32 	%r1032, [retval0+8];
	} // callseq 122
$L__BB1_373:
	add.s32 	%r1033, %r1032, 1;
$L__BB1_374:
	shl.b32 	%r889, %r1033, 6;
	cvt.u64.u32 	%rd289, %r889;
	and.b64  	%rd290, %rd289, 64;
	add.s64 	%rd292, %rd159, %rd290;
	mul.rn.f64 	%fd2598, %fd2817, %fd2817;
	and.b32  	%r890, %r1033, 1;
	setp.eq.b32 	%p441, %r890, 1;
	selp.f64 	%fd2599, 0dBDA8FF8320FD8164, 0d3DE5DB65F9785EBA, %p441;
	ld.global.nc.v2.f64 	{%fd2600, %fd2601}, [%rd292];
	fma.rn.f64 	%fd2602, %fd2599, %fd2598, %fd2600;
	fma.rn.f64 	%fd2603, %fd2602, %fd2598, %fd2601;
	ld.global.nc.v2.f64 	{%fd2604, %fd2605}, [%rd292+16];
	fma.rn.f64 	%fd2606, %fd2603, %fd2598, %fd2604;
	fma.rn.f64 	%fd2607, %fd2606, %fd2598, %fd2605;
	ld.global.nc.v2.f64 	{%fd2608, %fd2609}, [%rd292+32];
	fma.rn.f64 	%fd2610, %fd2607, %fd2598, %fd2608;
	fma.rn.f64 	%fd2611, %fd2610, %fd2598, %fd2609;
	fma.rn.f64 	%fd2612, %fd2611, %fd2817, %fd2817;
	fma.rn.f64 	%fd2613, %fd2611, %fd2598, 0d3FF0000000000000;
	selp.f64 	%fd2614, %fd2613, %fd2612, %p441;
	and.b32  	%r891, %r1033, 2;
	setp.eq.s32 	%p442, %r891, 0;
	mov.f64 	%fd2615, 0d0000000000000000;
	sub.f64 	%fd2616, %fd2615, %fd2614;
	selp.f64 	%fd491, %fd2614, %fd2616, %p442;
	mov.f64 	%fd2818, %fd8;
	mov.u32 	%r1034, %r9;
	@%p2 bra 	$L__BB1_376;
	{ // callseq 123, 0
	.param .b64 param0;
	st.param.f64 	[param0], %fd2;
	.param .align 16 .b8 retval0[16];
	call.uni (retval0), 
	__internal_trig_reduction_slowpathd, 
	(
	param0
	);
	ld.param.f64 	%fd2818, [retval0];
	ld.param.b32 	%r1034, [retval0+8];
	} // callseq 123
$L__BB1_376:
	setp.lt.s32 	%p443, %r4, 0;
	setp.eq.s32 	%p444, %r5, 1062207488;
	shl.b32 	%r893, %r1034, 6;
	cvt.u64.u32 	%rd293, %r893;
	and.b64  	%rd294, %rd293, 64;
	add.s64 	%rd296, %rd159, %rd294;
	mul.rn.f64 	%fd2618, %fd2818, %fd2818;
	and.b32  	%r894, %r1034, 1;
	setp.eq.b32 	%p446, %r894, 1;
	selp.f64 	%fd2619, 0dBDA8FF8320FD8164, 0d3DE5DB65F9785EBA, %p446;
	ld.global.nc.v2.f64 	{%fd2620, %fd2621}, [%rd296];
	fma.rn.f64 	%fd2622, %fd2619, %fd2618, %fd2620;
	fma.rn.f64 	%fd2623, %fd2622, %fd2618, %fd2621;
	ld.global.nc.v2.f64 	{%fd2624, %fd2625}, [%rd296+16];
	fma.rn.f64 	%fd2626, %fd2623, %fd2618, %fd2624;
	fma.rn.f64 	%fd2627, %fd2626, %fd2618, %fd2625;
	ld.global.nc.v2.f64 	{%fd2628, %fd2629}, [%rd296+32];
	fma.rn.f64 	%fd2630, %fd2627, %fd2618, %fd2628;
	fma.rn.f64 	%fd2631, %fd2630, %fd2618, %fd2629;
	fma.rn.f64 	%fd2632, %fd2631, %fd2818, %fd2818;
	fma.rn.f64 	%fd2633, %fd2631, %fd2618, 0d3FF0000000000000;
	selp.f64 	%fd2634, %fd2633, %fd2632, %p446;
	and.b32  	%r895, %r1034, 2;
	setp.eq.s32 	%p447, %r895, 0;
	mov.f64 	%fd2635, 0d0000000000000000;
	sub.f64 	%fd2636, %fd2635, %fd2634;
	selp.f64 	%fd2637, %fd2634, %fd2636, %p447;
	mul.f64 	%fd2638, %fd10, %fd2637;
	fma.rn.f64 	%fd2639, %fd9, %fd491, %fd2638;
	mul.f64 	%fd2640, %fd10, %fd491;
	mul.f64 	%fd2641, %fd9, %fd2637;
	sub.f64 	%fd494, %fd2640, %fd2641;
	add.f64 	%fd495, %fd2639, 0d3FD6666666666666;
	{
	.reg .b32 %temp; 
	mov.b64 	{%temp, %r303}, %fd495;
	}
	abs.f64 	%fd496, %fd495;
	{ // callseq 124, 0
	.param .b64 param0;
	st.param.f64 	[param0], %fd496;
	.param .b64 param1;
	st.param.f64 	[param1], 0d4000000000000000;
	.param .b64 retval0;
	call.uni (retval0), 
	__internal_accurate_pow, 
	(
	param0, 
	param1
	);
	ld.param.f64 	%fd2642, [retval0];
	} // callseq 124
	setp.lt.s32 	%p448, %r303, 0;
	neg.f64 	%fd2644, %fd2642;
	selp.f64 	%fd2645, %fd2644, %fd2642, %p444;
	selp.f64 	%fd2646, %fd2645, %fd2642, %p448;
	setp.eq.f64 	%p449, %fd495, 0d0000000000000000;
	selp.b32 	%r896, %r303, 0, %p444;
	or.b32  	%r897, %r896, 2146435072;
	selp.b32 	%r898, %r897, %r896, %p443;
	mov.b32 	%r899, 0;
	mov.b64 	%fd2647, {%r899, %r898};
	selp.f64 	%fd2819, %fd2647, %fd2646, %p449;
	add.f64 	%fd2648, %fd495, 0d4000000000000000;
	{
	.reg .b32 %temp; 
	mov.b64 	{%temp, %r900}, %fd2648;
	}
	and.b32  	%r901, %r900, 2146435072;
	setp.ne.s32 	%p450, %r901, 2146435072;
	@%p450 bra 	$L__BB1_381;
	setp.num.f64 	%p451, %fd495, %fd495;
	@%p451 bra 	$L__BB1_379;
	mov.f64 	%fd2649, 0d4000000000000000;
	add.rn.f64 	%fd2819, %fd495, %fd2649;
	bra.uni 	$L__BB1_381;
$L__BB1_379:
	setp.neu.f64 	%p452, %fd496, 0d7FF0000000000000;
	@%p452 bra 	$L__BB1_381;
	setp.lt.s32 	%p453, %r303, 0;
	selp.b32 	%r902, %r7, %r6, %p1;
	selp.b32 	%r903, %r902, %r6, %p453;
	mov.b32 	%r904, 0;
	mov.b64 	%fd2819, {%r904, %r903};
$L__BB1_381:
	setp.lt.s32 	%p454, %r4, 0;
	setp.eq.s32 	%p455, %r5, 1062207488;
	setp.eq.f64 	%p457, %fd495, 0d3FF0000000000000;
	selp.f64 	%fd501, 0d3FF0000000000000, %fd2819, %p457;
	{
	.reg .b32 %temp; 
	mov.b64 	{%temp, %r304}, %fd494;
	}
	abs.f64 	%fd502, %fd494;
	{ // callseq 125, 0
	.param .b64 param0;
	st.param.f64 	[param0], %fd502;
	.param .b64 param1;
	st.param.f64 	[param1], 0d4000000000000000;
	.param .b64 retval0;
	call.uni (retval0), 
	__internal_accurate_pow, 
	(
	param0, 
	param1
	);
	ld.param.f64 	%fd2650, [retval0];
	} // callseq 125
	setp.lt.s32 	%p458, %r304, 0;
	neg.f64 	%fd2652, %fd2650;
	selp.f64 	%fd2653, %fd2652, %fd2650, %p455;
	selp.f64 	%fd2654, %fd2653, %fd2650, %p458;
	setp.eq.f64 	%p459, %fd494, 0d0000000000000000;
	selp.b32 	%r905, %r304, 0, %p455;
	or.b32  	%r906, %r905, 2146435072;
	selp.b32 	%r907, %r906, %r905, %p454;
	mov.b32 	%r908, 0;
	mov.b64 	%fd2655, {%r908, %r907};
	selp.f64 	%fd2820, %fd2655, %fd2654, %p459;
	add.f64 	%fd2656, %fd494, 0d4000000000000000;
	{
	.reg .b32 %temp; 
	mov.b64 	{%temp, %r909}, %fd2656;
	}
	and.b32  	%r910, %r909, 2146435072;
	setp.ne.s32 	%p460, %r910, 2146435072;
	@%p460 bra 	$L__BB1_386;
	setp.num.f64 	%p461, %fd494, %fd494;
	@%p461 bra 	$L__BB1_384;
	mov.f64 	%fd2657, 0d4000000000000000;
	add.rn.f64 	%fd2820, %fd494, %fd2657;
	bra.uni 	$L__BB1_386;
$L__BB1_384:
	setp.neu.f64 	%p462, %fd502, 0d7FF0000000000000;
	@%p462 bra 	$L__BB1_386;
	setp.lt.s32 	%p463, %r304, 0;
	selp.b32 	%r911, %r7, %r6, %p1;
	selp.b32 	%r912, %r911, %r6, %p463;
	mov.b32 	%r913, 0;
	mov.b64 	%fd2820, {%r913, %r912};
$L__BB1_386:
	setp.eq.f64 	%p464, %fd494, 0d3FF0000000000000;
	selp.f64 	%fd2658, 0d3FF0000000000000, %fd2820, %p464;
	add.f64 	%fd2659, %fd501, %fd2658;
	neg.f64 	%fd2660, %fd2659;
	div.rn.f64 	%fd507, %fd2660, %fd6;
	fma.rn.f64 	%fd2661, %fd507, 0d3FF71547652B82FE, 0d4338000000000000;
	{
	.reg .b32 %temp; 
	mov.b64 	{%r305, %temp}, %fd2661;
	}
	mov.f64 	%fd2662, 0dC338000000000000;
	add.rn.f64 	%fd2663, %fd2661, %fd2662;
	fma.rn.f64 	%fd2664, %fd2663, 0dBFE62E42FEFA39EF, %fd507;
	fma.rn.f64 	%fd2665, %fd2663, 0dBC7ABC9E3B39803F, %fd2664;
	fma.rn.f64 	%fd2666, %fd2665, 0d3E5ADE1569CE2BDF, 0d3E928AF3FCA213EA;
	fma.rn.f64 	%fd2667, %fd2666, %fd2665, 0d3EC71DEE62401315;
	fma.rn.f64 	%fd2668, %fd2667, %fd2665, 0d3EFA01997C89EB71;
	fma.rn.f64 	%fd2669, %fd2668, %fd2665, 0d3F2A01A014761F65;
	fma.rn.f64 	%fd2670, %fd2669, %fd2665, 0d3F56C16C1852B7AF;
	fma.rn.f64 	%fd2671, %fd2670, %fd2665, 0d3F81111111122322;
	fma.rn.f64 	%fd2672, %fd2671, %fd2665, 0d3FA55555555502A1;
	fma.rn.f64 	%fd2673, %fd2672, %fd2665, 0d3FC5555555555511;
	fma.rn.f64 	%fd2674, %fd2673, %fd2665, 0d3FE000000000000B;
	fma.rn.f64 	%fd2675, %fd2674, %fd2665, 0d3FF0000000000000;
	fma.rn.f64 	%fd2676, %fd2675, %fd2665, 0d3FF0000000000000;
	{
	.reg .b32 %temp; 
	mov.b64 	{%r306, %temp}, %fd2676;
	}
	{
	.reg .b32 %temp; 
	mov.b64 	{%temp, %r307}, %fd2676;
	}
	shl.b32 	%r914, %r305, 20;
	add.s32 	%r915, %r914, %r307;
	mov.b64 	%fd2821, {%r306, %r915};
	{
	.reg .b32 %temp; 
	mov.b64 	{%temp, %r916}, %fd507;
	}
	mov.b32 	%f18, %r916;
	abs.f32 	%f9, %f18;
	setp.lt.f32 	%p465, %f9, 0f4086232B;
	@%p465 bra 	$L__BB1_389;
	setp.lt.f64 	%p466, %fd507, 0d0000000000000000;
	add.f64 	%fd2677, %fd507, 0d7FF0000000000000;
	selp.f64 	%fd2821, 0d0000000000000000, %fd2677, %p466;
	setp.geu.f32 	%p467, %f9, 0f40874800;
	@%p467 bra 	$L__BB1_389;
	shr.u32 	%r917, %r305, 31;
	add.s32 	%r918, %r305, %r917;
	shr.s32 	%r919, %r918, 1;
	shl.b32 	%r920, %r919, 20;
	add.s32 	%r921, %r307, %r920;
	mov.b64 	%fd2678, {%r306, %r921};
	sub.s32 	%r922, %r305, %r919;
	shl.b32 	%r923, %r922, 20;
	add.s32 	%r924, %r923, 1072693248;
	mov.b32 	%r925, 0;
	mov.b64 	%fd2679, {%r925, %r924};
	mul.f64 	%fd2821, %fd2679, %fd2678;
$L__BB1_389:
	ld.param.u64 	%rd302, [_Z22get_source_term_on_gpuPdS_S_ddddi_param_2];
	mul.f64 	%fd2680, %fd7, %fd2821;
	mul.f64 	%fd2681, %fd487, 0dC00921FB54442D18;
	mul.f64 	%fd2682, %fd2681, %fd2680;
	div.rn.f64 	%fd2683, %fd2682, %fd6;
	fma.rn.f64 	%fd2684, %fd2683, 0d4030000000000000, %fd458;
	mul.f64 	%fd2685, %fd2684, 0d3F9C71C71C71C71C;
	cvta.to.global.u64 	%rd297, %rd302;
	mul.wide.s32 	%rd298, %r926, 8;
	add.s64 	%rd299, %rd297, %rd298;
	st.global.f64 	[%rd299], %fd2685;
	add.s32 	%r926, %r926, %r8;
	setp.lt.s32 	%p468, %r926, %r309;
	@%p468 bra 	$L__BB1_2;
$L__BB1_390:
	ret;

}
	// .globl	_Z35get_Euler_cell_center_points_on_gpuPdS_iiidd
.visible .entry _Z35get_Euler_cell_center_points_on_gpuPdS_iiidd(
	.param .u64 .ptr .align 1 _Z35get_Euler_cell_center_points_on_gpuPdS_iiidd_param_0,
	.param .u64 .ptr .align 1 _Z35get_Euler_cell_center_points_on_gpuPdS_iiidd_param_1,
	.param .u32 _Z35get_Euler_cell_center_points_on_gpuPdS_iiidd_param_2,
	.param .u32 _Z35get_Euler_cell_center_points_on_gpuPdS_iiidd_param_3,
	.param .u32 _Z35get_Euler_cell_center_points_on_gpuPdS_iiidd_param_4,
	.param .f64 _Z35get_Euler_cell_center_points_on_gpuPdS_iiidd_param_5,
	.param .f64 _Z35get_Euler_cell_center_points_on_gpuPdS_iiidd_param_6
)
{
	.reg .pred 	%p<3>;
	.reg .b32 	%r<15>;
	.reg .b64 	%rd<8>;
	.reg .b64 	%fd<9>;

	ld.param.u64 	%rd3, [_Z35get_Euler_cell_center_points_on_gpuPdS_iiidd_param_0];
	ld.param.u64 	%rd4, [_Z35get_Euler_cell_center_points_on_gpuPdS_iiidd_param_1];
	ld.param.u32 	%r6, [_Z35get_Euler_cell_center_points_on_gpuPdS_iiidd_param_3];
	ld.param.u32 	%r7, [_Z35get_Euler_cell_center_points_on_gpuPdS_iiidd_param_4];
	ld.param.f64 	%fd1, [_Z35get_Euler_cell_center_points_on_gpuPdS_iiidd_param_5];
	ld.param.f64 	%fd2, [_Z35get_Euler_cell_center_points_on_gpuPdS_iiidd_param_6];
	mov.u32 	%r1, %ntid.x;
	mov.u32 	%r8, %ctaid.x;
	mov.u32 	%r9, %tid.x;
	mad.lo.s32 	%r14, %r1, %r8, %r9;
	setp.ge.s32 	%p1, %r14, %r7;
	@%p1 bra 	$L__BB2_3;
	mov.u32 	%r10, %nctaid.x;
	mul.lo.s32 	%r3, %r10, %r1;
	cvta.to.global.u64 	%rd1, %rd3;
	cvta.to.global.u64 	%rd2, %rd4;
$L__BB2_2:
	div.s32 	%r11, %r14, %r6;
	mul.lo.s32 	%r12, %r11, %r6;
	sub.s32 	%r13, %r14, %r12;
	cvt.rn.f64.s32 	%fd3, %r11;
	add.f64 	%fd4, %fd3, 0d3FE0000000000000;
	fma.rn.f64 	%fd5, %fd1, %fd4, 0dBFF0000000000000;
	mul.wide.s32 	%rd5, %r14, 8;
	add.s64 	%rd6, %rd1, %rd5;
	st.global.f64 	[%rd6], %fd5;
	cvt.rn.f64.s32 	%fd6, %r13;
	add.f64 	%fd7, %fd6, 0d3FE0000000000000;
	fma.rn.f64 	%fd8, %fd2, %fd7, 0dBFF0000000000000;
	add.s64 	%rd7, %rd2, %rd5;
	st.global.f64 	[%rd7], %fd8;
	add.s32 	%r14, %r14, %r3;
	setp.lt.s32 	%p2, %r14, %r7;
	@%p2 bra 	$L__BB2_2;
$L__BB2_3:
	ret;

}
	// .globl	_Z28get_Euler_half_points_on_gpuPdS_iiidd
.visible .entry _Z28get_Euler_half_points_on_gpuPdS_iiidd(
	.param .u64 .ptr .align 1 _Z28get_Euler_half_points_on_gpuPdS_iiidd_param_0,
	.param .u64 .ptr .align 1 _Z28get_Euler_half_points_on_gpuPdS_iiidd_param_1,
	.param .u32 _Z28get_Euler_half_points_on_gpuPdS_iiidd_param_2,
	.param .u32 _Z28get_Euler_half_points_on_gpuPdS_iiidd_param_3,
	.param .u32 _Z28get_Euler_half_points_on_gpuPdS_iiidd_param_4,
	.param .f64 _Z28get_Euler_half_points_on_gpuPdS_iiidd_param_5,
	.param .f64 _Z28get_Euler_half_points_on_gpuPdS_iiidd_param_6
)
{
	.reg .pred 	%p<3>;
	.reg .b32 	%r<16>;
	.reg .b64 	%rd<8>;
	.reg .b64 	%fd<7>;

	ld.param.u64 	%rd3, [_Z28get_Euler_half_points_on_gpuPdS_iiidd_param_0];
	ld.param.u64 	%rd4, [_Z28get_Euler_half_points_on_gpuPdS_iiidd_param_1];
	ld.param.u32 	%r7, [_Z28get_Euler_half_points_on_gpuPdS_iiidd_param_3];
	ld.param.u32 	%r8, [_Z28get_Euler_half_points_on_gpuPdS_iiidd_param_4];
	ld.param.f64 	%fd1, [_Z28get_Euler_half_points_on_gpuPdS_iiidd_param_5];
	ld.param.f64 	%fd2, [_Z28get_Euler_half_points_on_gpuPdS_iiidd_param_6];
	mov.u32 	%r1, %ntid.x;
	mov.u32 	%r9, %ctaid.x;
	mov.u32 	%r10, %tid.x;
	mad.lo.s32 	%r15, %r1, %r9, %r10;
	setp.ge.s32 	%p1, %r15, %r8;
	@%p1 bra 	$L__BB3_3;
	add.s32 	%r3, %r7, 1;
	mov.u32 	%r11, %nctaid.x;
	mul.lo.s32 	%r4, %r11, %r1;
	cvta.to.global.u64 	%rd1, %rd3;
	cvta.to.global.u64 	%rd2, %rd4;
$L__BB3_2:
	div.s32 	%r12, %r15, %r3;
	mul.lo.s32 	%r13, %r12, %r3;
	sub.s32 	%r14, %r15, %r13;
	cvt.rn.f64.s32 	%fd3, %r12;
	fma.rn.f64 	%fd4, %fd1, %fd3, 0dBFF0000000000000;
	mul.wide.s32 	%rd5, %r15, 8;
	add.s64 	%rd6, %rd1, %rd5;
	st.global.f64 	[%rd6], %fd4;
	cvt.rn.f64.s32 	%fd5, %r14;
	fma.rn.f64 	%fd6, %fd2, %fd5, 0dBFF0000000000000;
	add.s64 	%rd7, %rd2, %rd5;
	st.global.f64 	[%rd7], %fd6;
	add.s32 	%r15, %r15, %r4;
	setp.lt.s32 	%p2, %r15, %r8;
	@%p2 bra 	$L__BB3_2;
$L__BB3_3:
	ret;

}
	// .globl	_Z26get_Lagrange_points_on_gpuPdS_S_S_S_iiid
.visible .entry _Z26get_Lagrange_points_on_gpuPdS_S_S_S_iiid(
	.param .u64 .ptr .align 1 _Z26get_Lagrange_points_on_gpuPdS_S_S_S_iiid_param_0,
	.param .u64 .ptr .align 1 _Z26get_Lagrange_points_on_gpuPdS_S_S_S_iiid_param_1,
	.param .u64 .ptr .align 1 _Z26get_Lagrange_points_on_gpuPdS_S_S_S_iiid_param_2,
	.param .u64 .ptr .align 1 _Z26get_Lagrange_points_on_gpuPdS_S_S_S_iiid_param_3,
	.param .u64 .ptr .align 1 _Z26get_Lagrange_points_on_gpuPdS_S_S_S_iiid_param_4,
	.param .u32 _Z26get_Lagrange_points_on_gpuPdS_S_S_S_iiid_param_5,
	.param .u32 _Z26get_Lagrange_points_on_gpuPdS_S_S_S_iiid_param_6,
	.param .u32 _Z26get_Lagrange_points_on_gpuPdS_S_S_S_iiid_param_7,
	.param .f64 _Z26get_Lagrange_points_on_gpuPdS_S_S_S_iiid_param_8
)
{
	.reg .pred 	%p<75>;
	.reg .b32 	%r<200>;
	.reg .b64 	%rd<93>;
	.reg .b64 	%fd<632>;

	ld.param.u64 	%rd8, [_Z26get_Lagrange_points_on_gpuPdS_S_S_S_iiid_param_1];
	ld.param.u64 	%rd9, [_Z26get_Lagrange_points_on_gpuPdS_S_S_S_iiid_param_2];
	ld.param.u64 	%rd10, [_Z26get_Lagrange_points_on_gpuPdS_S_S_S_iiid_param_3];
	ld.param.u64 	%rd11, [_Z26get_Lagrange_points_on_gpuPdS_S_S_S_iiid_param_4];
	ld.param.u32 	%r78, [_Z26get_Lagrange_points_on_gpuPdS_S_S_S_iiid_param_7];
	ld.param.f64 	%fd123, [_Z26get_Lagrange_points_on_gpuPdS_S_S_S_iiid_param_8];
	mov.u32 	%r1, %ntid.x;
	mov.u32 	%r79, %ctaid.x;
	mov.u32 	%r80, %tid.x;
	mad.lo.s32 	%r172, %r1, %r79, %r80;
	setp.ge.s32 	%p1, %r172, %r78;
	@%p1 bra 	$L__BB4_84;
	mul.f64 	%fd1, %fd123, 0d3FE0000000000000;
	mul.f64 	%fd2, %fd123, 0d3FD0000000000000;
	mov.u32 	%r81, %nctaid.x;
	mul.lo.s32 	%r3, %r81, %r1;
	cvta.to.global.u64 	%rd1, %rd8;
	cvta.to.global.u64 	%rd2, %rd9;
	cvta.to.global.u64 	%rd3, %rd10;
	cvta.to.global.u64 	%rd4, %rd11;
$L__BB4_2:
	ld.param.u64 	%rd92, [_Z26get_Lagrange_points_on_gpuPdS_S_S_S_iiid_param_0];
	cvta.to.global.u64 	%rd12, %rd92;
	mul.wide.s32 	%rd13, %r172, 8;
	add.s64 	%rd5, %rd12, %rd13;
	ld.global.f64 	%fd3, [%rd5];
	add.s64 	%rd6, %rd1, %rd13;
	ld.global.f64 	%fd4, [%rd6];
	mul.f64 	%fd5, %fd3, 0d3FF921FB54442D18;
	abs.f64 	%fd6, %fd5;
	setp.neu.f64 	%p2, %fd6, 0d7FF0000000000000;
	@%p2 bra 	$L__BB4_4;
	mov.f64 	%fd129, 0d0000000000000000;
	mul.rn.f64 	%fd606, %fd5, %fd129;
	mov.b32 	%r174, 1;
	bra.uni 	$L__BB4_7;
$L__BB4_4:
	mul.f64 	%fd124, %fd5, 0d3FE45F306DC9C883;
	cvt.rni.s32.f64 	%r173, %fd124;
	cvt.rn.f64.s32 	%fd125, %r173;
	fma.rn.f64 	%fd126, %fd125, 0dBFF921FB54442D18, %fd5;
	fma.rn.f64 	%fd127, %fd125, 0dBC91A62633145C00, %fd126;
	fma.rn.f64 	%fd606, %fd125, 0dB97B839A252049C0, %fd127;
	setp.ltu.f64 	%p3, %fd6, 0d41E0000000000000;
	@%p3 bra 	$L__BB4_6;
	{ // callseq 126, 0
	.param .b64 param0;
	st.param.f64 	[param0], %fd5;
	.param .align 16 .b8 retval0[16];
	call.uni (retval0), 
	__internal_trig_reduction_slowpathd, 
	(
	param0
	);
	ld.param.f64 	%fd606, [retval0];
	ld.param.b32 	%r173, [retval0+8];
	} // callseq 126
$L__BB4_6:
	add.s32 	%r174, %r173, 1;
$L__BB4_7:
	shl.b32 	%r84, %r174, 6;
	cvt.u64.u32 	%rd14, %r84;
	and.b64  	%rd15, %rd14, 64;
	mov.u64 	%rd16, __cudart_sin_cos_coeffs;
	add.s64 	%rd17, %rd16, %rd15;
	mul.rn.f64 	%fd130, %fd606, %fd606;
	and.b32  	%r85, %r174, 1;
	setp.eq.b32 	%p4, %r85, 1;
	selp.f64 	%fd131, 0dBDA8FF8320FD8164, 0d3DE5DB65F9785EBA, %p4;
	ld.global.nc.v2.f64 	{%fd132, %fd133}, [%rd17];
	fma.rn.f64 	%fd134, %fd131, %fd130, %fd132;
	fma.rn.f64 	%fd135, %fd134, %fd130, %fd133;
	ld.global.nc.v2.f64 	{%fd136, %fd137}, [%rd17+16];
	fma.rn.f64 	%fd138, %fd135, %fd130, %fd136;
	fma.rn.f64 	%fd139, %fd138, %fd130, %fd137;
	ld.global.nc.v2.f64 	{%fd140, %fd141}, [%rd17+32];
	fma.rn.f64 	%fd142, %fd139, %fd130, %fd140;
	fma.rn.f64 	%fd143, %fd142, %fd130, %fd141;
	fma.rn.f64 	%fd144, %fd143, %fd606, %fd606;
	fma.rn.f64 	%fd145, %fd143, %fd130, 0d3FF0000000000000;
	selp.f64 	%fd146, %fd145, %fd144, %p4;
	and.b32  	%r86, %r174, 2;
	setp.eq.s32 	%p5, %r86, 0;
	mov.f64 	%fd147, 0d0000000000000000;
	sub.f64 	%fd148, %fd147, %fd146;
	selp.f64 	%fd12, %fd146, %fd148, %p5;
	mul.f64 	%fd13, %fd4, 0d3FF921FB54442D18;
	abs.f64 	%fd14, %fd13;
	setp.neu.f64 	%p6, %fd14, 0d7FF0000000000000;
	@%p6 bra 	$L__BB4_9;
	mov.f64 	%fd154, 0d0000000000000000;
	mul.rn.f64 	%fd607, %fd13, %fd154;
	mov.b32 	%r175, 0;
	bra.uni 	$L__BB4_11;
$L__BB4_9:
	mul.f64 	%fd149, %fd13, 0d3FE45F306DC9C883;
	cvt.rni.s32.f64 	%r175, %fd149;
	cvt.rn.f64.s32 	%fd150, %r175;
	fma.rn.f64 	%fd151, %fd150, 0dBFF921FB54442D18, %fd13;
	fma.rn.f64 	%fd152, %fd150, 0dBC91A62633145C00, %fd151;
	fma.rn.f64 	%fd607, %fd150, 0dB97B839A252049C0, %fd152;
	setp.ltu.f64 	%p7, %fd14, 0d41E0000000000000;
	@%p7 bra 	$L__BB4_11;
	{ // callseq 127, 0
	.param .b64 param0;
	st.param.f64 	[param0], %fd13;
	.param .align 16 .b8 retval0[16];
	call.uni (retval0), 
	__internal_trig_reduction_slowpathd, 
	(
	param0
	);
	ld.param.f64 	%fd607, [retval0];
	ld.param.b32 	%r175, [retval0+8];
	} // callseq 127
$L__BB4_11:
	shl.b32 	%r89, %r175, 6;
	cvt.u64.u32 	%rd18, %r89;
	and.b64  	%rd19, %rd18, 64;
	mov.u64 	%rd20, __cudart_sin_cos_coeffs;
	add.s64 	%rd21, %rd20, %rd19;
	mul.rn.f64 	%fd155, %fd607, %fd607;
	and.b32  	%r90, %r175, 1;
	setp.eq.b32 	%p9, %r90, 1;
	selp.f64 	%fd156, 0dBDA8FF8320FD8164, 0d3DE5DB65F9785EBA, %p9;
	ld.global.nc.v2.f64 	{%fd157, %fd158}, [%rd21];
	fma.rn.f64 	%fd159, %fd156, %fd155, %fd157;
	fma.rn.f64 	%fd160, %fd159, %fd155, %fd158;
	ld.global.nc.v2.f64 	{%fd161, %fd162}, [%rd21+16];
	fma.rn.f64 	%fd163, %fd160, %fd155, %fd161;
	fma.rn.f64 	%fd164, %fd163, %fd155, %fd162;
	ld.global.nc.v2.f64 	{%fd165, %fd166}, [%rd21+32];
	fma.rn.f64 	%fd167, %fd164, %fd155, %fd165;
	fma.rn.f64 	%fd168, %fd167, %fd155, %fd166;
	fma.rn.f64 	%fd169, %fd168, %fd607, %fd607;
	fma.rn.f64 	%fd170, %fd168, %fd155, 0d3FF0000000000000;
	selp.f64 	%fd171, %fd170, %fd169, %p9;
	and.b32  	%r91, %r175, 2;
	setp.eq.s32 	%p10, %r91, 0;
	mov.f64 	%fd172, 0d0000000000000000;
	sub.f64 	%fd173, %fd172, %fd171;
	selp.f64 	%fd174, %fd171, %fd173, %p10;
	mul.f64 	%fd175, %fd12, 0d400921FB54442D18;
	mul.f64 	%fd176, %fd175, %fd174;
	fma.rn.f64 	%fd19, %fd1, %fd176, %fd3;
	@%p2 bra 	$L__BB4_13;
	mov.f64 	%fd182, 0d0000000000000000;
	mul.rn.f64 	%fd609, %fd5, %fd182;
	mov.b32 	%r177, 1;
	bra.uni 	$L__BB4_16;
$L__BB4_13:
	mul.f64 	%fd177, %fd5, 0d3FE45F306DC9C883;
	cvt.rni.s32.f64 	%r176, %fd177;
	cvt.rn.f64.s32 	%fd178, %r176;
	fma.rn.f64 	%fd179, %fd178, 0dBFF921FB54442D18, %fd5;
	fma.rn.f64 	%fd180, %fd178, 0dBC91A62633145C00, %fd179;
	fma.rn.f64 	%fd609, %fd178, 0dB97B839A252049C0, %fd180;
	setp.ltu.f64 	%p11, %fd6, 0d41E0000000000000;
	@%p11 bra 	$L__BB4_15;
	{ // callseq 128, 0
	.param .b64 param0;
	st.param.f64 	[param0], %fd5;
	.param .align 16 .b8 retval0[16];
	call.uni (retval0), 
	__internal_trig_reduction_slowpathd, 
	(
	param0
	);
	ld.param.f64 	%fd609, [retval0];
	ld.param.b32 	%r176, [retval0+8];
	} // callseq 128
$L__BB4_15:
	add.s32 	%r177, %r176, 1;
$L__BB4_16:
	shl.b32 	%r94, %r177, 6;
	cvt.u64.u32 	%rd22, %r94;
	and.b64  	%rd23, %rd22, 64;
	mov.u64 	%rd24, __cudart_sin_cos_coeffs;
	add.s64 	%rd25, %rd24, %rd23;
	mul.rn.f64 	%fd183, %fd609, %fd609;
	and.b32  	%r95, %r177, 1;
	setp.eq.b32 	%p13, %r95, 1;
	selp.f64 	%fd184, 0dBDA8FF8320FD8164, 0d3DE5DB65F9785EBA, %p13;
	ld.global.nc.v2.f64 	{%fd185, %fd186}, [%rd25];
	fma.rn.f64 	%fd187, %fd184, %fd183, %fd185;
	fma.rn.f64 	%fd188, %fd187, %fd183, %fd186;
	ld.global.nc.v2.f64 	{%fd189, %fd190}, [%rd25+16];
	fma.rn.f64 	%fd191, %fd188, %fd183, %fd189;
	fma.rn.f64 	%fd192, %fd191, %fd183, %fd190;
	ld.global.nc.v2.f64 	{%fd193, %fd194}, [%rd25+32];
	fma.rn.f64 	%fd195, %fd192, %fd183, %fd193;
	fma.rn.f64 	%fd196, %fd195, %fd183, %fd194;
	fma.rn.f64 	%fd197, %fd196, %fd609, %fd609;
	fma.rn.f64 	%fd198, %fd196, %fd183, 0d3FF0000000000000;
	selp.f64 	%fd199, %fd198, %fd197, %p13;
	and.b32  	%r96, %r177, 2;
	setp.eq.s32 	%p14, %r96, 0;
	mov.f64 	%fd200, 0d0000000000000000;
	sub.f64 	%fd201, %fd200, %fd199;
	selp.f64 	%fd25, %fd199, %fd201, %p14;
	@%p6 bra 	$L__BB4_18;
	mov.f64 	%fd207, 0d0000000000000000;
	mul.rn.f64 	%fd610, %fd13, %fd207;
	mov.b32 	%r178, 0;
	bra.uni 	$L__BB4_20;
$L__BB4_18:
	mul.f64 	%fd202, %fd13, 0d3FE45F306DC9C883;
	cvt.rni.s32.f64 	%r178, %fd202;
	cvt.rn.f64.s32 	%fd203, %r178;
	fma.rn.f64 	%fd204, %fd203, 0dBFF921FB54442D18, %fd13;
	fma.rn.f64 	%fd205, %fd203, 0dBC91A62633145C00, %fd204;
	fma.rn.f64 	%fd610, %fd203, 0dB97B839A252049C0, %fd205;
	setp.ltu.f64 	%p15, %fd14, 0d41E0000000000000;
	@%p15 bra 	$L__BB4_20;
	{ // callseq 129, 0
	.param .b64 param0;
	st.param.f64 	[param0], %fd13;
	.param .align 16 .b8 retval0[16];
	call.uni (retval0), 
	__internal_trig_reduction_slowpathd, 
	(
	param0
	);
	ld.param.f64 	%fd610, [retval0];
	ld.param.b32 	%r178, [retval0+8];
	} // callseq 129
$L__BB4_20:
	shl.b32 	%r99, %r178, 6;
	cvt.u64.u32 	%rd26, %r99;
	and.b64  	%rd27, %rd26, 64;
	mov.u64 	%rd28, __cudart_sin_cos_coeffs;
	add.s64 	%rd29, %rd28, %rd27;
	mul.rn.f64 	%fd208, %fd610, %fd610;
	and.b32  	%r100, %r178, 1;
	setp.eq.b32 	%p16, %r100, 1;
	selp.f64 	%fd209, 0dBDA8FF8320FD8164, 0d3DE5DB65F9785EBA, %p16;
	ld.global.nc.v2.f64 	{%fd210, %fd211}, [%rd29];
	fma.rn.f64 	%fd212, %fd209, %fd208, %fd210;
	fma.rn.f64 	%fd213, %fd212, %fd208, %fd211;
	ld.global.nc.v2.f64 	{%fd214, %fd215}, [%rd29+16];
	fma.rn.f64 	%fd216, %fd213, %fd208, %fd214;
	fma.rn.f64 	%fd217, %fd216, %fd208, %fd215;
	ld.global.nc.v2.f64 	{%fd218, %fd219}, [%rd29+32];
	fma.rn.f64 	%fd220, %fd217, %fd208, %fd218;
	fma.rn.f64 	%fd221, %fd220, %fd208, %fd219;
	fma.rn.f64 	%fd222, %fd221, %fd610, %fd610;
	fma.rn.f64 	%fd223, %fd221, %fd208, 0d3FF0000000000000;
	selp.f64 	%fd224, %fd223, %fd222, %p16;
	and.b32  	%r101, %r178, 2;
	setp.eq.s32 	%p17, %r101, 0;
	mov.f64 	%fd225, 0d0000000000000000;
	sub.f64 	%fd226, %fd225, %fd224;
	selp.f64 	%fd227, %fd224, %fd226, %p17;
	mul.f64 	%fd228, %fd25, 0dC00921FB54442D18;
	mul.f64 	%fd30, %fd228, %fd227;
	mul.f64 	%fd31, %fd19, 0d3FF921FB54442D18;
	abs.f64 	%fd32, %fd31;
	setp.neu.f64 	%p18, %fd32, 0d7FF0000000000000;
	@%p18 bra 	$L__BB4_22;
	mov.f64 	%fd234, 0d0000000000000000;
	mul.rn.f64 	%fd612, %fd31, %fd234;
	mov.b32 	%r180, 1;
	bra.uni 	$L__BB4_25;
$L__BB4_22:
	mul.f64 	%fd229, %fd31, 0d3FE45F306DC9C883;
	cvt.rni.s32.f64 	%r179, %fd229;
	cvt.rn.f64.s32 	%fd230, %r179;
	fma.rn.f64 	%fd231, %fd230, 0dBFF921FB54442D18, %fd31;
	fma.rn.f64 	%fd232, %fd230, 0dBC91A62633145C00, %fd231;
	fma.rn.f64 	%fd612, %fd230, 0dB97B839A252049C0, %fd232;
	setp.ltu.f64 	%p19, %fd32, 0d41E0000000000000;
	@%p19 bra 	$L__BB4_24;
	{ // callseq 130, 0
	.param .b64 param0;
	st.param.f64 	[param0], %fd31;
	.param .align 16 .b8 retval0[16];
	call.uni (retval0), 
	__internal_trig_reduction_slowpathd, 
	(
	param0
	);
	ld.param.f64 	%fd612, [retval0];
	ld.param.b32 	%r179, [retval0+8];
	} // callseq 130
$L__BB4_24:
	add.s32 	%r180, %r179, 1;
$L__BB4_25:
	shl.b32 	%r104, %r180, 6;
	cvt.u64.u32 	%rd30, %r104;
	and.b64  	%rd31, %rd30, 64;
	mov.u64 	%rd32, __cudart_sin_cos_coeffs;
	add.s64 	%rd33, %rd32, %rd31;
	mul.rn.f64 	%fd235, %fd612, %fd612;
	and.b32  	%r105, %r180, 1;
	setp.eq.b32 	%p21, %r105, 1;
	selp.f64 	%fd236, 0dBDA8FF8320FD8164, 0d3DE5DB65F9785EBA, %p21;
	ld.global.nc.v2.f64 	{%fd237, %fd238}, [%rd33];
	fma.rn.f64 	%fd239, %fd236, %fd235, %fd237;
	fma.rn.f64 	%fd240, %fd239, %fd235, %fd238;
	ld.global.nc.v2.f64 	{%fd241, %fd242}, [%rd33+16];
	fma.rn.f64 	%fd243, %fd240, %fd235, %fd241;
	fma.rn.f64 	%fd244, %fd243, %fd235, %fd242;
	ld.global.nc.v2.f64 	{%fd245, %fd246}, [%rd33+32];
	fma.rn.f64 	%fd247, %fd244, %fd235, %fd245;
	fma.rn.f64 	%fd248, %fd247, %fd235, %fd246;
	fma.rn.f64 	%fd249, %fd248, %fd612, %fd612;
	fma.rn.f64 	%fd250, %fd248, %fd235, 0d3FF0000000000000;
	selp.f64 	%fd251, %fd250, %fd249, %p21;
	and.b32  	%r106, %r180, 2;
	setp.eq.s32 	%p22, %r106, 0;
	mov.f64 	%fd252, 0d0000000000000000;
	sub.f64 	%fd253, %fd252, %fd251;
	selp.f64 	%fd38, %fd251, %fd253, %p22;
	@%p6 bra 	$L__BB4_27;
	mov.f64 	%fd259, 0d0000000000000000;
	mul.rn.f64 	%fd613, %fd13, %fd259;
	mov.b32 	%r181, 0;
	bra.uni 	$L__BB4_29;
$L__BB4_27:
	mul.f64 	%fd254, %fd13, 0d3FE45F306DC9C883;
	cvt.rni.s32.f64 	%r181, %fd254;
	cvt.rn.f64.s32 	%fd255, %r181;
	fma.rn.f64 	%fd256, %fd255, 0dBFF921FB54442D18, %fd13;
	fma.rn.f64 	%fd257, %fd255, 0dBC91A62633145C00, %fd256;
	fma.rn.f64 	%fd613, %fd255, 0dB97B839A252049C0, %fd257;
	setp.ltu.f64 	%p23, %fd14, 0d41E0000000000000;
	@%p23 bra 	$L__BB4_29;
	{ // callseq 131, 0
	.param .b64 param0;
	st.param.f64 	[param0], %fd13;
	.param .align 16 .b8 retval0[16];
	call.uni (retval0), 
	__internal_trig_reduction_slowpathd, 
	(
	param0
	);
	ld.param.f64 	%fd613, [retval0];
	ld.param.b32 	%r181, [retval0+8];
	} // callseq 131
$L__BB4_29:
	shl.b32 	%r109, %r181, 6;
	cvt.u64.u32 	%rd34, %r109;
	and.b64  	%rd35, %rd34, 64;
	mov.u64 	%rd36, __cudart_sin_cos_coeffs;
	add.s64 	%rd37, %rd36, %rd35;
	mul.rn.f64 	%fd260, %fd613, %fd613;
	and.b32  	%r110, %r181, 1;
	setp.eq.b32 	%p24, %r110, 1;
	selp.f64 	%fd261, 0dBDA8FF8320FD8164, 0d3DE5DB65F9785EBA, %p24;
	ld.global.nc.v2.f64 	{%fd262, %fd263}, [%rd37];
	fma.rn.f64 	%fd264, %fd261, %fd260, %fd262;
	fma.rn.f64 	%fd265, %fd264, %fd260, %fd263;
	ld.global.nc.v2.f64 	{%fd266, %fd267}, [%rd37+16];
	fma.rn.f64 	%fd268, %fd265, %fd260, %fd266;
	fma.rn.f64 	%fd269, %fd268, %fd260, %fd267;
	ld.global.nc.v2.f64 	{%fd270, %fd271}, [%rd37+32];
	fma.rn.f64 	%fd272, %fd269, %fd260, %fd270;
	fma.rn.f64 	%fd273, %fd272, %fd260, %fd271;
	fma.rn.f64 	%fd274, %fd273, %fd613, %fd613;
	fma.rn.f64 	%fd275, %fd273, %fd260, 0d3FF0000000000000;
	selp.f64 	%fd276, %fd275, %fd274, %p24;
	and.b32  	%r111, %r181, 2;
	setp.eq.s32 	%p25, %r111, 0;
	mov.f64 	%fd277, 0d0000000000000000;
	sub.f64 	%fd278, %fd277, %fd276;
	selp.f64 	%fd279, %fd276, %fd278, %p25;
	mul.f64 	%fd280, %fd38, 0dC00921FB54442D18;
	fma.rn.f64 	%fd281, %fd280, %fd279, %fd30;
	mul.f64 	%fd282, %fd2, %fd281;
	sub.f64 	%fd283, %fd3, %fd282;
	mul.wide.s32 	%rd38, %r172, 8;
	add.s64 	%rd39, %rd2, %rd38;
	st.global.f64 	[%rd39], %fd283;
	ld.global.f64 	%fd43, [%rd6];
	ld.global.f64 	%fd44, [%rd5];
	mul.f64 	%fd45, %fd43, 0d3FF921FB54442D18;
	abs.f64 	%fd46, %fd45;
	setp.neu.f64 	%p26, %fd46, 0d7FF0000000000000;
	@%p26 bra 	$L__BB4_31;
	mov.f64 	%fd289, 0d0000000000000000;
	mul.rn.f64 	%fd615, %fd45, %fd289;
	mov.b32 	%r183, 1;
	bra.uni 	$L__BB4_34;
$L__BB4_31:
	mul.f64 	%fd284, %fd45, 0d3FE45F306DC9C883;
	cvt.rni.s32.f64 	%r182, %fd284;
	cvt.rn.f64.s32 	%fd285, %r182;
	fma.rn.f64 	%fd286, %fd285, 0dBFF921FB54442D18, %fd45;
	fma.rn.f64 	%fd287, %fd285, 0dBC91A62633145C00, %fd286;
	fma.rn.f64 	%fd615, %fd285, 0dB97B839A252049C0, %fd287;
	setp.ltu.f64 	%p27, %fd46, 0d41E0000000000000;
	@%p27 bra 	$L__BB4_33;
	{ // callseq 132, 0
	.param .b64 param0;
	st.param.f64 	[param0], %fd45;
	.param .align 16 .b8 retval0[16];
	call.uni (retval0), 
	__internal_trig_reduction_slowpathd, 
	(
	param0
	);
	ld.param.f64 	%fd615, [retval0];
	ld.param.b32 	%r182, [retval0+8];
	} // callseq 132
$L__BB4_33:
	add.s32 	%r183, %r182, 1;
$L__BB4_34:
	shl.b32 	%r114, %r183, 6;
	cvt.u64.u32 	%rd40, %r114;
	and.b64  	%rd41, %rd40, 64;
	mov.u64 	%rd42, __cudart_sin_cos_coeffs;
	add.s64 	%rd43, %rd42, %rd41;
	mul.rn.f64 	%fd290, %fd615, %fd615;
	and.b32  	%r115, %r183, 1;
	setp.eq.b32 	%p28, %r115, 1;
	selp.f64 	%fd291, 0dBDA8FF8320FD8164, 0d3DE5DB65F9785EBA, %p28;
	ld.global.nc.v2.f64 	{%fd292, %fd293}, [%rd43];
	fma.rn.f64 	%fd294, %fd291, %fd290, %fd292;
	fma.rn.f64 	%fd295, %fd294, %fd290, %fd293;
	ld.global.nc.v2.f64 	{%fd296, %fd297}, [%rd43+16];
	fma.rn.f64 	%fd298, %fd295, %fd290, %fd296;
	fma.rn.f64 	%fd299, %fd298, %fd290, %fd297;
	ld.global.nc.v2.f64 	{%fd300, %fd301}, [%rd43+32];
	fma.rn.f64 	%fd302, %fd299, %fd290, %fd300;
	fma.rn.f64 	%fd303, %fd302, %fd290, %fd301;
	fma.rn.f64 	%fd304, %fd303, %fd615, %fd615;
	fma.rn.f64 	%fd305, %fd303, %fd290, 0d3FF0000000000000;
	selp.f64 	%fd306, %fd305, %fd304, %p28;
	and.b32  	%r116, %r183, 2;
	setp.eq.s32 	%p29, %r116, 0;
	mov.f64 	%fd307, 0d0000000000000000;
	sub.f64 	%fd308, %fd307, %fd306;
	selp.f64 	%fd52, %fd306, %fd308, %p29;
	mul.f64 	%fd53, %fd44, 0d3FF921FB54442D18;
	abs.f64 	%fd54, %fd53;
	setp.neu.f64 	%p30, %fd54, 0d7FF0000000000000;
	@%p30 bra 	$L__BB4_36;
	mov.f64 	%fd314, 0d0000000000000000;
	mul.rn.f64 	%fd616, %fd53, %fd314;
	mov.b32 	%r184, 0;
	bra.uni 	$L__BB4_38;
$L__BB4_36:
	mul.f64 	%fd309, %fd53, 0d3FE45F306DC9C883;
	cvt.rni.s32.f64 	%r184, %fd309;
	cvt.rn.f64.s32 	%fd310, %r184;
	fma.rn.f64 	%fd311, %fd310, 0dBFF921FB54442D18, %fd53;
	fma.rn.f64 	%fd312, %fd310, 0dBC91A62633145C00, %fd311;
	fma.rn.f64 	%fd616, %fd310, 0dB97B839A252049C0, %fd312;
	setp.ltu.f64 	%p31, %fd54, 0d41E0000000000000;
	@%p31 bra 	$L__BB4_38;
	{ // callseq 133, 0
	.param .b64 param0;
	st.param.f64 	[param0], %fd53;
	.param .align 16 .b8 retval0[16];
	call.uni (retval0), 
	__internal_trig_reduction_slowpathd, 
	(
	param0
	);
	ld.param.f64 	%fd616, [retval0];
	ld.param.b32 	%r184, [retval0+8];
	} // callseq 133
$L__BB4_38:
	shl.b32 	%r119, %r184, 6;
	cvt.u64.u32 	%rd44, %r119;
	and.b64  	%rd45, %rd44, 64;
	mov.u64 	%rd46, __cudart_sin_cos_coeffs;
	add.s64 	%rd47, %rd46, %rd45;
	mul.rn.f64 	%fd315, %fd616, %fd616;
	and.b32  	%r120, %r184, 1;
	setp.eq.b32 	%p33, %r120, 1;
	selp.f64 	%fd316, 0dBDA8FF8320FD8164, 0d3DE5DB65F9785EBA, %p33;
	ld.global.nc.v2.f64 	{%fd317, %fd318}, [%rd47];
	fma.rn.f64 	%fd319, %fd316, %fd315, %fd317;
	fma.rn.f64 	%fd320, %fd319, %fd315, %fd318;
	ld.global.nc.v2.f64 	{%fd321, %fd322}, [%rd47+16];
	fma.rn.f64 	%fd323, %fd320, %fd315, %fd321;
	fma.rn.f64 	%fd324, %fd323, %fd315, %fd322;
	ld.global.nc.v2.f64 	{%fd325, %fd326}, [%rd47+32];
	fma.rn.f64 	%fd327, %fd324, %fd315, %fd325;
	fma.rn.f64 	%fd328, %fd327, %fd315, %fd326;
	fma.rn.f64 	%fd329, %fd328, %fd616, %fd616;
	fma.rn.f64 	%fd330, %fd328, %fd315, 0d3FF0000000000000;
	selp.f64 	%fd331, %fd330, %fd329, %p33;
	and.b32  	%r121, %r184, 2;
	setp.eq.s32 	%p34, %r121, 0;
	mov.f64 	%fd332, 0d0000000000000000;
	sub.f64 	%fd333, %fd332, %fd331;
	selp.f64 	%fd334, %fd331, %fd333, %p34;
	mul.f64 	%fd335, %fd52, 0d400921FB54442D18;
	mul.f64 	%fd336, %fd335, %fd334;
	mul.f64 	%fd59, %fd123, %fd336;
	@%p26 bra 	$L__BB4_40;
	mov.f64 	%fd342, 0d0000000000000000;
	mul.rn.f64 	%fd618, %fd45, %fd342;
	mov.b32 	%r186, 1;
	bra.uni 	$L__BB4_43;
$L__BB4_40:
	mul.f64 	%fd337, %fd45, 0d3FE45F306DC9C883;
	cvt.rni.s32.f64 	%r185, %fd337;
	cvt.rn.f64.s32 	%fd338, %r185;
	fma.rn.f64 	%fd339, %fd338, 0dBFF921FB54442D18, %fd45;
	fma.rn.f64 	%fd340, %fd338, 0dBC91A62633145C00, %fd339;
	fma.rn.f64 	%fd618, %fd338, 0dB97B839A252049C0, %fd340;
	setp.ltu.f64 	%p35, %fd46, 0d41E0000000000000;
	@%p35 bra 	$L__BB4_42;
	{ // callseq 134, 0
	.param .b64 param0;
	st.param.f64 	[param0], %fd45;
	.param .align 16 .b8 retval0[16];
	call.uni (retval0), 
	__internal_trig_reduction_slowpathd, 
	(
	param0
	);
	ld.param.f64 	%fd618, [retval0];
	ld.param.b32 	%r185, [retval0+8];
	} // callseq 134
$L__BB4_42:
	add.s32 	%r186, %r185, 1;
$L__BB4_43:
	shl.b32 	%r124, %r186, 6;
	cvt.u64.u32 	%rd48, %r124;
	and.b64  	%rd49, %rd48, 64;
	mov.u64 	%rd50, __cudart_sin_cos_coeffs;
	add.s64 	%rd51, %rd50, %rd49;
	mul.rn.f64 	%fd343, %fd618, %fd618;
	and.b32  	%r125, %r186, 1;
	setp.eq.b32 	%p37, %r125, 1;
	selp.f64 	%fd344, 0dBDA8FF8320FD8164, 0d3DE5DB65F9785EBA, %p37;
	ld.global.nc.v2.f64 	{%fd345, %fd346}, [%rd51];
	fma.rn.f64 	%fd347, %fd344, %fd343, %fd345;
	fma.rn.f64 	%fd348, %fd347, %fd343, %fd346;
	ld.global.nc.v2.f64 	{%fd349, %fd350}, [%rd51+16];
	fma.rn.f64 	%fd351, %fd348, %fd343, %fd349;
	fma.rn.f64 	%fd352, %fd351, %fd343, %fd350;
	ld.global.nc.v2.f64 	{%fd353, %fd354}, [%rd51+32];
	fma.rn.f64 	%fd355, %fd352, %fd343, %fd353;
	fma.rn.f64 	%fd356, %fd355, %fd343, %fd354;
	fma.rn.f64 	%fd357, %fd356, %fd618, %fd618;
	fma.rn.f64 	%fd358, %fd356, %fd343, 0d3FF0000000000000;
	selp.f64 	%fd359, %fd358, %fd357, %p37;
	and.b32  	%r126, %r186, 2;
	setp.eq.s32 	%p38, %r126, 0;
	mov.f64 	%fd360, 0d0000000000000000;
	sub.f64 	%fd361, %fd360, %fd359;
	selp.f64 	%fd65, %fd359, %fd361, %p38;
	@%p30 bra 	$L__BB4_45;
	mov.f64 	%fd367, 0d0000000000000000;
	mul.rn.f64 	%fd619, %fd53, %fd367;
	mov.b32 	%r187, 0;
	bra.uni 	$L__BB4_47;
$L__BB4_45:
	mul.f64 	%fd362, %fd53, 0d3FE45F306DC9C883;
	cvt.rni.s32.f64 	%r187, %fd362;
	cvt.rn.f64.s32 	%fd363, %r187;
	fma.rn.f64 	%fd364, %fd363, 0dBFF921FB54442D18, %fd53;
	fma.rn.f64 	%fd365, %fd363, 0dBC91A62633145C00, %fd364;
	fma.rn.f64 	%fd619, %fd363, 0dB97B839A252049C0, %fd365;
	setp.ltu.f64 	%p39, %fd54, 0d41E0000000000000;
	@%p39 bra 	$L__BB4_47;
	{ // callseq 135, 0
	.param .b64 param0;
	st.param.f64 	[param0], %fd53;
	.param .align 16 .b8 retval0[16];
	call.uni (retval0), 
	__internal_trig_reduction_slowpathd, 
	(
	param0
	);
	ld.param.f64 	%fd619, [retval0];
	ld.param.b32 	%r187, [retval0+8];
	} // callseq 135
$L__BB4_47:
	shl.b32 	%r129, %r187, 6;
	cvt.u64.u32 	%rd52, %r129;
	and.b64  	%rd53, %rd52, 64;
	mov.u64 	%rd54, __cudart_sin_cos_coeffs;
	add.s64 	%rd55, %rd54, %rd53;
	mul.rn.f64 	%fd368, %fd619, %fd619;
	and.b32  	%r130, %r187, 1;
	setp.eq.b32 	%p40, %r130, 1;
	selp.f64 	%fd369, 0dBDA8FF8320FD8164, 0d3DE5DB65F9785EBA, %p40;
	ld.global.nc.v2.f64 	{%fd370, %fd371}, [%rd55];
	fma.rn.f64 	%fd372, %fd369, %fd368, %fd370;
	fma.rn.f64 	%fd373, %fd372, %fd368, %fd371;
	ld.global.nc.v2.f64 	{%fd374, %fd375}, [%rd55+16];
	fma.rn.f64 	%fd376, %fd373, %fd368, %fd374;
	fma.rn.f64 	%fd377, %fd376, %fd368, %fd375;
	ld.global.nc.v2.f64 	{%fd378, %fd379}, [%rd55+32];
	fma.rn.f64 	%fd380, %fd377, %fd368, %fd378;
	fma.rn.f64 	%fd381, %fd380, %fd368, %fd379;
	fma.rn.f64 	%fd382, %fd381, %fd619, %fd619;
	fma.rn.f64 	%fd383, %fd381, %fd368, 0d3FF0000000000000;
	selp.f64 	%fd384, %fd383, %fd382, %p40;
	and.b32  	%r131, %r187, 2;
	setp.eq.s32 	%p41, %r131, 0;
	mov.f64 	%fd385, 0d0000000000000000;
	sub.f64 	%fd386, %fd385, %fd384;
	selp.f64 	%fd387, %fd384, %fd386, %p41;
	mul.f64 	%fd388, %fd65, 0d400921FB54442D18;
	mul.f64 	%fd70, %fd388, %fd387;
	sub.f64 	%fd389, %fd43, %fd59;
	mul.f64 	%fd71, %fd389, 0d3FF921FB54442D18;
	abs.f64 	%fd72, %fd71;
	setp.neu.f64 	%p42, %fd72, 0d7FF0000000000000;
	@%p42 bra 	$L__BB4_49;
	mov.f64 	%fd395, 0d0000000000000000;
	mul.rn.f64 	%fd621, %fd71, %fd395;
	mov.b32 	%r189, 1;
	bra.uni 	$L__BB4_52;
$L__BB4_49:
	mul.f64 	%fd390, %fd71, 0d3FE45F306DC9C883;
	cvt.rni.s32.f64 	%r188, %fd390;
	cvt.rn.f64.s32 	%fd391, %r188;
	fma.rn.f64 	%fd392, %fd391, 0dBFF921FB54442D18, %fd71;
	fma.rn.f64 	%fd393, %fd391, 0dBC91A62633145C00, %fd392;
	fma.rn.f64 	%fd621, %fd391, 0dB97B839A252049C0, %fd393;
	setp.ltu.f64 	%p43, %fd72, 0d41E0000000000000;
	@%p43 bra 	$L__BB4_51;
	{ // callseq 136, 0
	.param .b64 param0;
	st.param.f64 	[param0], %fd71;
	.param .align 16 .b8 retval0[16];
	call.uni (retval0), 
	__internal_trig_reduction_slowpathd, 
	(
	param0
	);
	ld.param.f64 	%fd621, [retval0];
	ld.param.b32 	%r188, [retval0+8];
	} // callseq 136
$L__BB4_51:
	add.s32 	%r189, %r188, 1;
$L__BB4_52:
	shl.b32 	%r134, %r189, 6;
	cvt.u64.u32 	%rd56, %r134;
	and.b64  	%rd57, %rd56, 64;
	mov.u64 	%rd58, __cudart_sin_cos_coeffs;
	add.s64 	%rd59, %rd58, %rd57;
	mul.rn.f64 	%fd396, %fd621, %fd621;
	and.b32  	%r135, %r189, 1;
	setp.eq.b32 	%p45, %r135, 1;
	selp.f64 	%fd397, 0dBDA8FF8320FD8164, 0d3DE5DB65F9785EBA, %p45;
	ld.global.nc.v2.f64 	{%fd398, %fd399}, [%rd59];
	fma.rn.f64 	%fd400, %fd397, %fd396, %fd398;
	fma.rn.f64 	%fd401, %fd400, %fd396, %fd399;
	ld.global.nc.v2.f64 	{%fd402, %fd403}, [%rd59+16];
	fma.rn.f64 	%fd404, %fd401, %fd396, %fd402;
	fma.rn.f64 	%fd405, %fd404, %fd396, %fd403;
	ld.global.nc.v2.f64 	{%fd406, %fd407}, [%rd59+32];
	fma.rn.f64 	%fd408, %fd405, %fd396, %fd406;
	fma.rn.f64 	%fd409, %fd408, %fd396, %fd407;
	fma.rn.f64 	%fd410, %fd409, %fd621, %fd621;
	fma.rn.f64 	%fd411, %fd409, %fd396, 0d3FF0000000000000;
	selp.f64 	%fd412, %fd411, %fd410, %p45;
	and.b32  	%r136, %r189, 2;
	setp.eq.s32 	%p46, %r136, 0;
	mov.f64 	%fd413, 0d0000000000000000;
	sub.f64 	%fd414, %fd413, %fd412;
	selp.f64 	%fd78, %fd412, %fd414, %p46;
	@%p30 bra 	$L__BB4_54;
	mov.f64 	%fd420, 0d0000000000000000;
	mul.rn.f64 	%fd622, %fd53, %fd420;
	mov.b32 	%r190, 0;
	bra.uni 	$L__BB4_56;
$L__BB4_54:
	mul.f64 	%fd415, %fd53, 0d3FE45F306DC9C883;
	cvt.rni.s32.f64 	%r190, %fd415;
	cvt.rn.f64.s32 	%fd416, %r190;
	fma.rn.f64 	%fd417, %fd416, 0dBFF921FB54442D18, %fd53;
	fma.rn.f64 	%fd418, %fd416, 0dBC91A62633145C00, %fd417;
	fma.rn.f64 	%fd622, %fd416, 0dB97B839A252049C0, %fd418;
	setp.ltu.f64 	%p47, %fd54, 0d41E0000000000000;
	@%p47 bra 	$L__BB4_56;
	{ // callseq 137, 0
	.param .b64 param0;
	st.param.f64 	[param0], %fd53;
	.param .align 16 .b8 retval0[16];
	call.uni (retval0), 
	__internal_trig_reduction_slowpathd, 
	(
	param0
	);
	ld.param.f64 	%fd622, [retval0];
	ld.param.b32 	%r190, [retval0+8];
	} // callseq 137
$L__BB4_56:
	shl.b32 	%r139, %r190, 6;
	cvt.u64.u32 	%rd60, %r139;
	and.b64  	%rd61, %rd60, 64;
	mov.u64 	%rd62, __cudart_sin_cos_coeffs;
	add.s64 	%rd63, %rd62, %rd61;
	mul.rn.f64 	%fd421, %fd622, %fd622;
	and.b32  	%r140, %r190, 1;
	setp.eq.b32 	%p48, %r140, 1;
	selp.f64 	%fd422, 0dBDA8FF8320FD8164, 0d3DE5DB65F9785EBA, %p48;
	ld.global.nc.v2.f64 	{%fd423, %fd424}, [%rd63];
	fma.rn.f64 	%fd425, %fd422, %fd421, %fd423;
	fma.rn.f64 	%fd426, %fd425, %fd421, %fd424;
	ld.global.nc.v2.f64 	{%fd427, %fd428}, [%rd63+16];
	fma.rn.f64 	%fd429, %fd426, %fd421, %fd427;
	fma.rn.f64 	%fd430, %fd429, %fd421, %fd428;
	ld.global.nc.v2.f64 	{%fd431, %fd432}, [%rd63+32];
	fma.rn.f64 	%fd433, %fd430, %fd421, %fd431;
	fma.rn.f64 	%fd434, %fd433, %fd421, %fd432;
	fma.rn.f64 	%fd435, %fd434, %fd622, %fd622;
	fma.rn.f64 	%fd436, %fd434, %fd421, 0d3FF0000000000000;
	selp.f64 	%fd437, %fd436, %fd435, %p48;
	and.b32  	%r141, %r190, 2;
	setp.eq.s32 	%p49, %r141, 0;
	mov.f64 	%fd438, 0d0000000000000000;
	sub.f64 	%fd439, %fd438, %fd437;
	selp.f64 	%fd440, %fd437, %fd439, %p49;
	mul.f64 	%fd441, %fd78, 0d400921FB54442D18;
	fma.rn.f64 	%fd442, %fd441, %fd440, %fd70;
	mul.f64 	%fd443, %fd1, %fd442;
	sub.f64 	%fd444, %fd43, %fd443;
	mul.wide.s32 	%rd64, %r172, 8;
	add.s64 	%rd65, %rd3, %rd64;
	st.global.f64 	[%rd65], %fd444;
	ld.global.f64 	%fd83, [%rd5];
	ld.global.f64 	%fd84, [%rd6];
	mul.f64 	%fd85, %fd83, 0d3FF921FB54442D18;
	abs.f64 	%fd86, %fd85;
	setp.neu.f64 	%p50, %fd86, 0d7FF0000000000000;
	@%p50 bra 	$L__BB4_58;
	mov.f64 	%fd450, 0d0000000000000000;
	mul.rn.f64 	%fd624, %fd85, %fd450;
	mov.b32 	%r192, 1;
	bra.uni 	$L__BB4_61;
$L__BB4_58:
	mul.f64 	%fd445, %fd85, 0d3FE45F306DC9C883;
	cvt.rni.s32.f64 	%r191, %fd445;
	cvt.rn.f64.s32 	%fd446, %r191;
	fma.rn.f64 	%fd447, %fd446, 0dBFF921FB54442D18, %fd85;
	fma.rn.f64 	%fd448, %fd446, 0dBC91A62633145C00, %fd447;
	fma.rn.f64 	%fd624, %fd446, 0dB97B839A252049C0, %fd448;
	setp.ltu.f64 	%p51, %fd86, 0d41E0000000000000;
	@%p51 bra 	$L__BB4_60;
	{ // callseq 138, 0
	.param .b64 param0;
	st.param.f64 	[param0], %fd85;
	.param .align 16 .b8 retval0[16];
	call.uni (retval0), 
	__internal_trig_reduction_slowpathd, 
	(
	param0
	);
	ld.param.f64 	%fd624, [retval0];
	ld.param.b32 	%r191, [retval0+8];
	} // callseq 138
$L__BB4_60:
	add.s32 	%r192, %r191, 1;
$L__BB4_61:
	shl.b32 	%r144, %r192, 6;
	cvt.u64.u32 	%rd66, %r144;
	and.b64  	%rd67, %rd66, 64;
	mov.u64 	%rd68, __cudart_sin_cos_coeffs;
	add.s64 	%rd69, %rd68, %rd67;
	mul.rn.f64 	%fd451, %fd624, %fd624;
	and.b32  	%r145, %r192, 1;
	setp.eq.b32 	%p52, %r145, 1;
	selp.f64 	%fd452, 0dBDA8FF8320FD8164, 0d3DE5DB65F9785EBA, %p52;
	ld.global.nc.v2.f64 	{%fd453, %fd454}, [%rd69];
	fma.rn.f64 	%fd455, %fd452, %fd451, %fd453;
	fma.rn.f64 	%fd456, %fd455, %fd451, %fd454;
	ld.global.nc.v2.f64 	{%fd457, %fd458}, [%rd69+16];
	fma.rn.f64 	%fd459, %fd456, %fd451, %fd457;
	fma.rn.f64 	%fd460, %fd459, %fd451, %fd458;
	ld.global.nc.v2.f64 	{%fd461, %fd462}, [%rd69+32];
	fma.rn.f64 	%fd463, %fd460, %fd451, %fd461;
	fma.rn.f64 	%fd464, %fd463, %fd451, %fd462;
	fma.rn.f64 	%fd465, %fd464, %fd624, %fd624;
	fma.rn.f64 	%fd466, %fd464, %fd451, 0d3FF0000000000000;
	selp.f64 	%fd467, %fd466, %fd465, %p52;
	and.b32  	%r146, %r192, 2;
	setp.eq.s32 	%p53, %r146, 0;
	mov.f64 	%fd468, 0d0000000000000000;
	sub.f64 	%fd469, %fd468, %fd467;
	selp.f64 	%fd92, %fd467, %fd469, %p53;
	mul.f64 	%fd93, %fd84, 0d3FF921FB54442D18;
	abs.f64 	%fd94, %fd93;
	setp.neu.f64 	%p54, %fd94, 0d7FF0000000000000;
	@%p54 bra 	$L__BB4_63;
	mov.f64 	%fd475, 0d0000000000000000;
	mul.rn.f64 	%fd625, %fd93, %fd475;
	mov.b32 	%r193, 0;
	bra.uni 	$L__BB4_65;
$L__BB4_63:
	mul.f64 	%fd470, %fd93, 0d3FE45F306DC9C883;
	cvt.rni.s32.f64 	%r193, %fd470;
	cvt.rn.f64.s32 	%fd471, %r193;
	fma.rn.f64 	%fd472, %fd471, 0dBFF921FB54442D18, %fd93;
	fma.rn.f64 	%fd473, %fd471, 0dBC91A62633145C00, %fd472;
	fma.rn.f64 	%fd625, %fd471, 0dB97B839A252049C0, %fd473;
	setp.ltu.f64 	%p55, %fd94, 0d41E0000000000000;
	@%p55 bra 	$L__BB4_65;
	{ // callseq 139, 0
	.param .b64 param0;
	st.param.f64 	[param0], %fd93;
	.param .align 16 .b8 retval0[16];
	call.uni (retval0), 
	__internal_trig_reduction_slowpathd, 
	(
	param0
	);
	ld.param.f64 	%fd625, [retval0];
	ld.param.b32 	%r193, [retval0+8];
	} // callseq 139
$L__BB4_65:
	setp.neu.f64 	%p56, %fd86, 0d7FF0000000000000;
	shl.b32 	%r149, %r193, 6;
	cvt.u64.u32 	%rd70, %r149;
	and.b64  	%rd71, %rd70, 64;
	mov.u64 	%rd72, __cudart_sin_cos_coeffs;
	add.s64 	%rd73, %rd72, %rd71;
	mul.rn.f64 	%fd476, %fd625, %fd625;
	and.b32  	%r150, %r193, 1;
	setp.eq.b32 	%p57, %r150, 1;
	selp.f64 	%fd477, 0dBDA8FF8320FD8164, 0d3DE5DB65F9785EBA, %p57;
	ld.global.nc.v2.f64 	{%fd478, %fd479}, [%rd73];
	fma.rn.f64 	%fd480, %fd477, %fd476, %fd478;
	fma.rn.f64 	%fd481, %fd480, %fd476, %fd479;
	ld.global.nc.v2.f64 	{%fd482, %fd483}, [%rd73+16];
	fma.rn.f64 	%fd484, %fd481, %fd476, %fd482;
	fma.rn.f64 	%fd485, %fd484, %fd476, %fd483;
	ld.global.nc.v2.f64 	{%fd486, %fd487}, [%rd73+32];
	fma.rn.f64 	%fd488, %fd485, %fd476, %fd486;
	fma.rn.f64 	%fd489, %fd488, %fd476, %fd487;
	fma.rn.f64 	%fd490, %fd489, %fd625, %fd625;
	fma.rn.f64 	%fd491, %fd489, %fd476, 0d3FF0000000000000;
	selp.f64 	%fd492, %fd491, %fd490, %p57;
	and.b32  	%r151, %r193, 2;
	setp.eq.s32 	%p58, %r151, 0;
	mov.f64 	%fd493, 0d0000000000000000;
	sub.f64 	%fd494, %fd493, %fd492;
	selp.f64 	%fd495, %fd492, %fd494, %p58;
	mul.f64 	%fd496, %fd92, 0d400921FB54442D18;
	mul.f64 	%fd497, %fd496, %fd495;
	fma.rn.f64 	%fd99, %fd1, %fd497, %fd83;
	@%p56 bra 	$L__BB4_67;
	mov.f64 	%fd503, 0d0000000000000000;
	mul.rn.f64 	%fd627, %fd85, %fd503;
	mov.b32 	%r195, 1;
	bra.uni 	$L__BB4_70;
$L__BB4_67:
	mul.f64 	%fd498, %fd85, 0d3FE45F306DC9C883;
	cvt.rni.s32.f64 	%r194, %fd498;
	cvt.rn.f64.s32 	%fd499, %r194;
	fma.rn.f64 	%fd500, %fd499, 0dBFF921FB54442D18, %fd85;
	fma.rn.f64 	%fd501, %fd499, 0dBC91A62633145C00, %fd500;
	fma.rn.f64 	%fd627, %fd499, 0dB97B839A252049C0, %fd501;
	setp.ltu.f64 	%p59, %fd86, 0d41E0000000000000;
	@%p59 bra 	$L__BB4_69;
	{ // callseq 140, 0
	.param .b64 param0;
	st.param.f64 	[param0], %fd85;
	.param .align 16 .b8 retval0[16];
	call.uni (retval0), 
	__internal_trig_reduction_slowpathd, 
	(
	param0
	);
	ld.param.f64 	%fd627, [retval0];
	ld.param.b32 	%r194, [retval0+8];
	} // callseq 140
$L__BB4_69:
	add.s32 	%r195, %r194, 1;
$L__BB4_70:
	setp.neu.f64 	%p60, %fd94, 0d7FF0000000000000;
	shl.b32 	%r154, %r195, 6;
	cvt.u64.u32 	%rd74, %r154;
	and.b64  	%rd75, %rd74, 64;
	mov.u64 	%rd76, __cudart_sin_cos_coeffs;
	add.s64 	%rd77, %rd76, %rd75;
	mul.rn.f64 	%fd504, %fd627, %fd627;
	and.b32  	%r155, %r195, 1;
	setp.eq.b32 	%p61, %r155, 1;
	selp.f64 	%fd505, 0dBDA8FF8320FD8164, 0d3DE5DB65F9785EBA, %p61;
	ld.global.nc.v2.f64 	{%fd506, %fd507}, [%rd77];
	fma.rn.f64 	%fd508, %fd505, %fd504, %fd506;
	fma.rn.f64 	%fd509, %fd508, %fd504, %fd507;
	ld.global.nc.v2.f64 	{%fd510, %fd511}, [%rd77+16];
	fma.rn.f64 	%fd512, %fd509, %fd504, %fd510;
	fma.rn.f64 	%fd513, %fd512, %fd504, %fd511;
	ld.global.nc.v2.f64 	{%fd514, %fd515}, [%rd77+32];
	fma.rn.f64 	%fd516, %fd513, %fd504, %fd514;
	fma.rn.f64 	%fd517, %fd516, %fd504, %fd515;
	fma.rn.f64 	%fd518, %fd517, %fd627, %fd627;
	fma.rn.f64 	%fd519, %fd517, %fd504, 0d3FF0000000000000;
	selp.f64 	%fd520, %fd519, %fd518, %p61;
	and.b32  	%r156, %r195, 2;
	setp.eq.s32 	%p62, %r156, 0;
	mov.f64 	%fd521, 0d0000000000000000;
	sub.f64 	%fd522, %fd521, %fd520;
	selp.f64 	%fd105, %fd520, %fd522, %p62;
	@%p60 bra 	$L__BB4_72;
	mov.f64 	%fd528, 0d0000000000000000;
	mul.rn.f64 	%fd628, %fd93, %fd528;
	mov.b32 	%r196, 0;
	bra.uni 	$L__BB4_74;
$L__BB4_72:
	mul.f64 	%fd523, %fd93, 0d3FE45F306DC9C883;
	cvt.rni.s32.f64 	%r196, %fd523;
	cvt.rn.f64.s32 	%fd524, %r196;
	fma.rn.f64 	%fd525, %fd524, 0dBFF921FB54442D18, %fd93;
	fma.rn.f64 	%fd526, %fd524, 0dBC91A62633145C00, %fd525;
	fma.rn.f64 	%fd628, %fd524, 0dB97B839A252049C0, %fd526;
	setp.ltu.f64 	%p63, %fd94, 0d41E0000000000000;
	@%p63 bra 	$L__BB4_74;
	{ // callseq 141, 0
	.param .b64 param0;
	st.param.f64 	[param0], %fd93;
	.param .align 16 .b8 retval0[16];
	call.uni (retval0), 
	__internal_trig_reduction_slowpathd, 
	(
	param0
	);
	ld.param.f64 	%fd628, [retval0];
	ld.param.b32 	%r196, [retval0+8];
	} // callseq 141
$L__BB4_74:
	shl.b32 	%r159, %r196, 6;
	cvt.u64.u32 	%rd78, %r159;
	and.b64  	%rd79, %rd78, 64;
	mov.u64 	%rd80, __cudart_sin_cos_coeffs;
	add.s64 	%rd81, %rd80, %rd79;
	mul.rn.f64 	%fd529, %fd628, %fd628;
	and.b32  	%r160, %r196, 1;
	setp.eq.b32 	%p64, %r160, 1;
	selp.f64 	%fd530, 0dBDA8FF8320FD8164, 0d3DE5DB65F9785EBA, %p64;
	ld.global.nc.v2.f64 	{%fd531, %fd532}, [%rd81];
	fma.rn.f64 	%fd533, %fd530, %fd529, %fd531;
	fma.rn.f64 	%fd534, %fd533, %fd529, %fd532;
	ld.global.nc.v2.f64 	{%fd535, %fd536}, [%rd81+16];
	fma.rn.f64 	%fd537, %fd534, %fd529, %fd535;
	fma.rn.f64 	%fd538, %fd537, %fd529, %fd536;
	ld.global.nc.v2.f64 	{%fd539, %fd540}, [%rd81+32];
	fma.rn.f64 	%fd541, %fd538, %fd529, %fd539;
	fma.rn.f64 	%fd542, %fd541, %fd529, %fd540;
	fma.rn.f64 	%fd543, %fd542, %fd628, %fd628;
	fma.rn.f64 	%fd544, %fd542, %fd529, 0d3FF0000000000000;
	selp.f64 	%fd545, %fd544, %fd543, %p64;
	and.b32  	%r161, %r196, 2;
	setp.eq.s32 	%p65, %r161, 0;
	mov.f64 	%fd546, 0d0000000000000000;
	sub.f64 	%fd547, %fd546, %fd545;
	selp.f64 	%fd548, %fd545, %fd547, %p65;
	mul.f64 	%fd549, %fd105, 0dC00921FB54442D18;
	mul.f64 	%fd110, %fd549, %fd548;
	mul.f64 	%fd111, %fd99, 0d3FF921FB54442D18;
	abs.f64 	%fd112, %fd111;
	setp.neu.f64 	%p66, %fd112, 0d7FF0000000000000;
	@%p66 bra 	$L__BB4_76;
	mov.f64 	%fd555, 0d0000000000000000;
	mul.rn.f64 	%fd630, %fd111, %fd555;
	mov.b32 	%r198, 1;
	bra.uni 	$L__BB4_79;
$L__BB4_76:
	mul.f64 	%fd550, %fd111, 0d3FE45F306DC9C883;
	cvt.rni.s32.f64 	%r197, %fd550;
	cvt.rn.f64.s32 	%fd551, %r197;
	fma.rn.f64 	%fd552, %fd551, 0dBFF921FB54442D18, %fd111;
	fma.rn.f64 	%fd553, %fd551, 0dBC91A62633145C00, %fd552;
	fma.rn.f64 	%fd630, %fd551, 0dB97B839A252049C0, %fd553;
	setp.ltu.f64 	%p67, %fd112, 0d41E0000000000000;
	@%p67 bra 	$L__BB4_78;
	{ // callseq 142, 0
	.param .b64 param0;
	st.param.f64 	[param0], %fd111;
	.param .align 16 .b8 retval0[16];
	call.uni (retval0), 
	__internal_trig_reduction_slowpathd, 
	(
	param0
	);
	ld.param.f64 	%fd630, [retval0];
	ld.param.b32 	%r197, [retval0+8];
	} // callseq 142
$L__BB4_78:
	add.s32 	%r198, %r197, 1;
$L__BB4_79:
	setp.neu.f64 	%p68, %fd94, 0d7FF0000000000000;
	shl.b32 	%r164, %r198, 6;
	cvt.u64.u32 	%rd82, %r164;
	and.b64  	%rd83, %rd82, 64;
	mov.u64 	%rd84, __cudart_sin_cos_coeffs;
	add.s64 	%rd85, %rd84, %rd83;
	mul.rn.f64 	%fd556, %fd630, %fd630;
	and.b32  	%r165, %r198, 1;
	setp.eq.b32 	%p69, %r165, 1;
	selp.f64 	%fd557, 0dBDA8FF8320FD8164, 0d3DE5DB65F9785EBA, %p69;
	ld.global.nc.v2.f64 	{%fd558, %fd559}, [%rd85];
	fma.rn.f64 	%fd560, %fd557, %fd556, %fd558;
	fma.rn.f64 	%fd561, %fd560, %fd556, %fd559;
	ld.global.nc.v2.f64 	{%fd562, %fd563}, [%rd85+16];
	fma.rn.f64 	%fd564, %fd561, %fd556, %fd562;
	fma.rn.f64 	%fd565, %fd564, %fd556, %fd563;
	ld.global.nc.v2.f64 	{%fd566, %fd567}, [%rd85+32];
	fma.rn.f64 	%fd568, %fd565, %fd556, %fd566;
	fma.rn.f64 	%fd569, %fd568, %fd556, %fd567;
	fma.rn.f64 	%fd570, %fd569, %fd630, %fd630;
	fma.rn.f64 	%fd571, %fd569, %fd556, 0d3FF0000000000000;
	selp.f64 	%fd572, %fd571, %fd570, %p69;
	and.b32  	%r166, %r198, 2;
	setp.eq.s32 	%p70, %r166, 0;
	mov.f64 	%fd573, 0d0000000000000000;
	sub.f64 	%fd574, %fd573, %fd572;
	selp.f64 	%fd118, %fd572, %fd574, %p70;
	@%p68 bra 	$L__BB4_81;
	mov.f64 	%fd580, 0d0000000000000000;
	mul.rn.f64 	%fd631, %fd93, %fd580;
	mov.b32 	%r199, 0;
	bra.uni 	$L__BB4_83;
$L__BB4_81:
	mul.f64 	%fd575, %fd93, 0d3FE45F306DC9C883;
	cvt.rni.s32.f64 	%r199, %fd575;
	cvt.rn.f64.s32 	%fd576, %r199;
	fma.rn.f64 	%fd577, %fd576, 0dBFF921FB54442D18, %fd93;
	fma.rn.f64 	%fd578, %fd576, 0dBC91A62633145C00, %fd577;
	fma.rn.f64 	%fd631, %fd576, 0dB97B839A252049C0, %fd578;
	setp.ltu.f64 	%p71, %fd94, 0d41E0000000000000;
	@%p71 bra 	$L__BB4_83;
	{ // callseq 143, 0
	.param .b64 param0;
	st.param.f64 	[param0], %fd93;
	.param .align 16 .b8 retval0[16];
	call.uni (retval0), 
	__internal_trig_reduction_slowpathd, 
	(
	param0
	);
	ld.param.f64 	%fd631, [retval0];
	ld.param.b32 	%r199, [retval0+8];
	} // callseq 143
$L__BB4_83:
	shl.b32 	%r169, %r199, 6;
	cvt.u64.u32 	%rd86, %r169;
	and.b64  	%rd87, %rd86, 64;
	add.s64 	%rd89, %rd84, %rd87;
	mul.rn.f64 	%fd581, %fd631, %fd631;
	and.b32  	%r170, %r199, 1;
	setp.eq.b32 	%p72, %r170, 1;
	selp.f64 	%fd582, 0dBDA8FF8320FD8164, 0d3DE5DB65F9785EBA, %p72;
	ld.global.nc.v2.f64 	{%fd583, %fd584}, [%rd89];
	fma.rn.f64 	%fd585, %fd582, %fd581, %fd583;
	fma.rn.f64 	%fd586, %fd585, %fd581, %fd584;
	ld.global.nc.v2.f64 	{%fd587, %fd588}, [%rd89+16];
	fma.rn.f64 	%fd589, %fd586, %fd581, %fd587;
	fma.rn.f64 	%fd590, %fd589, %fd581, %fd588;
	ld.global.nc.v2.f64 	{%fd591, %fd592}, [%rd89+32];
	fma.rn.f64 	%fd593, %fd590, %fd581, %fd591;
	fma.rn.f64 	%fd594, %fd593, %fd581, %fd592;
	fma.rn.f64 	%fd595, %fd594, %fd631, %fd631;
	fma.rn.f64 	%fd596, %fd594, %fd581, 0d3FF0000000000000;
	selp.f64 	%fd597, %fd596, %fd595, %p72;
	and.b32  	%r171, %r199, 2;
	setp.eq.s32 	%p73, %r171, 0;
	mov.f64 	%fd598, 0d0000000000000000;
	sub.f64 	%fd599, %fd598, %fd597;
	selp.f64 	%fd600, %fd597, %fd599, %p73;
	mul.f64 	%fd601, %fd118, 0dC00921FB54442D18;
	fma.rn.f64 	%fd602, %fd601, %fd600, %fd110;
	mul.f64 	%fd603, %fd2, %fd602;
	sub.f64 	%fd604, %fd83, %fd603;
	mul.wide.s32 	%rd90, %r172, 8;
	add.s64 	%rd91, %rd4, %rd90;
	st.global.f64 	[%rd91], %fd604;
	add.s32 	%r172, %r172, %r3;
	setp.lt.s32 	%p74, %r172, %r78;
	@%p74 bra 	$L__BB4_2;
$L__BB4_84:
	ret;

}
	// .globl	_Z25intersection_point_vert_xPdS_ii
.visible .entry _Z25intersection_point_vert_xPdS_ii(
	.param .u64 .ptr .align 1 _Z25intersection_point_vert_xPdS_ii_param_0,
	.param .u64 .ptr .align 1 _Z25intersection_point_vert_xPdS_ii_param_1,
	.param .u32 _Z25intersection_point_vert_xPdS_ii_param_2,
	.param .u32 _Z25intersection_point_vert_xPdS_ii_param_3
)
{
	.reg .pred 	%p<3>;
	.reg .b32 	%r<17>;
	.reg .b64 	%rd<9>;
	.reg .b64 	%fd<5>;

	ld.param.u64 	%rd3, [_Z25intersection_point_vert_xPdS_ii_param_0];
	ld.param.u64 	%rd4, [_Z25intersection_point_vert_xPdS_ii_param_1];
	ld.param.u32 	%r7, [_Z25intersection_point_vert_xPdS_ii_param_2];
	ld.param.u32 	%r8, [_Z25intersection_point_vert_xPdS_ii_param_3];
	mov.u32 	%r9, %tid.x;
	mov.u32 	%r10, %ctaid.x;
	mov.u32 	%r1, %ntid.x;
	mad.lo.s32 	%r16, %r10, %r1, %r9;
	setp.ge.s32 	%p1, %r16, %r8;
	@%p1 bra 	$L__BB5_3;
	add.s32 	%r3, %r7, 1;
	mov.u32 	%r11, %nctaid.x;
	mul.lo.s32 	%r4, %r11, %r1;
	cvta.to.global.u64 	%rd1, %rd3;
	cvta.to.global.u64 	%rd2, %rd4;
$L__BB5_2:
	div.s32 	%r12, %r16, %r7;
	mul.lo.s32 	%r13, %r12, %r7;
	sub.s32 	%r14, %r16, %r13;
	mad.lo.s32 	%r15, %r12, %r3, %r14;
	mul.wide.s32 	%rd5, %r15, 8;
	add.s64 	%rd6, %rd1, %rd5;
	ld.global.f64 	%fd1, [%rd6];
	ld.global.f64 	%fd2, [%rd6+8];
	add.f64 	%fd3, %fd1, %fd2;
	mul.f64 	%fd4, %fd3, 0d3FE0000000000000;
	mul.wide.s32 	%rd7, %r16, 8;
	add.s64 	%rd8, %rd2, %rd7;
	st.global.f64 	[%rd8], %fd4;
	add.s32 	%r16, %r16, %r4;
	setp.lt.s32 	%p2, %r16, %r8;
	@%p2 bra 	$L__BB5_2;
$L__BB5_3:
	ret;

}
	// .globl	_Z25intersection_point_hori_yPdS_ii
.visible .entry _Z25intersection_point_hori_yPdS_ii(
	.param .u64 .ptr .align 1 _Z25intersection_point_hori_yPdS_ii_param_0,
	.param .u64 .ptr .align 1 _Z25intersection_point_hori_yPdS_ii_param_1,
	.param .u32 _Z25intersection_point_hori_yPdS_ii_param_2,
	.param .u32 _Z25intersection_point_hori_yPdS_ii_param_3
)
{
	.reg .pred 	%p<3>;
	.reg .b32 	%r<13>;
	.reg .b64 	%rd<10>;
	.reg .b64 	%fd<5>;

	ld.param.u64 	%rd3, [_Z25intersection_point_hori_yPdS_ii_param_0];
	ld.param.u64 	%rd4, [_Z25intersection_point_hori_yPdS_ii_param_1];
	ld.param.u32 	%r7, [_Z25intersection_point_hori_yPdS_ii_param_2];
	ld.param.u32 	%r8, [_Z25intersection_point_hori_yPdS_ii_param_3];
	mov.u32 	%r9, %tid.x;
	mov.u32 	%r10, %ctaid.x;
	mov.u32 	%r1, %ntid.x;
	mad.lo.s32 	%r12, %r10, %r1, %r9;
	setp.ge.s32 	%p1, %r12, %r8;
	@%p1 bra 	$L__BB6_3;
	add.s32 	%r3, %r7, 1;
	mov.u32 	%r11, %nctaid.x;
	mul.lo.s32 	%r4, %r11, %r1;
	cvta.to.global.u64 	%rd1, %rd3;
	cvta.to.global.u64 	%rd2, %rd4;
	mul.wide.s32 	%rd7, %r3, 8;
$L__BB6_2:
	mul.wide.s32 	%rd5, %r12, 8;
	add.s64 	%rd6, %rd1, %rd5;
	ld.global.f64 	%fd1, [%rd6];
	add.s64 	%rd8, %rd6, %rd7;
	ld.global.f64 	%fd2, [%rd8];
	add.f64 	%fd3, %fd1, %fd2;
	mul.f64 	%fd4, %fd3, 0d3FE0000000000000;
	add.s64 	%rd9, %rd2, %rd5;
	st.global.f64 	[%rd9], %fd4;
	add.s32 	%r12, %r12, %r4;
	setp.lt.s32 	%p2, %r12, %r8;
	@%p2 bra 	$L__BB6_2;
$L__BB6_3:
	ret;

}
	// .globl	_Z22x_step_ppm_coef_on_gpuPdS_S_S_S_iii
.visible .entry _Z22x_step_ppm_coef_on_gpuPdS_S_S_S_iii(
	.param .u64 .ptr .align 1 _Z22x_step_ppm_coef_on_gpuPdS_S_S_S_iii_param_0,
	.param .u64 .ptr .align 1 _Z22x_step_ppm_coef_on_gpuPdS_S_S_S_iii_param_1,
	.param .u64 .ptr .align 1 _Z22x_step_ppm_coef_on_gpuPdS_S_S_S_iii_param_2,
	.param .u64 .ptr .align 1 _Z22x_step_ppm_coef_on_gpuPdS_S_S_S_iii_param_3,
	.param .u64 .ptr .align 1 _Z22x_step_ppm_coef_on_gpuPdS_S_S_S_iii_param_4,
	.param .u32 _Z22x_step_ppm_coef_on_gpuPdS_S_S_S_iii_param_5,
	.param .u32 _Z22x_step_ppm_coef_on_gpuPdS_S_S_S_iii_param_6,
	.param .u32 _Z22x_step_ppm_coef_on_gpuPdS_S_S_S_iii_param_7
)
{
	.reg .pred 	%p<9>;
	.reg .b32 	%r<27>;
	.reg .b64 	%rd<41>;
	.reg .b64 	%fd<62>;

	ld.param.u64 	%rd9, [_Z22x_step_ppm_coef_on_gpuPdS_S_S_S_iii_param_4];
	ld.param.u32 	%r13, [_Z22x_step_ppm_coef_on_gpuPdS_S_S_S_iii_param_5];
	ld.param.u32 	%r14, [_Z22x_step_ppm_coef_on_gpuPdS_S_S_S_iii_param_6];
	ld.param.u32 	%r15, [_Z22x_step_ppm_coef_on_gpuPdS_S_S_S_iii_param_7];
	cvta.to.global.u64 	%rd1, %rd9;
	mov.u32 	%r1, %ntid.x;
	mov.u32 	%r16, %ctaid.x;
	mov.u32 	%r17, %tid.x;
	mad.lo.s32 	%r26, %r1, %r16, %r17;
	setp.ge.s32 	%p1, %r26, %r13;
	@%p1 bra 	$L__BB7_12;
	add.s32 	%r18, %r14, -3;
	mul.lo.s32 	%r3, %r18, %r15;
	add.s32 	%r4, %r14, -2;
	add.s32 	%r5, %r14, -1;
	shl.b32 	%r6, %r15, 1;
	mov.u32 	%r19, %nctaid.x;
	mul.lo.s32 	%r7, %r19, %r1;
	mul.wide.s32 	%rd2, %r15, 8;
$L__BB7_2:
	div.s32 	%r9, %r26, %r15;
	mul.lo.s32 	%r10, %r9, %r15;
	sub.s32 	%r20, %r26, %r10;
	add.s32 	%r21, %r20, %r3;
	mul.wide.s32 	%rd10, %r21, 8;
	add.s64 	%rd11, %rd1, %rd10;
	ld.global.f64 	%fd17, [%rd11];
	add.s64 	%rd12, %rd11, %rd2;
	ld.global.f64 	%fd18, [%rd12];
	mul.f64 	%fd19, %fd18, 0d4008000000000000;
	sub.f64 	%fd20, %fd19, %fd17;
	add.s64 	%rd13, %rd12, %rd2;
	ld.global.f64 	%fd21, [%rd13];
	fma.rn.f64 	%fd22, %fd21, 0d4022000000000000, %fd20;
	mul.f64 	%fd1, %fd22, 0d3FB745D1745D1746;
	mul.f64 	%fd23, %fd17, 0d402E000000000000;
	mul.f64 	%fd24, %fd18, 0d404C000000000000;
	sub.f64 	%fd25, %fd24, %fd23;
	mul.f64 	%fd26, %fd21, 0d403E000000000000;
	sub.f64 	%fd2, %fd25, %fd26;
	add.s32 	%r22, %r6, %r20;
	mul.wide.s32 	%rd14, %r22, 8;
	add.s64 	%rd15, %rd1, %rd14;
	ld.global.f64 	%fd27, [%rd15];
	sub.s32 	%r23, %r22, %r15;
	mul.wide.s32 	%rd16, %r23, 8;
	add.s64 	%rd17, %rd1, %rd16;
	ld.global.f64 	%fd28, [%rd17];
	mul.f64 	%fd29, %fd28, 0d4008000000000000;
	sub.f64 	%fd30, %fd29, %fd27;
	mul.wide.s32 	%rd18, %r20, 8;
	add.s64 	%rd3, %rd1, %rd18;
	ld.global.f64 	%fd31, [%rd3];
	fma.rn.f64 	%fd32, %fd31, 0d4022000000000000, %fd30;
	mul.f64 	%fd3, %fd32, 0d3FB745D1745D1746;
	mul.f64 	%fd33, %fd27, 0d402E000000000000;
	mul.f64 	%fd34, %fd28, 0d404C000000000000;
	sub.f64 	%fd35, %fd34, %fd33;
	mul.f64 	%fd36, %fd31, 0d403E000000000000;
	sub.f64 	%fd4, %fd35, %fd36;
	mul.wide.s32 	%rd19, %r10, 8;
	add.s64 	%rd4, %rd3, %rd19;
	ld.global.f64 	%fd5, [%rd4];
	setp.eq.s32 	%p2, %r9, %r5;
	mov.f64 	%fd57, %fd1;
	@%p2 bra 	$L__BB7_4;
	add.s64 	%rd20, %rd4, %rd2;
	ld.global.f64 	%fd57, [%rd20];
$L__BB7_4:
	setp.lt.s32 	%p3, %r9, %r4;
	@%p3 bra 	$L__BB7_6;
	setp.eq.s32 	%p4, %r9, %r4;
	mul.f64 	%fd37, %fd2, 0d3FB745D1745D1746;
	selp.f64 	%fd58, %fd1, %fd37, %p4;
	bra.uni 	$L__BB7_7;
$L__BB7_6:
	add.s32 	%r24, %r10, %r6;
	mul.wide.s32 	%rd21, %r24, 8;
	add.s64 	%rd22, %rd3, %rd21;
	ld.global.f64 	%fd58, [%rd22];
$L__BB7_7:
	setp.eq.s32 	%p5, %r9, 0;
	mov.f64 	%fd59, %fd3;
	@%p5 bra 	$L__BB7_9;
	sub.s32 	%r11, %r10, %r15;
	mul.wide.s32 	%rd23, %r11, 8;
	add.s64 	%rd24, %rd3, %rd23;
	ld.global.f64 	%fd59, [%rd24];
	setp.gt.s32 	%p6, %r9, 1;
	@%p6 bra 	$L__BB7_10;
$L__BB7_9:
	setp.eq.s32 	%p7, %r9, 1;
	mul.f64 	%fd38, %fd4, 0d3FB745D1745D1746;
	selp.f64 	%fd61, %fd3, %fd38, %p7;
	bra.uni 	$L__BB7_11;
$L__BB7_10:
	sub.s32 	%r25, %r11, %r15;
	mul.wide.s32 	%rd25, %r25, 8;
	add.s64 	%rd26, %rd3, %rd25;
	ld.global.f64 	%fd61, [%rd26];
$L__BB7_11:
	ld.param.u64 	%rd40, [_Z22x_step_ppm_coef_on_gpuPdS_S_S_S_iii_param_3];
	ld.param.u64 	%rd39, [_Z22x_step_ppm_coef_on_gpuPdS_S_S_S_iii_param_2];
	ld.param.u64 	%rd38, [_Z22x_step_ppm_coef_on_gpuPdS_S_S_S_iii_param_1];
	ld.param.u64 	%rd37, [_Z22x_step_ppm_coef_on_gpuPdS_S_S_S_iii_param_0];
	add.f64 	%fd39, %fd5, %fd59;
	mul.f64 	%fd40, %fd39, 0d3FE2AAAAAAAAAAAB;
	add.f64 	%fd41, %fd57, %fd61;
	mul.f64 	%fd42, %fd41, 0d3FB5555555555555;
	sub.f64 	%fd43, %fd40, %fd42;
	cvta.to.global.u64 	%rd27, %rd37;
	mul.wide.s32 	%rd28, %r26, 8;
	add.s64 	%rd29, %rd27, %rd28;
	st.global.f64 	[%rd29], %fd43;
	add.f64 	%fd44, %fd5, %fd57;
	mul.f64 	%fd45, %fd44, 0d3FE2AAAAAAAAAAAB;
	add.f64 	%fd46, %fd58, %fd59;
	mul.f64 	%fd47, %fd46, 0d3FB5555555555555;
	sub.f64 	%fd48, %fd45, %fd47;
	cvta.to.global.u64 	%rd30, %rd38;
	add.s64 	%rd31, %rd30, %rd28;
	st.global.f64 	[%rd31], %fd48;
	ld.global.f64 	%fd49, [%rd29];
	sub.f64 	%fd50, %fd48, %fd49;
	cvta.to.global.u64 	%rd32, %rd40;
	add.s64 	%rd33, %rd32, %rd28;
	st.global.f64 	[%rd33], %fd50;
	add.s64 	%rd34, %rd1, %rd28;
	ld.global.f64 	%fd51, [%rd34];
	ld.global.f64 	%fd52, [%rd29];
	ld.global.f64 	%fd53, [%rd31];
	add.f64 	%fd54, %fd52, %fd53;
	fma.rn.f64 	%fd55, %fd54, 0dBFE0000000000000, %fd51;
	mul.f64 	%fd56, %fd55, 0d4018000000000000;
	cvta.to.global.u64 	%rd35, %rd39;
	add.s64 	%rd36, %rd35, %rd28;
	st.global.f64 	[%rd36], %fd56;
	add.s32 	%r26, %r26, %r7;
	setp.lt.s32 	%p8, %r26, %r13;
	@%p8 bra 	$L__BB7_2;
$L__BB7_12:
	ret;

}
	// .globl	_Z22x_step_intC_ppm_on_gpuPdS_S_S_S_S_S_S_iiid
.visible .entry _Z22x_step_intC_ppm_on_gpuPdS_S_S_S_S_S_S_iiid(
	.param .u64 .ptr .align 1 _Z22x_step_intC_ppm_on_gpuPdS_S_S_S_S_S_S_iiid_param_0,
	.param .u64 .ptr .align 1 _Z22x_step_intC_ppm_on_gpuPdS_S_S_S_S_S_S_iiid_param_1,
	.param .u64 .ptr .align 1 _Z22x_step_intC_ppm_on_gpuPdS_S_S_S_S_S_S_iiid_param_2,
	.param .u64 .ptr .align 1 _Z22x_step_intC_ppm_on_gpuPdS_S_S_S_S_S_S_iiid_param_3,
	.param .u64 .ptr .align 1 _Z22x_step_intC_ppm_on_gpuPdS_S_S_S_S_S_S_iiid_param_4,
	.param .u64 .ptr .align 1 _Z22x_step_intC_ppm_on_gpuPdS_S_S_S_S_S_S_iiid_param_5,
	.param .u64 .ptr .align 1 _Z22x_step_intC_ppm_on_gpuPdS_S_S_S_S_S_S_iiid_param_6,
	.param .u64 .ptr .align 1 _Z22x_step_intC_ppm_on_gpuPdS_S_S_S_S_S_S_iiid_param_7,
	.param .u32 _Z22x_step_intC_ppm_on_gpuPdS_S_S_S_S_S_S_iiid_param_8,
	.param .u32 _Z22x_step_intC_ppm_on_gpuPdS_S_S_S_S_S_S_iiid_param_9,
	.param .u32 _Z22x_step_intC_ppm_on_gpuPdS_S_S_S_S_S_S_iiid_param_10,
	.param .f64 _Z22x_step_intC_ppm_on_gpuPdS_S_S_S_S_S_S_iiid_param_11
)
{
	.reg .pred 	%p<109>;
	.reg .b32 	%r<141>;
	.reg .b64 	%rd<79>;
	.reg .b64 	%fd<272>;

	ld.param.u64 	%rd11, [_Z22x_step_intC_ppm_on_gpuPdS_S_S_S_S_S_S_iiid_param_0];
	ld.param.u64 	%rd12, [_Z22x_step_intC_ppm_on_gpuPdS_S_S_S_S_S_S_iiid_param_2];
	ld.param.u64 	%rd13, [_Z22x_step_intC_ppm_on_gpuPdS_S_S_S_S_S_S_iiid_param_3];
	ld.param.u64 	%rd14, [_Z22x_step_intC_ppm_on_gpuPdS_S_S_S_S_S_S_iiid_param_4];
	ld.param.u32 	%r41, [_Z22x_step_intC_ppm_on_gpuPdS_S_S_S_S_S_S_iiid_param_8];
	ld.param.u32 	%r42, [_Z22x_step_intC_ppm_on_gpuPdS_S_S_S_S_S_S_iiid_param_10];
	cvta.to.global.u64 	%rd1, %rd14;
	cvta.to.global.u64 	%rd2, %rd11;
	cvta.to.global.u64 	%rd3, %rd13;
	cvta.to.global.u64 	%rd4, %rd12;
	mov.u32 	%r1, %ntid.x;
	mov.u32 	%r43, %ctaid.x;
	mov.u32 	%r44, %tid.x;
	mad.lo.s32 	%r134, %r1, %r43, %r44;
	setp.ge.s32 	%p3, %r134, %r41;
	@%p3 bra 	$L__BB8_61;
	mov.f64 	%fd83, 0d4008000000000000;
	{
	.reg .b32 %temp; 
	mov.b64 	{%temp, %r3}, %fd83;
	}
	and.b32  	%r4, %r3, 2146435072;
	setp.eq.s32 	%p4, %r4, 1073741824;
	setp.lt.s32 	%p5, %r3, 0;
	selp.b32 	%r5, 0, 2146435072, %p5;
	and.b32  	%r45, %r3, 2147483647;
	setp.ne.s32 	%p6, %r45, 1071644672;
	and.pred  	%p1, %p4, %p6;
	or.b32  	%r6, %r5, -2147483648;
	mov.f64 	%fd84, 0d4000000000000000;
	{
	.reg .b32 %temp; 
	mov.b64 	{%temp, %r7}, %fd84;
	}
	and.b32  	%r8, %r7, 2146435072;
	setp.eq.s32 	%p7, %r8, 1062207488;
	setp.lt.s32 	%p8, %r7, 0;
	selp.b32 	%r9, 0, 2146435072, %p8;
	and.b32  	%r46, %r7, 2147483647;
	setp.ne.s32 	%p9, %r46, 1071644672;
	and.pred  	%p2, %p7, %p9;
	or.b32  	%r10, %r9, -2147483648;
	mov.u32 	%r47, %nctaid.x;
	mul.lo.s32 	%r11, %r47, %r1;
	shl.b32 	%r12, %r42, 4;
	mov.f64 	%fd271, 0d0000000000000000;
	mul.wide.s32 	%rd5, %r42, 8;
$L__BB8_2:
	ld.param.u64 	%rd78, [_Z22x_step_intC_ppm_on_gpuPdS_S_S_S_S_S_S_iiid_param_7];
	rem.s32 	%r14, %r134, %r42;
	cvta.to.global.u64 	%rd15, %rd78;
	mul.wide.s32 	%rd16, %r134, 8;
	add.s64 	%rd17, %rd15, %rd16;
	ld.global.f64 	%fd2, [%rd17];
	add.s64 	%rd18, %rd17, %rd5;
	ld.global.f64 	%fd3, [%rd18];
	setp.gt.f64 	%p10, %fd2, 0d3FF0000000000000;
	setp.geu.f64 	%p11, %fd3, 0dBFF0000000000000;
	setp.neu.f64 	%p12, %fd2, %fd3;
	and.pred  	%p13, %p11, %p12;
	not.pred 	%p15, %p13;
	or.pred  	%p16, %p10, %p15;
	@%p16 bra 	$L__BB8_60;
	ld.param.f64 	%fd253, [_Z22x_step_intC_ppm_on_gpuPdS_S_S_S_S_S_S_iiid_param_11];
	ld.param.u64 	%rd77, [_Z22x_step_intC_ppm_on_gpuPdS_S_S_S_S_S_S_iiid_param_6];
	max.f64 	%fd85, %fd2, 0dBFEFFFFFFFFFFFF7;
	min.f64 	%fd86, %fd3, 0d3FEFFFFFFFFFFFF7;
	add.f64 	%fd87, %fd85, 0d3FF0000000000000;
	div.rn.f64 	%fd88, %fd87, %fd253;
	cvt.rmi.f64.f64 	%fd89, %fd88;
	cvt.rzi.s32.f64 	%r138, %fd89;
	add.f64 	%fd90, %fd86, 0d3FF0000000000000;
	div.rn.f64 	%fd91, %fd90, %fd253;
	cvt.rmi.f64.f64 	%fd92, %fd91;
	cvt.rzi.s32.f64 	%r16, %fd92;
	mad.lo.s32 	%r18, %r138, %r42, %r14;
	add.s32 	%r48, %r18, %r138;
	cvta.to.global.u64 	%rd19, %rd77;
	mul.wide.s32 	%rd20, %r48, 8;
	add.s64 	%rd21, %rd19, %rd20;
	ld.global.f64 	%fd93, [%rd21];
	sub.f64 	%fd94, %fd85, %fd93;
	div.rn.f64 	%fd4, %fd94, %fd253;
	mad.lo.s32 	%r17, %r16, %r42, %r14;
	add.s32 	%r49, %r17, %r16;
	mul.wide.s32 	%rd22, %r49, 8;
	add.s64 	%rd23, %rd19, %rd22;
	ld.global.f64 	%fd95, [%rd23];
	sub.f64 	%fd96, %fd86, %fd95;
	div.rn.f64 	%fd5, %fd96, %fd253;
	setp.ne.s32 	%p17, %r16, %r138;
	@%p17 bra 	$L__BB8_25;
	setp.lt.s32 	%p68, %r3, 0;
	setp.eq.s32 	%p69, %r4, 1073741824;
	mul.wide.s32 	%rd65, %r17, 8;
	add.s64 	%rd66, %rd4, %rd65;
	ld.global.f64 	%fd6, [%rd66];
	add.s64 	%rd67, %rd3, %rd65;
	ld.global.f64 	%fd7, [%rd67];
	add.s64 	%rd68, %rd2, %rd65;
	ld.global.f64 	%fd8, [%rd68];
	{
	.reg .b32 %temp; 
	mov.b64 	{%temp, %r19}, %fd5;
	}
	abs.f64 	%fd9, %fd5;
	{ // callseq 148, 0
	.param .b64 param0;
	st.param.f64 	[param0], %fd9;
	.param .b64 param1;
	st.param.f64 	[param1], 0d4008000000000000;
	.param .b64 retval0;
	call.uni (retval0), 
	__internal_accurate_pow, 
	(
	param0, 
	param1
	);
	ld.param.f64 	%fd208, [retval0];
	} // callseq 148
	setp.lt.s32 	%p71, %r19, 0;
	neg.f64 	%fd210, %fd208;
	selp.f64 	%fd211, %fd210, %fd208, %p69;
	selp.f64 	%fd212, %fd211, %fd208, %p71;
	setp.eq.f64 	%p72, %fd5, 0d0000000000000000;
	selp.b32 	%r98, %r19, 0, %p69;
	or.b32  	%r99, %r98, 2146435072;
	selp.b32 	%r100, %r99, %r98, %p68;
	mov.b32 	%r101, 0;
	mov.b64 	%fd213, {%r101, %r100};
	selp.f64 	%fd255, %fd213, %fd212, %p72;
	add.f64 	%fd214, %fd5, 0d4008000000000000;
	{
	.reg .b32 %temp; 
	mov.b64 	{%temp, %r102}, %fd214;
	}
	and.b32  	%r103, %r102, 2146435072;
	setp.ne.s32 	%p73, %r103, 2146435072;
	@%p73 bra 	$L__BB8_9;
	setp.num.f64 	%p74, %fd5, %fd5;
	@%p74 bra 	$L__BB8_7;
	mov.f64 	%fd215, 0d4008000000000000;
	add.rn.f64 	%fd255, %fd5, %fd215;
	bra.uni 	$L__BB8_9;
$L__BB8_7:
	setp.neu.f64 	%p75, %fd9, 0d7FF0000000000000;
	@%p75 bra 	$L__BB8_9;
	selp.b32 	%r104, %r6, %r5, %p1;
	selp.b32 	%r105, %r104, %r5, %p71;
	mov.b32 	%r106, 0;
	mov.b64 	%fd255, {%r106, %r105};
$L__BB8_9:
	setp.eq.f64 	%p77, %fd5, 0d0000000000000000;
	setp.lt.s32 	%p78, %r19, 0;
	setp.lt.s32 	%p79, %r7, 0;
	setp.eq.s32 	%p80, %r8, 1062207488;
	setp.eq.f64 	%p82, %fd5, 0d3FF0000000000000;
	selp.f64 	%fd216, 0d3FF0000000000000, %fd255, %p82;
	mul.f64 	%fd217, %fd6, 0d3FD5555555555555;
	mul.f64 	%fd14, %fd217, %fd216;
	add.f64 	%fd15, %fd6, %fd7;
	{ // callseq 149, 0
	.param .b64 param0;
	st.param.f64 	[param0], %fd9;
	.param .b64 param1;
	st.param.f64 	[param1], 0d4000000000000000;
	.param .b64 retval0;
	call.uni (retval0), 
	__internal_accurate_pow, 
	(
	param0, 
	param1
	);
	ld.param.f64 	%fd218, [retval0];
	} // callseq 149
	neg.f64 	%fd220, %fd218;
	selp.f64 	%fd221, %fd220, %fd218, %p80;
	selp.f64 	%fd222, %fd221, %fd218, %p78;
	selp.b32 	%r107, %r19, 0, %p80;
	or.b32  	%r108, %r107, 2146435072;
	selp.b32 	%r109, %r108, %r107, %p79;
	mov.b32 	%r110, 0;
	mov.b64 	%fd223, {%r110, %r109};
	selp.f64 	%fd256, %fd223, %fd222, %p77;
	add.f64 	%fd224, %fd5, 0d4000000000000000;
	{
	.reg .b32 %temp; 
	mov.b64 	{%temp, %r111}, %fd224;
	}
	and.b32  	%r112, %r111, 2146435072;
	setp.ne.s32 	%p83, %r112, 2146435072;
	@%p83 bra 	$L__BB8_14;
	setp.num.f64 	%p84, %fd5, %fd5;
	@%p84 bra 	$L__BB8_12;
	mov.f64 	%fd225, 0d4000000000000000;
	add.rn.f64 	%fd256, %fd5, %fd225;
	bra.uni 	$L__BB8_14;
$L__BB8_12:
	setp.neu.f64 	%p85, %fd9, 0d7FF0000000000000;
	@%p85 bra 	$L__BB8_14;
	selp.b32 	%r113, %r10, %r9, %p2;
	selp.b32 	%r114, %r113, %r9, %p78;
	mov.b32 	%r115, 0;
	mov.b64 	%fd256, {%r115, %r114};
$L__BB8_14:
	setp.lt.s32 	%p88, %r3, 0;
	setp.eq.s32 	%p89, %r4, 1073741824;
	selp.f64 	%fd226, 0d3FF0000000000000, %fd256, %p82;
	mul.f64 	%fd227, %fd15, 0d3FE0000000000000;
	mul.f64 	%fd228, %fd227, %fd226;
	sub.f64 	%fd229, %fd228, %fd14;
	fma.rn.f64 	%fd20, %fd5, %fd8, %fd229;
	mul.wide.s32 	%rd69, %r18, 8;
	add.s64 	%rd70, %rd4, %rd69;
	ld.global.f64 	%fd21, [%rd70];
	add.s64 	%rd71, %rd3, %rd69;
	ld.global.f64 	%fd22, [%rd71];
	add.s64 	%rd72, %rd2, %rd69;
	ld.global.f64 	%fd23, [%rd72];
	{
	.reg .b32 %temp; 
	mov.b64 	{%temp, %r20}, %fd4;
	}
	abs.f64 	%fd24, %fd4;
	{ // callseq 150, 0
	.param .b64 param0;
	st.param.f64 	[param0], %fd24;
	.param .b64 param1;
	st.param.f64 	[param1], 0d4008000000000000;
	.param .b64 retval0;
	call.uni (retval0), 
	__internal_accurate_pow, 
	(
	param0, 
	param1
	);
	ld.param.f64 	%fd230, [retval0];
	} // callseq 150
	setp.lt.s32 	%p91, %r20, 0;
	neg.f64 	%fd232, %fd230;
	selp.f64 	%fd233, %fd232, %fd230, %p89;
	selp.f64 	%fd234, %fd233, %fd230, %p91;
	setp.eq.f64 	%p92, %fd4, 0d0000000000000000;
	selp.b32 	%r116, %r20, 0, %p89;
	or.b32  	%r117, %r116, 2146435072;
	selp.b32 	%r118, %r117, %r116, %p88;
	mov.b32 	%r119, 0;
	mov.b64 	%fd235, {%r119, %r118};
	selp.f64 	%fd257, %fd235, %fd234, %p92;
	add.f64 	%fd236, %fd4, 0d4008000000000000;
	{
	.reg .b32 %temp; 
	mov.b64 	{%temp, %r120}, %fd236;
	}
	and.b32  	%r121, %r120, 2146435072;
	setp.ne.s32 	%p93, %r121, 2146435072;
	@%p93 bra 	$L__BB8_19;
	setp.num.f64 	%p94, %fd4, %fd4;
	@%p94 bra 	$L__BB8_17;
	mov.f64 	%fd237, 0d4008000000000000;
	add.rn.f64 	%fd257, %fd4, %fd237;
	bra.uni 	$L__BB8_19;
$L__BB8_17:
	setp.neu.f64 	%p95, %fd24, 0d7FF0000000000000;
	@%p95 bra 	$L__BB8_19;
	selp.b32 	%r122, %r6, %r5, %p1;
	selp.b32 	%r123, %r122, %r5, %p91;
	mov.b32 	%r124, 0;
	mov.b64 	%fd257, {%r124, %r123};
$L__BB8_19:
	setp.eq.f64 	%p97, %fd4, 0d0000000000000000;
	setp.lt.s32 	%p98, %r20, 0;
	setp.lt.s32 	%p99, %r7, 0;
	setp.eq.s32 	%p100, %r8, 1062207488;
	setp.eq.f64 	%p102, %fd4, 0d3FF0000000000000;
	selp.f64 	%fd238, 0d3FF0000000000000, %fd257, %p102;
	mul.f64 	%fd239, %fd21, 0d3FD5555555555555;
	mul.f64 	%fd29, %fd239, %fd238;
	add.f64 	%fd30, %fd21, %fd22;
	{ // callseq 151, 0
	.param .b64 param0;
	st.param.f64 	[param0], %fd24;
	.param .b64 param1;
	st.param.f64 	[param1], 0d4000000000000000;
	.param .b64 retval0;
	call.uni (retval0), 
	__internal_accurate_pow, 
	(
	param0, 
	param1
	);
	ld.param.f64 	%fd240, [retval0];
	} // callseq 151
	neg.f64 	%fd242, %fd240;
	selp.f64 	%fd243, %fd242, %fd240, %p100;
	selp.f64 	%fd244, %fd243, %fd240, %p98;
	selp.b32 	%r125, %r20, 0, %p100;
	or.b32  	%r126, %r125, 2146435072;
	selp.b32 	%r127, %r126, %r125, %p99;
	mov.b32 	%r128, 0;
	mov.b64 	%fd245, {%r128, %r127};
	selp.f64 	%fd258, %fd245, %fd244, %p97;
	add.f64 	%fd246, %fd4, 0d4000000000000000;
	{
	.reg .b32 %temp; 
	mov.b64 	{%temp, %r129}, %fd246;
	}
	and.b32  	%r130, %r129, 2146435072;
	setp.ne.s32 	%p103, %r130, 2146435072;
	@%p103 bra 	$L__BB8_24;
	setp.num.f64 	%p104, %fd4, %fd4;
	@%p104 bra 	$L__BB8_22;
	mov.f64 	%fd247, 0d4000000000000000;
	add.rn.f64 	%fd258, %fd4, %fd247;
	bra.uni 	$L__BB8_24;
$L__BB8_22:
	setp.neu.f64 	%p105, %fd24, 0d7FF0000000000000;
	@%p105 bra 	$L__BB8_24;
	selp.b32 	%r131, %r10, %r9, %p2;
	selp.b32 	%r132, %r131, %r9, %p98;
	mov.b32 	%r133, 0;
	mov.b64 	%fd258, {%r133, %r132};
$L__BB8_24:
	selp.f64 	%fd248, 0d3FF0000000000000, %fd258, %p102;
	mul.f64 	%fd249, %fd30, 0d3FE0000000000000;
	mul.f64 	%fd250, %fd249, %fd248;
	sub.f64 	%fd251, %fd250, %fd29;
	fma.rn.f64 	%fd252, %fd4, %fd23, %fd251;
	sub.f64 	%fd271, %fd20, %fd252;
	bra.uni 	$L__BB8_60;
$L__BB8_25:
	setp.lt.s32 	%p18, %r3, 0;
	setp.eq.s32 	%p19, %r4, 1073741824;
	mul.wide.s32 	%rd24, %r18, 8;
	add.s64 	%rd25, %rd4, %rd24;
	ld.global.f64 	%fd97, [%rd25];
	add.s64 	%rd26, %rd3, %rd24;
	ld.global.f64 	%fd98, [%rd26];
	add.s64 	%rd27, %rd2, %rd24;
	ld.global.f64 	%fd36, [%rd27];
	mul.f64 	%fd37, %fd97, 0d3FD5555555555555;
	add.f64 	%fd38, %fd97, %fd98;
	{
	.reg .b32 %temp; 
	mov.b64 	{%temp, %r21}, %fd4;
	}
	abs.f64 	%fd39, %fd4;
	{ // callseq 144, 0
	.param .b64 param0;
	st.param.f64 	[param0], %fd39;
	.param .b64 param1;
	st.param.f64 	[param1], 0d4008000000000000;
	.param .b64 retval0;
	call.uni (retval0), 
	__internal_accurate_pow, 
	(
	param0, 
	param1
	);
	ld.param.f64 	%fd99, [retval0];
	} // callseq 144
	setp.lt.s32 	%p21, %r21, 0;
	neg.f64 	%fd101, %fd99;
	selp.f64 	%fd102, %fd101, %fd99, %p19;
	selp.f64 	%fd103, %fd102, %fd99, %p21;
	setp.eq.f64 	%p22, %fd4, 0d0000000000000000;
	selp.b32 	%r50, %r21, 0, %p19;
	or.b32  	%r51, %r50, 2146435072;
	selp.b32 	%r52, %r51, %r50, %p18;
	mov.b32 	%r53, 0;
	mov.b64 	%fd104, {%r53, %r52};
	selp.f64 	%fd259, %fd104, %fd103, %p22;
	add.f64 	%fd105, %fd4, 0d4008000000000000;
	{
	.reg .b32 %temp; 
	mov.b64 	{%temp, %r54}, %fd105;
	}
	and.b32  	%r55, %r54, 2146435072;
	setp.ne.s32 	%p23, %r55, 2146435072;
	@%p23 bra 	$L__BB8_30;
	setp.num.f64 	%p24, %fd4, %fd4;
	@%p24 bra 	$L__BB8_28;
	mov.f64 	%fd106, 0d4008000000000000;
	add.rn.f64 	%fd259, %fd4, %fd106;
	bra.uni 	$L__BB8_30;
$L__BB8_28:
	setp.neu.f64 	%p25, %fd39, 0d7FF0000000000000;
	@%p25 bra 	$L__BB8_30;
	selp.b32 	%r56, %r6, %r5, %p1;
	selp.b32 	%r57, %r56, %r5, %p21;
	mov.b32 	%r58, 0;
	mov.b64 	%fd259, {%r58, %r57};
$L__BB8_30:
	setp.eq.f64 	%p27, %fd4, 0d0000000000000000;
	setp.lt.s32 	%p28, %r21, 0;
	setp.lt.s32 	%p29, %r7, 0;
	setp.eq.s32 	%p30, %r8, 1062207488;
	setp.eq.f64 	%p32, %fd4, 0d3FF0000000000000;
	selp.f64 	%fd107, 0d3FF0000000000000, %fd259, %p32;
	mul.f64 	%fd44, %fd37, %fd107;
	{ // callseq 145, 0
	.param .b64 param0;
	st.param.f64 	[param0], %fd39;
	.param .b64 param1;
	st.param.f64 	[param1], 0d4000000000000000;
	.param .b64 retval0;
	call.uni (retval0), 
	__internal_accurate_pow, 
	(
	param0, 
	param1
	);
	ld.param.f64 	%fd108, [retval0];
	} // callseq 145
	neg.f64 	%fd110, %fd108;
	selp.f64 	%fd111, %fd110, %fd108, %p30;
	selp.f64 	%fd112, %fd111, %fd108, %p28;
	selp.b32 	%r59, %r21, 0, %p30;
	or.b32  	%r60, %r59, 2146435072;
	selp.b32 	%r61, %r60, %r59, %p29;
	mov.b32 	%r62, 0;
	mov.b64 	%fd113, {%r62, %r61};
	selp.f64 	%fd260, %fd113, %fd112, %p27;
	add.f64 	%fd114, %fd4, 0d4000000000000000;
	{
	.reg .b32 %temp; 
	mov.b64 	{%temp, %r63}, %fd114;
	}
	and.b32  	%r64, %r63, 2146435072;
	setp.ne.s32 	%p33, %r64, 2146435072;
	@%p33 bra 	$L__BB8_35;
	setp.num.f64 	%p34, %fd4, %fd4;
	@%p34 bra 	$L__BB8_33;
	mov.f64 	%fd115, 0d4000000000000000;
	add.rn.f64 	%fd260, %fd4, %fd115;
	bra.uni 	$L__BB8_35;
$L__BB8_33:
	setp.neu.f64 	%p35, %fd39, 0d7FF0000000000000;
	@%p35 bra 	$L__BB8_35;
	selp.b32 	%r65, %r10, %r9, %p2;
	selp.b32 	%r66, %r65, %r9, %p28;
	mov.b32 	%r67, 0;
	mov.b64 	%fd260, {%r67, %r66};
$L__BB8_35:
	mul.f64 	%fd116, %fd38, 0d3FE0000000000000;
	setp.lt.s32 	%p38, %r3, 0;
	setp.eq.s32 	%p39, %r4, 1073741824;
	selp.f64 	%fd117, 0d3FF0000000000000, %fd260, %p32;
	mul.f64 	%fd118, %fd116, %fd117;
	sub.f64 	%fd119, %fd118, %fd44;
	fma.rn.f64 	%fd120, %fd4, %fd36, %fd119;
	sub.f64 	%fd121, %fd116, %fd37;
	add.f64 	%fd122, %fd36, %fd121;
	sub.f64 	%fd49, %fd122, %fd120;
	mul.wide.s32 	%rd28, %r17, 8;
	add.s64 	%rd29, %rd4, %rd28;
	ld.global.f64 	%fd50, [%rd29];
	add.s64 	%rd30, %rd3, %rd28;
	ld.global.f64 	%fd51, [%rd30];
	add.s64 	%rd31, %rd2, %rd28;
	ld.global.f64 	%fd52, [%rd31];
	{
	.reg .b32 %temp; 
	mov.b64 	{%temp, %r22}, %fd5;
	}
	abs.f64 	%fd53, %fd5;
	{ // callseq 146, 0
	.param .b64 param0;
	st.param.f64 	[param0], %fd53;
	.param .b64 param1;
	st.param.f64 	[param1], 0d4008000000000000;
	.param .b64 retval0;
	call.uni (retval0), 
	__internal_accurate_pow, 
	(
	param0, 
	param1
	);
	ld.param.f64 	%fd123, [retval0];
	} // callseq 146
	setp.lt.s32 	%p41, %r22, 0;
	neg.f64 	%fd125, %fd123;
	selp.f64 	%fd126, %fd125, %fd123, %p39;
	selp.f64 	%fd127, %fd126, %fd123, %p41;
	setp.eq.f64 	%p42, %fd5, 0d0000000000000000;
	selp.b32 	%r68, %r22, 0, %p39;
	or.b32  	%r69, %r68, 2146435072;
	selp.b32 	%r70, %r69, %r68, %p38;
	mov.b32 	%r71, 0;
	mov.b64 	%fd128, {%r71, %r70};
	selp.f64 	%fd261, %fd128, %fd127, %p42;
	add.f64 	%fd129, %fd5, 0d4008000000000000;
	{
	.reg .b32 %temp; 
	mov.b64 	{%temp, %r72}, %fd129;
	}
	and.b32  	%r73, %r72, 2146435072;
	setp.ne.s32 	%p43, %r73, 2146435072;
	@%p43 bra 	$L__BB8_40;
	setp.num.f64 	%p44, %fd5, %fd5;
	@%p44 bra 	$L__BB8_38;
	mov.f64 	%fd130, 0d4008000000000000;
	add.rn.f64 	%fd261, %fd5, %fd130;
	bra.uni 	$L__BB8_40;
$L__BB8_38:
	setp.neu.f64 	%p45, %fd53, 0d7FF0000000000000;
	@%p45 bra 	$L__BB8_40;
	selp.b32 	%r74, %r6, %r5, %p1;
	selp.b32 	%r75, %r74, %r5, %p41;
	mov.b32 	%r76, 0;
	mov.b64 	%fd261, {%r76, %r75};
$L__BB8_40:
	setp.eq.f64 	%p47, %fd5, 0d0000000000000000;
	setp.lt.s32 	%p48, %r22, 0;
	setp.lt.s32 	%p49, %r7, 0;
	setp.eq.s32 	%p50, %r8, 1062207488;
	setp.eq.f64 	%p52, %fd5, 0d3FF0000000000000;
	selp.f64 	%fd131, 0d3FF0000000000000, %fd261, %p52;
	mul.f64 	%fd132, %fd50, 0d3FD5555555555555;
	mul.f64 	%fd58, %fd132, %fd131;
	add.f64 	%fd59, %fd50, %fd51;
	{ // callseq 147, 0
	.param .b64 param0;
	st.param.f64 	[param0], %fd53;
	.param .b64 param1;
	st.param.f64 	[param1], 0d4000000000000000;
	.param .b64 retval0;
	call.uni (retval0), 
	__internal_accurate_pow, 
	(
	param0, 
	param1
	);
	ld.param.f64 	%fd133, [retval0];
	} // callseq 147
	neg.f64 	%fd135, %fd133;
	selp.f64 	%fd136, %fd135, %fd133, %p50;
	selp.f64 	%fd137, %fd136, %fd133, %p48;
	selp.b32 	%r77, %r22, 0, %p50;
	or.b32  	%r78, %r77, 2146435072;
	selp.b32 	%r79, %r78, %r77, %p49;
	mov.b32 	%r80, 0;
	mov.b64 	%fd138, {%r80, %r79};
	selp.f64 	%fd262, %fd138, %fd137, %p47;
	add.f64 	%fd139, %fd5, 0d4000000000000000;
	{
	.reg .b32 %temp; 
	mov.b64 	{%temp, %r81}, %fd139;
	}
	and.b32  	%r82, %r81, 2146435072;
	setp.ne.s32 	%p53, %r82, 2146435072;
	@%p53 bra 	$L__BB8_45;
	setp.num.f64 	%p54, %fd5, %fd5;
	@%p54 bra 	$L__BB8_43;
	mov.f64 	%fd140, 0d4000000000000000;
	add.rn.f64 	%fd262, %fd5, %fd140;
	bra.uni 	$L__BB8_45;
$L__BB8_43:
	setp.neu.f64 	%p55, %fd53, 0d7FF0000000000000;
	@%p55 bra 	$L__BB8_45;
	selp.b32 	%r83, %r10, %r9, %p2;
	selp.b32 	%r84, %r83, %r9, %p48;
	mov.b32 	%r85, 0;
	mov.b64 	%fd262, {%r85, %r84};
$L__BB8_45:
	selp.f64 	%fd142, 0d3FF0000000000000, %fd262, %p52;
	mul.f64 	%fd143, %fd59, 0d3FE0000000000000;
	mul.f64 	%fd144, %fd143, %fd142;
	sub.f64 	%fd145, %fd144, %fd58;
	fma.rn.f64 	%fd64, %fd5, %fd52, %fd145;
	add.s32 	%r86, %r16, -1;
	setp.ge.s32 	%p58, %r138, %r86;
	mov.f64 	%fd270, 0d0000000000000000;
	@%p58 bra 	$L__BB8_59;
	not.b32 	%r87, %r138;
	add.s32 	%r23, %r16, %r87;
	sub.s32 	%r88, %r16, %r138;
	add.s32 	%r89, %r88, -2;
	setp.lt.u32 	%p59, %r89, 15;
	mov.f64 	%fd270, 0d0000000000000000;
	@%p59 bra 	$L__BB8_49;
	mad.lo.s32 	%r90, %r42, %r138, %r42;
	add.s32 	%r136, %r14, %r90;
	and.b32  	%r91, %r23, -16;
	neg.s32 	%r135, %r91;
	mov.f64 	%fd270, 0d0000000000000000;
$L__BB8_48:
	.pragma "nounroll";
	mul.wide.s32 	%rd32, %r136, 8;
	add.s64 	%rd33, %rd1, %rd32;
	ld.global.f64 	%fd149, [%rd33];
	add.f64 	%fd150, %fd270, %fd149;
	add.s64 	%rd34, %rd33, %rd5;
	ld.global.f64 	%fd151, [%rd34];
	add.f64 	%fd152, %fd150, %fd151;
	add.s64 	%rd35, %rd34, %rd5;
	ld.global.f64 	%fd153, [%rd35];
	add.f64 	%fd154, %fd152, %fd153;
	add.s64 	%rd36, %rd35, %rd5;
	ld.global.f64 	%fd155, [%rd36];
	add.f64 	%fd156, %fd154, %fd155;
	add.s64 	%rd37, %rd36, %rd5;
	ld.global.f64 	%fd157, [%rd37];
	add.f64 	%fd158, %fd156, %fd157;
	add.s64 	%rd38, %rd37, %rd5;
	ld.global.f64 	%fd159, [%rd38];
	add.f64 	%fd160, %fd158, %fd159;
	add.s64 	%rd39, %rd38, %rd5;
	ld.global.f64 	%fd161, [%rd39];
	add.f64 	%fd162, %fd160, %fd161;
	add.s64 	%rd40, %rd39, %rd5;
	ld.global.f64 	%fd163, [%rd40];
	add.f64 	%fd164, %fd162, %fd163;
	add.s64 	%rd41, %rd40, %rd5;
	ld.global.f64 	%fd165, [%rd41];
	add.f64 	%fd166, %fd164, %fd165;
	add.s64 	%rd42, %rd41, %rd5;
	ld.global.f64 	%fd167, [%rd42];
	add.f64 	%fd168, %fd166, %fd167;
	add.s64 	%rd43, %rd42, %rd5;
	ld.global.f64 	%fd169, [%rd43];
	add.f64 	%fd170, %fd168, %fd169;
	add.s64 	%rd44, %rd43, %rd5;
	ld.global.f64 	%fd171, [%rd44];
	add.f64 	%fd172, %fd170, %fd171;
	add.s64 	%rd45, %rd44, %rd5;
	ld.global.f64 	%fd173, [%rd45];
	add.f64 	%fd174, %fd172, %fd173;
	add.s64 	%rd46, %rd45, %rd5;
	ld.global.f64 	%fd175, [%rd46];
	add.f64 	%fd176, %fd174, %fd175;
	add.s64 	%rd47, %rd46, %rd5;
	ld.global.f64 	%fd177, [%rd47];
	add.f64 	%fd178, %fd176, %fd177;
	add.s32 	%r138, %r138, 16;
	add.s64 	%rd48, %rd47, %rd5;
	ld.global.f64 	%fd179, [%rd48];
	add.f64 	%fd270, %fd178, %fd179;
	add.s32 	%r136, %r136, %r12;
	add.s32 	%r135, %r135, 16;
	setp.ne.s32 	%p60, %r135, 0;
	@%p60 bra 	$L__BB8_48;
$L__BB8_49:
	and.b32  	%r33, %r23, 15;
	setp.eq.s32 	%p61, %r33, 0;
	@%p61 bra 	$L__BB8_59;
	and.b32  	%r34, %r23, 7;
	setp.lt.u32 	%p62, %r33, 8;
	@%p62 bra 	$L__BB8_52;
	mad.lo.s32 	%r92, %r42, %r138, %r42;
	add.s32 	%r93, %r92, %r14;
	mul.wide.s32 	%rd49, %r93, 8;
	add.s64 	%rd50, %rd1, %rd49;
	ld.global.f64 	%fd181, [%rd50];
	add.f64 	%fd182, %fd270, %fd181;
	add.s64 	%rd51, %rd50, %rd5;
	ld.global.f64 	%fd183, [%rd51];
	add.f64 	%fd184, %fd182, %fd183;
	add.s64 	%rd52, %rd51, %rd5;
	ld.global.f64 	%fd185, [%rd52];
	add.f64 	%fd186, %fd184, %fd185;
	add.s64 	%rd53, %rd52, %rd5;
	ld.global.f64 	%fd187, [%rd53];
	add.f64 	%fd188, %fd186, %fd187;
	add.s64 	%rd54, %rd53, %rd5;
	ld.global.f64 	%fd189, [%rd54];
	add.f64 	%fd190, %fd188, %fd189;
	add.s64 	%rd55, %rd54, %rd5;
	ld.global.f64 	%fd191, [%rd55];
	add.f64 	%fd192, %fd190, %fd191;
	add.s64 	%rd56, %rd55, %rd5;
	ld.global.f64 	%fd193, [%rd56];
	add.f64 	%fd194, %fd192, %fd193;
	add.s32 	%r138, %r138, 8;
	add.s64 	%rd57, %rd56, %rd5;
	ld.global.f64 	%fd195, [%rd57];
	add.f64 	%fd270, %fd194, %fd195;
$L__BB8_52:
	setp.eq.s32 	%p63, %r34, 0;
	@%p63 bra 	$L__BB8_59;
	and.b32  	%r37, %r23, 3;
	setp.lt.u32 	%p64, %r34, 4;
	@%p64 bra 	$L__BB8_55;
	mad.lo.s32 	%r94, %r42, %r138, %r42;
	add.s32 	%r95, %r94, %r14;
	mul.wide.s32 	%rd58, %r95, 8;
	add.s64 	%rd59, %rd1, %rd58;
	ld.global.f64 	%fd197, [%rd59];
	add.f64 	%fd198, %fd270, %fd197;
	add.s64 	%rd60, %rd59, %rd5;
	ld.global.f64 	%fd199, [%rd60];
	add.f64 	%fd200, %fd198, %fd199;
	add.s64 	%rd61, %rd60, %rd5;
	ld.global.f64 	%fd201, [%rd61];
	add.f64 	%fd202, %fd200, %fd201;
	add.s32 	%r138, %r138, 4;
	add.s64 	%rd62, %rd61, %rd5;
	ld.global.f64 	%fd203, [%rd62];
	add.f64 	%fd270, %fd202, %fd203;
$L__BB8_55:
	setp.eq.s32 	%p65, %r37, 0;
	@%p65 bra 	$L__BB8_59;
	mad.lo.s32 	%r96, %r42, %r138, %r42;
	add.s32 	%r97, %r96, %r14;
	mul.wide.s32 	%rd63, %r97, 8;
	add.s64 	%rd6, %rd1, %rd63;
	ld.global.f64 	%fd204, [%rd6];
	add.f64 	%fd270, %fd270, %fd204;
	setp.eq.s32 	%p66, %r37, 1;
	@%p66 bra 	$L__BB8_59;
	add.s64 	%rd7, %rd6, %rd5;
	ld.global.f64 	%fd205, [%rd7];
	add.f64 	%fd270, %fd270, %fd205;
	setp.eq.s32 	%p67, %r37, 2;
	@%p67 bra 	$L__BB8_59;
	add.s64 	%rd64, %rd7, %rd5;
	ld.global.f64 	%fd206, [%rd64];
	add.f64 	%fd270, %fd270, %fd206;
$L__BB8_59:
	add.f64 	%fd207, %fd49, %fd270;
	add.f64 	%fd271, %fd64, %fd207;
$L__BB8_60:
	ld.param.u64 	%rd76, [_Z22x_step_intC_ppm_on_gpuPdS_S_S_S_S_S_S_iiid_param_5];
	cvta.to.global.u64 	%rd73, %rd76;
	mul.wide.s32 	%rd74, %r134, 8;
	add.s64 	%rd75, %rd73, %rd74;
	st.global.f64 	[%rd75], %fd271;
	add.s32 	%r134, %r134, %r11;
	setp.lt.s32 	%p108, %r134, %r41;
	@%p108 bra 	$L__BB8_2;
$L__BB8_61:
	ret;

}
	// .globl	_Z22y_step_ppm_coef_on_gpuPdS_S_S_S_iii
.visible .entry _Z22y_step_ppm_coef_on_gpuPdS_S_S_S_iii(
	.param .u64 .ptr .align 1 _Z22y_step_ppm_coef_on_gpuPdS_S_S_S_iii_param_0,
	.param .u64 .ptr .align 1 _Z22y_step_ppm_coef_on_gpuPdS_S_S_S_iii_param_1,
	.param .u64 .ptr .align 1 _Z22y_step_ppm_coef_on_gpuPdS_S_S_S_iii_param_2,
	.param .u64 .ptr .align 1 _Z22y_step_ppm_coef_on_gpuPdS_S_S_S_iii_param_3,
	.param .u64 .ptr .align 1 _Z22y_step_ppm_coef_on_gpuPdS_S_S_S_iii_param_4,
	.param .u32 _Z22y_step_ppm_coef_on_gpuPdS_S_S_S_iii_param_5,
	.param .u32 _Z22y_step_ppm_coef_on_gpuPdS_S_S_S_iii_param_6,
	.param .u32 _Z22y_step_ppm_coef_on_gpuPdS_S_S_S_iii_param_7
)
{
	.reg .pred 	%p<9>;
	.reg .b32 	%r<17>;
	.reg .b64 	%rd<24>;
	.reg .b64 	%fd<62>;

	ld.param.u64 	%rd6, [_Z22y_step_ppm_coef_on_gpuPdS_S_S_S_iii_param_1];
	ld.param.u64 	%rd7, [_Z22y_step_ppm_coef_on_gpuPdS_S_S_S_iii_param_2];
	ld.param.u64 	%rd8, [_Z22y_step_ppm_coef_on_gpuPdS_S_S_S_iii_param_3];
	ld.param.u32 	%r9, [_Z22y_step_ppm_coef_on_gpuPdS_S_S_S_iii_param_5];
	ld.param.u32 	%r10, [_Z22y_step_ppm_coef_on_gpuPdS_S_S_S_iii_param_7];
	mov.u32 	%r1, %ntid.x;
	mov.u32 	%r11, %ctaid.x;
	mov.u32 	%r12, %tid.x;
	mad.lo.s32 	%r16, %r1, %r11, %r12;
	setp.ge.s32 	%p1, %r16, %r9;
	@%p1 bra 	$L__BB9_12;
	add.s32 	%r3, %r10, -2;
	add.s32 	%r4, %r10, -3;
	mov.u32 	%r13, %nctaid.x;
	mul.lo.s32 	%r5, %r13, %r1;
	cvta.to.global.u64 	%rd1, %rd6;
	cvta.to.global.u64 	%rd2, %rd8;
	cvta.to.global.u64 	%rd3, %rd7;
$L__BB9_2:
	ld.param.u64 	%rd23, [_Z22y_step_ppm_coef_on_gpuPdS_S_S_S_iii_param_4];
	rem.s32 	%r7, %r16, %r10;
	sub.s32 	%r14, %r16, %r7;
	add.s32 	%r15, %r14, %r10;
	cvta.to.global.u64 	%rd10, %rd23;
	mul.wide.s32 	%rd11, %r15, 8;
	add.s64 	%rd12, %rd10, %rd11;
	ld.global.f64 	%fd17, [%rd12+-24];
	ld.global.f64 	%fd18, [%rd12+-16];
	mul.f64 	%fd19, %fd18, 0d4008000000000000;
	sub.f64 	%fd20, %fd19, %fd17;
	ld.global.f64 	%fd21, [%rd12+-8];
	fma.rn.f64 	%fd22, %fd21, 0d4022000000000000, %fd20;
	mul.f64 	%fd1, %fd22, 0d3FB745D1745D1746;
	mul.f64 	%fd23, %fd17, 0d402E000000000000;
	mul.f64 	%fd24, %fd18, 0d404C000000000000;
	sub.f64 	%fd25, %fd24, %fd23;
	mul.f64 	%fd26, %fd21, 0d403E000000000000;
	sub.f64 	%fd2, %fd25, %fd26;
	mul.wide.s32 	%rd13, %r14, 8;
	add.s64 	%rd14, %rd10, %rd13;
	ld.global.f64 	%fd27, [%rd14+16];
	ld.global.f64 	%fd28, [%rd14+8];
	mul.f64 	%fd29, %fd28, 0d4008000000000000;
	sub.f64 	%fd30, %fd29, %fd27;
	ld.global.f64 	%fd31, [%rd14];
	fma.rn.f64 	%fd32, %fd31, 0d4022000000000000, %fd30;
	mul.f64 	%fd3, %fd32, 0d3FB745D1745D1746;
	mul.f64 	%fd33, %fd27, 0d402E000000000000;
	mul.f64 	%fd34, %fd28, 0d404C000000000000;
	sub.f64 	%fd35, %fd34, %fd33;
	mul.f64 	%fd36, %fd31, 0d403E000000000000;
	sub.f64 	%fd4, %fd35, %fd36;
	mul.wide.s32 	%rd15, %r7, 8;
	add.s64 	%rd4, %rd14, %rd15;
	ld.global.f64 	%fd5, [%rd4];
	setp.gt.s32 	%p2, %r7, %r3;
	mov.f64 	%fd57, %fd1;
	@%p2 bra 	$L__BB9_4;
	ld.global.f64 	%fd57, [%rd4+8];
$L__BB9_4:
	setp.le.s32 	%p3, %r7, %r4;
	@%p3 bra 	$L__BB9_6;
	setp.eq.s32 	%p4, %r7, %r3;
	mul.f64 	%fd37, %fd2, 0d3FB745D1745D1746;
	selp.f64 	%fd58, %fd1, %fd37, %p4;
	bra.uni 	$L__BB9_7;
$L__BB9_6:
	ld.global.f64 	%fd58, [%rd4+16];
$L__BB9_7:
	setp.lt.s32 	%p5, %r7, 1;
	mov.f64 	%fd59, %fd3;
	@%p5 bra 	$L__BB9_9;
	ld.global.f64 	%fd59, [%rd4+-8];
	setp.ne.s32 	%p6, %r7, 1;
	@%p6 bra 	$L__BB9_10;
$L__BB9_9:
	setp.eq.s32 	%p7, %r7, 1;
	mul.f64 	%fd38, %fd4, 0d3FB745D1745D1746;
	selp.f64 	%fd61, %fd3, %fd38, %p7;
	bra.uni 	$L__BB9_11;
$L__BB9_10:
	ld.global.f64 	%fd61, [%rd4+-16];
$L__BB9_11:
	ld.param.u64 	%rd22, [_Z22y_step_ppm_coef_on_gpuPdS_S_S_S_iii_param_0];
	add.f64 	%fd39, %fd5, %fd59;
	mul.f64 	%fd40, %fd39, 0d3FE2AAAAAAAAAAAB;
	add.f64 	%fd41, %fd57, %fd61;
	mul.f64 	%fd42, %fd41, 0d3FB5555555555555;
	sub.f64 	%fd43, %fd40, %fd42;
	cvta.to.global.u64 	%rd16, %rd22;
	mul.wide.s32 	%rd17, %r16, 8;
	add.s64 	%rd18, %rd16, %rd17;
	st.global.f64 	[%rd18], %fd43;
	add.f64 	%fd44, %fd5, %fd57;
	mul.f64 	%fd45, %fd44, 0d3FE2AAAAAAAAAAAB;
	add.f64 	%fd46, %fd58, %fd59;
	mul.f64 	%fd47, %fd46, 0d3FB5555555555555;
	sub.f64 	%fd48, %fd45, %fd47;
	add.s64 	%rd19, %rd1, %rd17;
	st.global.f64 	[%rd19], %fd48;
	ld.global.f64 	%fd49, [%rd18];
	sub.f64 	%fd50, %fd48, %fd49;
	add.s64 	%rd20, %rd2, %rd17;
	st.global.f64 	[%rd20], %fd50;
	ld.global.f64 	%fd51, [%rd4];
	ld.global.f64 	%fd52, [%rd18];
	ld.global.f64 	%fd53, [%rd19];
	add.f64 	%fd54, %fd52, %fd53;
	fma.rn.f64 	%fd55, %fd54, 0dBFE0000000000000, %fd51;
	mul.f64 	%fd56, %fd55, 0d4018000000000000;
	add.s64 	%rd21, %rd3, %rd17;
	st.global.f64 	[%rd21], %fd56;
	add.s32 	%r16, %r16, %r5;
	setp.lt.s32 	%p8, %r16, %r9;
	@%p8 bra 	$L__BB9_2;
$L__BB9_12:
	ret;

}
	// .globl	_Z22y_step_intC_ppm_on_gpuPdS_S_S_S_S_S_S_iiid
.visible .entry _Z22y_step_intC_ppm_on_gpuPdS_S_S_S_S_S_S_iiid(
	.param .u64 .ptr .align 1 _Z22y_step_intC_ppm_on_gpuPdS_S_S_S_S_S_S_iiid_param_0,
	.param .u64 .ptr .align 1 _Z22y_step_intC_ppm_on_gpuPdS_S_S_S_S_S_S_iiid_param_1,
	.param .u64 .ptr .align 1 _Z22y_step_intC_ppm_on_gpuPdS_S_S_S_S_S_S_iiid_param_2,
	.param .u64 .ptr .align 1 _Z22y_step_intC_ppm_on_gpuPdS_S_S_S_S_S_S_iiid_param_3,
	.param .u64 .ptr .align 1 _Z22y_step_intC_ppm_on_gpuPdS_S_S_S_S_S_S_iiid_param_4,
	.param .u64 .ptr .align 1 _Z22y_step_intC_ppm_on_gpuPdS_S_S_S_S_S_S_iiid_param_5,
	.param .u64 .ptr .align 1 _Z22y_step_intC_ppm_on_gpuPdS_S_S_S_S_S_S_iiid_param_6,
	.param .u64 .ptr .align 1 _Z22y_step_intC_ppm_on_gpuPdS_S_S_S_S_S_S_iiid_param_7,
	.param .u32 _Z22y_step_intC_ppm_on_gpuPdS_S_S_S_S_S_S_iiid_param_8,
	.param .u32 _Z22y_step_intC_ppm_on_gpuPdS_S_S_S_S_S_S_iiid_param_9,
	.param .u32 _Z22y_step_intC_ppm_on_gpuPdS_S_S_S_S_S_S_iiid_param_10,
	.param .f64 _Z22y_step_intC_ppm_on_gpuPdS_S_S_S_S_S_S_iiid_param_11
)
{
	.reg .pred 	%p<109>;
	.reg .b32 	%r<137>;
	.reg .b64 	%rd<59>;
	.reg .b64 	%fd<266>;

	ld.param.u64 	%rd10, [_Z22y_step_intC_ppm_on_gpuPdS_S_S_S_S_S_S_iiid_param_0];
	ld.param.u64 	%rd11, [_Z22y_step_intC_ppm_on_gpuPdS_S_S_S_S_S_S_iiid_param_2];
	ld.param.u64 	%rd12, [_Z22y_step_intC_ppm_on_gpuPdS_S_S_S_S_S_S_iiid_param_3];
	ld.param.u64 	%rd13, [_Z22y_step_intC_ppm_on_gpuPdS_S_S_S_S_S_S_iiid_param_4];
	ld.param.u64 	%rd7, [_Z22y_step_intC_ppm_on_gpuPdS_S_S_S_S_S_S_iiid_param_5];
	ld.param.u32 	%r41, [_Z22y_step_intC_ppm_on_gpuPdS_S_S_S_S_S_S_iiid_param_8];
	ld.param.u32 	%r42, [_Z22y_step_intC_ppm_on_gpuPdS_S_S_S_S_S_S_iiid_param_10];
	cvta.to.global.u64 	%rd1, %rd13;
	cvta.to.global.u64 	%rd2, %rd10;
	cvta.to.global.u64 	%rd3, %rd12;
	cvta.to.global.u64 	%rd4, %rd11;
	mov.u32 	%r1, %ntid.x;
	mov.u32 	%r43, %ctaid.x;
	mov.u32 	%r44, %tid.x;
	mad.lo.s32 	%r130, %r1, %r43, %r44;
	setp.ge.s32 	%p3, %r130, %r41;
	@%p3 bra 	$L__BB10_61;
	add.s32 	%r3, %r42, 1;
	mov.f64 	%fd80, 0d4008000000000000;
	{
	.reg .b32 %temp; 
	mov.b64 	{%temp, %r4}, %fd80;
	}
	and.b32  	%r5, %r4, 2146435072;
	setp.eq.s32 	%p4, %r5, 1073741824;
	setp.lt.s32 	%p5, %r4, 0;
	selp.b32 	%r6, 0, 2146435072, %p5;
	and.b32  	%r45, %r4, 2147483647;
	setp.ne.s32 	%p6, %r45, 1071644672;
	and.pred  	%p1, %p4, %p6;
	or.b32  	%r7, %r6, -2147483648;
	mov.f64 	%fd81, 0d4000000000000000;
	{
	.reg .b32 %temp; 
	mov.b64 	{%temp, %r8}, %fd81;
	}
	and.b32  	%r9, %r8, 2146435072;
	setp.eq.s32 	%p7, %r9, 1062207488;
	setp.lt.s32 	%p8, %r8, 0;
	selp.b32 	%r10, 0, 2146435072, %p8;
	and.b32  	%r46, %r8, 2147483647;
	setp.ne.s32 	%p9, %r46, 1071644672;
	and.pred  	%p2, %p7, %p9;
	or.b32  	%r11, %r10, -2147483648;
	mov.u32 	%r47, %nctaid.x;
	mul.lo.s32 	%r12, %r47, %r1;
	cvta.to.global.u64 	%rd5, %rd7;
	mov.f64 	%fd265, 0d0000000000000000;
$L__BB10_2:
	ld.param.u64 	%rd58, [_Z22y_step_intC_ppm_on_gpuPdS_S_S_S_S_S_S_iiid_param_7];
	div.s32 	%r14, %r130, %r42;
	mul.lo.s32 	%r48, %r14, %r42;
	sub.s32 	%r49, %r130, %r48;
	mad.lo.s32 	%r50, %r14, %r3, %r49;
	cvta.to.global.u64 	%rd14, %rd58;
	mul.wide.s32 	%rd15, %r50, 8;
	add.s64 	%rd16, %rd14, %rd15;
	ld.global.f64 	%fd2, [%rd16];
	ld.global.f64 	%fd3, [%rd16+8];
	setp.gt.f64 	%p10, %fd2, 0d3FF0000000000000;
	setp.geu.f64 	%p11, %fd3, 0dBFF0000000000000;
	setp.neu.f64 	%p12, %fd2, %fd3;
	and.pred  	%p13, %p11, %p12;
	not.pred 	%p15, %p13;
	or.pred  	%p16, %p10, %p15;
	@%p16 bra 	$L__BB10_60;
	ld.param.f64 	%fd247, [_Z22y_step_intC_ppm_on_gpuPdS_S_S_S_S_S_S_iiid_param_11];
	ld.param.u64 	%rd57, [_Z22y_step_intC_ppm_on_gpuPdS_S_S_S_S_S_S_iiid_param_6];
	max.f64 	%fd82, %fd2, 0dBFEFFFFFFFFFFFFF;
	min.f64 	%fd83, %fd3, 0d3FEFFFFFFFFFFFFF;
	add.f64 	%fd84, %fd82, 0d3FF0000000000000;
	div.rn.f64 	%fd85, %fd84, %fd247;
	cvt.rmi.f64.f64 	%fd86, %fd85;
	cvt.rzi.s32.f64 	%r134, %fd86;
	add.f64 	%fd87, %fd83, 0d3FF0000000000000;
	div.rn.f64 	%fd88, %fd87, %fd247;
	cvt.rmi.f64.f64 	%fd89, %fd88;
	cvt.rzi.s32.f64 	%r16, %fd89;
	cvta.to.global.u64 	%rd17, %rd57;
	mul.wide.s32 	%rd18, %r134, 8;
	add.s64 	%rd19, %rd17, %rd18;
	ld.global.f64 	%fd90, [%rd19];
	sub.f64 	%fd91, %fd82, %fd90;
	div.rn.f64 	%fd4, %fd91, %fd247;
	mul.wide.s32 	%rd20, %r16, 8;
	add.s64 	%rd21, %rd17, %rd20;
	ld.global.f64 	%fd92, [%rd21];
	sub.f64 	%fd93, %fd83, %fd92;
	div.rn.f64 	%fd5, %fd93, %fd247;
	add.s32 	%r18, %r134, %r48;
	setp.ne.s32 	%p17, %r134, %r16;
	@%p17 bra 	$L__BB10_25;
	setp.lt.s32 	%p68, %r4, 0;
	setp.eq.s32 	%p69, %r5, 1073741824;
	mul.wide.s32 	%rd51, %r18, 8;
	add.s64 	%rd52, %rd4, %rd51;
	ld.global.f64 	%fd6, [%rd52];
	add.s64 	%rd53, %rd3, %rd51;
	ld.global.f64 	%fd7, [%rd53];
	add.s64 	%rd54, %rd2, %rd51;
	ld.global.f64 	%fd8, [%rd54];
	mul.f64 	%fd9, %fd6, 0d3FD5555555555555;
	{
	.reg .b32 %temp; 
	mov.b64 	{%temp, %r19}, %fd5;
	}
	abs.f64 	%fd10, %fd5;
	{ // callseq 156, 0
	.param .b64 param0;
	st.param.f64 	[param0], %fd10;
	.param .b64 param1;
	st.param.f64 	[param1], 0d4008000000000000;
	.param .b64 retval0;
	call.uni (retval0), 
	__internal_accurate_pow, 
	(
	param0, 
	param1
	);
	ld.param.f64 	%fd205, [retval0];
	} // callseq 156
	setp.lt.s32 	%p71, %r19, 0;
	neg.f64 	%fd207, %fd205;
	selp.f64 	%fd208, %fd207, %fd205, %p69;
	selp.f64 	%fd209, %fd208, %fd205, %p71;
	setp.eq.f64 	%p72, %fd5, 0d0000000000000000;
	selp.b32 	%r94, %r19, 0, %p69;
	or.b32  	%r95, %r94, 2146435072;
	selp.b32 	%r96, %r95, %r94, %p68;
	mov.b32 	%r97, 0;
	mov.b64 	%fd210, {%r97, %r96};
	selp.f64 	%fd249, %fd210, %fd209, %p72;
	add.f64 	%fd211, %fd5, 0d4008000000000000;
	{
	.reg .b32 %temp; 
	mov.b64 	{%temp, %r98}, %fd211;
	}
	and.b32  	%r99, %r98, 2146435072;
	setp.ne.s32 	%p73, %r99, 2146435072;
	@%p73 bra 	$L__BB10_9;
	setp.num.f64 	%p74, %fd5, %fd5;
	@%p74 bra 	$L__BB10_7;
	mov.f64 	%fd212, 0d4008000000000000;
	add.rn.f64 	%fd249, %fd5, %fd212;
	bra.uni 	$L__BB10_9;
$L__BB10_7:
	setp.neu.f64 	%p75, %fd10, 0d7FF0000000000000;
	@%p75 bra 	$L__BB10_9;
	selp.b32 	%r100, %r7, %r6, %p1;
	selp.b32 	%r101, %r100, %r6, %p71;
	mov.b32 	%r102, 0;
	mov.b64 	%fd249, {%r102, %r101};
$L__BB10_9:
	setp.eq.f64 	%p77, %fd5, 0d0000000000000000;
	setp.lt.s32 	%p78, %r19, 0;
	setp.lt.s32 	%p79, %r8, 0;
	setp.eq.s32 	%p80, %r9, 1062207488;
	setp.eq.f64 	%p82, %fd5, 0d3FF0000000000000;
	selp.f64 	%fd15, 0d3FF0000000000000, %fd249, %p82;
	add.f64 	%fd213, %fd6, %fd7;
	mul.f64 	%fd16, %fd213, 0d3FE0000000000000;
	{ // callseq 157, 0
	.param .b64 param0;
	st.param.f64 	[param0], %fd10;
	.param .b64 param1;
	st.param.f64 	[param1], 0d4000000000000000;
	.param .b64 retval0;
	call.uni (retval0), 
	__internal_accurate_pow, 
	(
	param0, 
	param1
	);
	ld.param.f64 	%fd214, [retval0];
	} // callseq 157
	neg.f64 	%fd216, %fd214;
	selp.f64 	%fd217, %fd216, %fd214, %p80;
	selp.f64 	%fd218, %fd217, %fd214, %p78;
	selp.b32 	%r103, %r19, 0, %p80;
	or.b32  	%r104, %r103, 2146435072;
	selp.b32 	%r105, %r104, %r103, %p79;
	mov.b32 	%r106, 0;
	mov.b64 	%fd219, {%r106, %r105};
	selp.f64 	%fd250, %fd219, %fd218, %p77;
	add.f64 	%fd220, %fd5, 0d4000000000000000;
	{
	.reg .b32 %temp; 
	mov.b64 	{%temp, %r107}, %fd220;
	}
	and.b32  	%r108, %r107, 2146435072;
	setp.ne.s32 	%p83, %r108, 2146435072;
	@%p83 bra 	$L__BB10_14;
	setp.num.f64 	%p84, %fd5, %fd5;
	@%p84 bra 	$L__BB10_12;
	mov.f64 	%fd221, 0d4000000000000000;
	add.rn.f64 	%fd250, %fd5, %fd221;
	bra.uni 	$L__BB10_14;
$L__BB10_12:
	setp.neu.f64 	%p85, %fd10, 0d7FF0000000000000;
	@%p85 bra 	$L__BB10_14;
	selp.b32 	%r109, %r11, %r10, %p2;
	selp.b32 	%r110, %r109, %r10, %p78;
	mov.b32 	%r111, 0;
	mov.b64 	%fd250, {%r111, %r110};
$L__BB10_14:
	setp.lt.s32 	%p88, %r4, 0;
	setp.eq.s32 	%p89, %r5, 1073741824;
	selp.f64 	%fd222, 0d3FF0000000000000, %fd250, %p82;
	mul.f64 	%fd223, %fd16, %fd222;
	mul.f64 	%fd224, %fd9, %fd15;
	sub.f64 	%fd225, %fd223, %fd224;
	fma.rn.f64 	%fd21, %fd5, %fd8, %fd225;
	{
	.reg .b32 %temp; 
	mov.b64 	{%temp, %r20}, %fd4;
	}
	abs.f64 	%fd22, %fd4;
	{ // callseq 158, 0
	.param .b64 param0;
	st.param.f64 	[param0], %fd22;
	.param .b64 param1;
	st.param.f64 	[param1], 0d4008000000000000;
	.param .b64 retval0;
	call.uni (retval0), 
	__internal_accurate_pow, 
	(
	param0, 
	param1
	);
	ld.param.f64 	%fd226, [retval0];
	} // callseq 158
	setp.lt.s32 	%p91, %r20, 0;
	neg.f64 	%fd228, %fd226;
	selp.f64 	%fd229, %fd228, %fd226, %p89;
	selp.f64 	%fd230, %fd229, %fd226, %p91;
	setp.eq.f64 	%p92, %fd4, 0d0000000000000000;
	selp.b32 	%r112, %r20, 0, %p89;
	or.b32  	%r113, %r112, 2146435072;
	selp.b32 	%r114, %r113, %r112, %p88;
	mov.b32 	%r115, 0;
	mov.b64 	%fd231, {%r115, %r114};
	selp.f64 	%fd251, %fd231, %fd230, %p92;
	add.f64 	%fd232, %fd4, 0d4008000000000000;
	{
	.reg .b32 %temp; 
	mov.b64 	{%temp, %r116}, %fd232;
	}
	and.b32  	%r117, %r116, 2146435072;
	setp.ne.s32 	%p93, %r117, 2146435072;
	@%p93 bra 	$L__BB10_19;
	setp.num.f64 	%p94, %fd4, %fd4;
	@%p94 bra 	$L__BB10_17;
	mov.f64 	%fd233, 0d4008000000000000;
	add.rn.f64 	%fd251, %fd4, %fd233;
	bra.uni 	$L__BB10_19;
$L__BB10_17:
	setp.neu.f64 	%p95, %fd22, 0d7FF0000000000000;
	@%p95 bra 	$L__BB10_19;
	selp.b32 	%r118, %r7, %r6, %p1;
	selp.b32 	%r119, %r118, %r6, %p91;
	mov.b32 	%r120, 0;
	mov.b64 	%fd251, {%r120, %r119};
$L__BB10_19:
	setp.eq.f64 	%p97, %fd4, 0d0000000000000000;
	setp.lt.s32 	%p98, %r20, 0;
	setp.lt.s32 	%p99, %r8, 0;
	setp.eq.s32 	%p100, %r9, 1062207488;
	setp.eq.f64 	%p102, %fd4, 0d3FF0000000000000;
	selp.f64 	%fd234, 0d3FF0000000000000, %fd251, %p102;
	mul.f64 	%fd27, %fd9, %fd234;
	{ // callseq 159, 0
	.param .b64 param0;
	st.param.f64 	[param0], %fd22;
	.param .b64 param1;
	st.param.f64 	[param1], 0d4000000000000000;
	.param .b64 retval0;
	call.uni (retval0), 
	__internal_accurate_pow, 
	(
	param0, 
	param1
	);
	ld.param.f64 	%fd235, [retval0];
	} // callseq 159
	neg.f64 	%fd237, %fd235;
	selp.f64 	%fd238, %fd237, %fd235, %p100;
	selp.f64 	%fd239, %fd238, %fd235, %p98;
	selp.b32 	%r121, %r20, 0, %p100;
	or.b32  	%r122, %r121, 2146435072;
	selp.b32 	%r123, %r122, %r121, %p99;
	mov.b32 	%r124, 0;
	mov.b64 	%fd240, {%r124, %r123};
	selp.f64 	%fd252, %fd240, %fd239, %p97;
	add.f64 	%fd241, %fd4, 0d4000000000000000;
	{
	.reg .b32 %temp; 
	mov.b64 	{%temp, %r125}, %fd241;
	}
	and.b32  	%r126, %r125, 2146435072;
	setp.ne.s32 	%p103, %r126, 2146435072;
	@%p103 bra 	$L__BB10_24;
	setp.num.f64 	%p104, %fd4, %fd4;
	@%p104 bra 	$L__BB10_22;
	mov.f64 	%fd242, 0d4000000000000000;
	add.rn.f64 	%fd252, %fd4, %fd242;
	bra.uni 	$L__BB10_24;
$L__BB10_22:
	setp.neu.f64 	%p105, %fd22, 0d7FF0000000000000;
	@%p105 bra 	$L__BB10_24;
	selp.b32 	%r127, %r11, %r10, %p2;
	selp.b32 	%r128, %r127, %r10, %p98;
	mov.b32 	%r129, 0;
	mov.b64 	%fd252, {%r129, %r128};
$L__BB10_24:
	selp.f64 	%fd243, 0d3FF0000000000000, %fd252, %p102;
	mul.f64 	%fd244, %fd16, %fd243;
	sub.f64 	%fd245, %fd244, %fd27;
	fma.rn.f64 	%fd246, %fd4, %fd8, %fd245;
	sub.f64 	%fd265, %fd21, %fd246;
	bra.uni 	$L__BB10_60;
$L__BB10_25:
	setp.lt.s32 	%p18, %r4, 0;
	setp.eq.s32 	%p19, %r5, 1073741824;
	mul.wide.s32 	%rd22, %r18, 8;
	add.s64 	%rd23, %rd4, %rd22;
	ld.global.f64 	%fd94, [%rd23];
	add.s64 	%rd24, %rd3, %rd22;
	ld.global.f64 	%fd95, [%rd24];
	add.s64 	%rd25, %rd2, %rd22;
	ld.global.f64 	%fd33, [%rd25];
	mul.f64 	%fd34, %fd94, 0d3FD5555555555555;
	add.f64 	%fd35, %fd94, %fd95;
	{
	.reg .b32 %temp; 
	mov.b64 	{%temp, %r21}, %fd4;
	}
	abs.f64 	%fd36, %fd4;
	{ // callseq 152, 0
	.param .b64 param0;
	st.param.f64 	[param0], %fd36;
	.param .b64 param1;
	st.param.f64 	[param1], 0d4008000000000000;
	.param .b64 retval0;
	call.uni (retval0), 
	__internal_accurate_pow, 
	(
	param0, 
	param1
	);
	ld.param.f64 	%fd96, [retval0];
	} // callseq 152
	setp.lt.s32 	%p21, %r21, 0;
	neg.f64 	%fd98, %fd96;
	selp.f64 	%fd99, %fd98, %fd96, %p19;
	selp.f64 	%fd100, %fd99, %fd96, %p21;
	setp.eq.f64 	%p22, %fd4, 0d0000000000000000;
	selp.b32 	%r51, %r21, 0, %p19;
	or.b32  	%r52, %r51, 2146435072;
	selp.b32 	%r53, %r52, %r51, %p18;
	mov.b32 	%r54, 0;
	mov.b64 	%fd101, {%r54, %r53};
	selp.f64 	%fd253, %fd101, %fd100, %p22;
	add.f64 	%fd102, %fd4, 0d4008000000000000;
	{
	.reg .b32 %temp; 
	mov.b64 	{%temp, %r55}, %fd102;
	}
	and.b32  	%r56, %r55, 2146435072;
	setp.ne.s32 	%p23, %r56, 2146435072;
	@%p23 bra 	$L__BB10_30;
	setp.num.f64 	%p24, %fd4, %fd4;
	@%p24 bra 	$L__BB10_28;
	mov.f64 	%fd103, 0d4008000000000000;
	add.rn.f64 	%fd253, %fd4, %fd103;
	bra.uni 	$L__BB10_30;
$L__BB10_28:
	setp.neu.f64 	%p25, %fd36, 0d7FF0000000000000;
	@%p25 bra 	$L__BB10_30;
	selp.b32 	%r57, %r7, %r6, %p1;
	selp.b32 	%r58, %r57, %r6, %p21;
	mov.b32 	%r59, 0;
	mov.b64 	%fd253, {%r59, %r58};
$L__BB10_30:
	setp.eq.f64 	%p27, %fd4, 0d0000000000000000;
	setp.lt.s32 	%p28, %r21, 0;
	setp.lt.s32 	%p29, %r8, 0;
	setp.eq.s32 	%p30, %r9, 1062207488;
	setp.eq.f64 	%p32, %fd4, 0d3FF0000000000000;
	selp.f64 	%fd104, 0d3FF0000000000000, %fd253, %p32;
	mul.f64 	%fd41, %fd34, %fd104;
	{ // callseq 153, 0
	.param .b64 param0;
	st.param.f64 	[param0], %fd36;
	.param .b64 param1;
	st.param.f64 	[param1], 0d4000000000000000;
	.param .b64 retval0;
	call.uni (retval0), 
	__internal_accurate_pow, 
	(
	param0, 
	param1
	);
	ld.param.f64 	%fd105, [retval0];
	} // callseq 153
	neg.f64 	%fd107, %fd105;
	selp.f64 	%fd108, %fd107, %fd105, %p30;
	selp.f64 	%fd109, %fd108, %fd105, %p28;
	selp.b32 	%r60, %r21, 0, %p30;
	or.b32  	%r61, %r60, 2146435072;
	selp.b32 	%r62, %r61, %r60, %p29;
	mov.b32 	%r63, 0;
	mov.b64 	%fd110, {%r63, %r62};
	selp.f64 	%fd254, %fd110, %fd109, %p27;
	add.f64 	%fd111, %fd4, 0d4000000000000000;
	{
	.reg .b32 %temp; 
	mov.b64 	{%temp, %r64}, %fd111;
	}
	and.b32  	%r65, %r64, 2146435072;
	setp.ne.s32 	%p33, %r65, 2146435072;
	@%p33 bra 	$L__BB10_35;
	setp.num.f64 	%p34, %fd4, %fd4;
	@%p34 bra 	$L__BB10_33;
	mov.f64 	%fd112, 0d4000000000000000;
	add.rn.f64 	%fd254, %fd4, %fd112;
	bra.uni 	$L__BB10_35;
$L__BB10_33:
	setp.neu.f64 	%p35, %fd36, 0d7FF0000000000000;
	@%p35 bra 	$L__BB10_35;
	selp.b32 	%r66, %r11, %r10, %p2;
	selp.b32 	%r67, %r66, %r10, %p28;
	mov.b32 	%r68, 0;
	mov.b64 	%fd254, {%r68, %r67};
$L__BB10_35:
	mul.f64 	%fd113, %fd35, 0d3FE0000000000000;
	setp.lt.s32 	%p38, %r4, 0;
	setp.eq.s32 	%p39, %r5, 1073741824;
	selp.f64 	%fd114, 0d3FF0000000000000, %fd254, %p32;
	mul.f64 	%fd115, %fd113, %fd114;
	sub.f64 	%fd116, %fd115, %fd41;
	fma.rn.f64 	%fd117, %fd4, %fd33, %fd116;
	sub.f64 	%fd118, %fd113, %fd34;
	add.f64 	%fd119, %fd33, %fd118;
	sub.f64 	%fd46, %fd119, %fd117;
	add.s32 	%r69, %r16, %r48;
	mul.wide.s32 	%rd26, %r69, 8;
	add.s64 	%rd27, %rd4, %rd26;
	ld.global.f64 	%fd47, [%rd27];
	add.s64 	%rd28, %rd3, %rd26;
	ld.global.f64 	%fd48, [%rd28];
	add.s64 	%rd29, %rd2, %rd26;
	ld.global.f64 	%fd49, [%rd29];
	{
	.reg .b32 %temp; 
	mov.b64 	{%temp, %r22}, %fd5;
	}
	abs.f64 	%fd50, %fd5;
	{ // callseq 154, 0
	.param .b64 param0;
	st.param.f64 	[param0], %fd50;
	.param .b64 param1;
	st.param.f64 	[param1], 0d4008000000000000;
	.param .b64 retval0;
	call.uni (retval0), 
	__internal_accurate_pow, 
	(
	param0, 
	param1
	);
	ld.param.f64 	%fd120, [retval0];
	} // callseq 154
	setp.lt.s32 	%p41, %r22, 0;
	neg.f64 	%fd122, %fd120;
	selp.f64 	%fd123, %fd122, %fd120, %p39;
	selp.f64 	%fd124, %fd123, %fd120, %p41;
	setp.eq.f64 	%p42, %fd5, 0d0000000000000000;
	selp.b32 	%r70, %r22, 0, %p39;
	or.b32  	%r71, %r70, 2146435072;
	selp.b32 	%r72, %r71, %r70, %p38;
	mov.b32 	%r73, 0;
	mov.b64 	%fd125, {%r73, %r72};
	selp.f64 	%fd255, %fd125, %fd124, %p42;
	add.f64 	%fd126, %fd5, 0d4008000000000000;
	{
	.reg .b32 %temp; 
	mov.b64 	{%temp, %r74}, %fd126;
	}
	and.b32  	%r75, %r74, 2146435072;
	setp.ne.s32 	%p43, %r75, 2146435072;
	@%p43 bra 	$L__BB10_40;
	setp.num.f64 	%p44, %fd5, %fd5;
	@%p44 bra 	$L__BB10_38;
	mov.f64 	%fd127, 0d4008000000000000;
	add.rn.f64 	%fd255, %fd5, %fd127;
	bra.uni 	$L__BB10_40;
$L__BB10_38:
	setp.neu.f64 	%p45, %fd50, 0d7FF0000000000000;
	@%p45 bra 	$L__BB10_40;
	selp.b32 	%r76, %r7, %r6, %p1;
	selp.b32 	%r77, %r76, %r6, %p41;
	mov.b32 	%r78, 0;
	mov.b64 	%fd255, {%r78, %r77};
$L__BB10_40:
	setp.eq.f64 	%p47, %fd5, 0d0000000000000000;
	setp.lt.s32 	%p48, %r22, 0;
	setp.lt.s32 	%p49, %r8, 0;
	setp.eq.s32 	%p50, %r9, 1062207488;
	setp.eq.f64 	%p52, %fd5, 0d3FF0000000000000;
	selp.f64 	%fd128, 0d3FF0000000000000, %fd255, %p52;
	mul.f64 	%fd129, %fd47, 0d3FD5555555555555;
	mul.f64 	%fd55, %fd129, %fd128;
	add.f64 	%fd56, %fd47, %fd48;
	{ // callseq 155, 0
	.param .b64 param0;
	st.param.f64 	[param0], %fd50;
	.param .b64 param1;
	st.param.f64 	[param1], 0d4000000000000000;
	.param .b64 retval0;
	call.uni (retval0), 
	__internal_accurate_pow, 
	(
	param0, 
	param1
	);
	ld.param.f64 	%fd130, [retval0];
	} // callseq 155
	neg.f64 	%fd132, %fd130;
	selp.f64 	%fd133, %fd132, %fd130, %p50;
	selp.f64 	%fd134, %fd133, %fd130, %p48;
	selp.b32 	%r79, %r22, 0, %p50;
	or.b32  	%r80, %r79, 2146435072;
	selp.b32 	%r81, %r80, %r79, %p49;
	mov.b32 	%r82, 0;
	mov.b64 	%fd135, {%r82, %r81};
	selp.f64 	%fd256, %fd135, %fd134, %p47;
	add.f64 	%fd136, %fd5, 0d4000000000000000;
	{
	.reg .b32 %temp; 
	mov.b64 	{%temp, %r83}, %fd136;
	}
	and.b32  	%r84, %r83, 2146435072;
	setp.ne.s32 	%p53, %r84, 2146435072;
	@%p53 bra 	$L__BB10_45;
	setp.num.f64 	%p54, %fd5, %fd5;
	@%p54 bra 	$L__BB10_43;
	mov.f64 	%fd137, 0d4000000000000000;
	add.rn.f64 	%fd256, %fd5, %fd137;
	bra.uni 	$L__BB10_45;
$L__BB10_43:
	setp.neu.f64 	%p55, %fd50, 0d7FF0000000000000;
	@%p55 bra 	$L__BB10_45;
	selp.b32 	%r85, %r11, %r10, %p2;
	selp.b32 	%r86, %r85, %r10, %p48;
	mov.b32 	%r87, 0;
	mov.b64 	%fd256, {%r87, %r86};
$L__BB10_45:
	selp.f64 	%fd139, 0d3FF0000000000000, %fd256, %p52;
	mul.f64 	%fd140, %fd56, 0d3FE0000000000000;
	mul.f64 	%fd141, %fd140, %fd139;
	sub.f64 	%fd142, %fd141, %fd55;
	fma.rn.f64 	%fd61, %fd5, %fd49, %fd142;
	add.s32 	%r88, %r16, -1;
	setp.ge.s32 	%p58, %r134, %r88;
	mov.f64 	%fd264, 0d0000000000000000;
	@%p58 bra 	$L__BB10_59;
	not.b32 	%r89, %r134;
	add.s32 	%r23, %r16, %r89;
	sub.s32 	%r90, %r16, %r134;
	add.s32 	%r91, %r90, -2;
	setp.lt.u32 	%p59, %r91, 15;
	mov.f64 	%fd264, 0d0000000000000000;
	@%p59 bra 	$L__BB10_49;
	and.b32  	%r92, %r23, -16;
	neg.s32 	%r132, %r92;
	add.s32 	%r93, %r134, %r48;
	add.s32 	%r131, %r93, 1;
	mov.f64 	%fd264, 0d0000000000000000;
$L__BB10_48:
	.pragma "nounroll";
	cvt.s64.s32 	%rd30, %r134;
	cvt.s64.s32 	%rd31, %r48;
	add.s64 	%rd32, %rd31, %rd30;
	shl.b64 	%rd33, %rd32, 3;
	add.s64 	%rd34, %rd1, %rd33;
	mul.wide.s32 	%rd35, %r131, 8;
	add.s64 	%rd36, %rd1, %rd35;
	ld.global.f64 	%fd146, [%rd36];
	add.f64 	%fd147, %fd264, %fd146;
	ld.global.f64 	%fd148, [%rd36+8];
	add.f64 	%fd149, %fd147, %fd148;
	ld.global.f64 	%fd150, [%rd36+16];
	add.f64 	%fd151, %fd149, %fd150;
	ld.global.f64 	%fd152, [%rd36+24];
	add.f64 	%fd153, %fd151, %fd152;
	ld.global.f64 	%fd154, [%rd36+32];
	add.f64 	%fd155, %fd153, %fd154;
	ld.global.f64 	%fd156, [%rd36+40];
	add.f64 	%fd157, %fd155, %fd156;
	ld.global.f64 	%fd158, [%rd36+48];
	add.f64 	%fd159, %fd157, %fd158;
	ld.global.f64 	%fd160, [%rd36+56];
	add.f64 	%fd161, %fd159, %fd160;
	ld.global.f64 	%fd162, [%rd36+64];
	add.f64 	%fd163, %fd161, %fd162;
	ld.global.f64 	%fd164, [%rd36+72];
	add.f64 	%fd165, %fd163, %fd164;
	ld.global.f64 	%fd166, [%rd36+80];
	add.f64 	%fd167, %fd165, %fd166;
	ld.global.f64 	%fd168, [%rd36+88];
	add.f64 	%fd169, %fd167, %fd168;
	ld.global.f64 	%fd170, [%rd36+96];
	add.f64 	%fd171, %fd169, %fd170;
	ld.global.f64 	%fd172, [%rd36+104];
	add.f64 	%fd173, %fd171, %fd172;
	ld.global.f64 	%fd174, [%rd36+112];
	add.f64 	%fd175, %fd173, %fd174;
	add.s32 	%r134, %r134, 16;
	ld.global.f64 	%fd176, [%rd34+128];
	add.f64 	%fd264, %fd175, %fd176;
	add.s32 	%r132, %r132, 16;
	add.s32 	%r131, %r131, 16;
	setp.ne.s32 	%p60, %r132, 0;
	@%p60 bra 	$L__BB10_48;
$L__BB10_49:
	and.b32  	%r33, %r23, 15;
	setp.eq.s32 	%p61, %r33, 0;
	@%p61 bra 	$L__BB10_59;
	and.b32  	%r34, %r23, 7;
	setp.lt.u32 	%p62, %r33, 8;
	@%p62 bra 	$L__BB10_52;
	cvt.s64.s32 	%rd37, %r48;
	cvt.s64.s32 	%rd38, %r134;
	add.s64 	%rd39, %rd38, %rd37;
	shl.b64 	%rd40, %rd39, 3;
	add.s64 	%rd41, %rd1, %rd40;
	ld.global.f64 	%fd178, [%rd41+8];
	add.f64 	%fd179, %fd264, %fd178;
	ld.global.f64 	%fd180, [%rd41+16];
	add.f64 	%fd181, %fd179, %fd180;
	ld.global.f64 	%fd182, [%rd41+24];
	add.f64 	%fd183, %fd181, %fd182;
	ld.global.f64 	%fd184, [%rd41+32];
	add.f64 	%fd185, %fd183, %fd184;
	ld.global.f64 	%fd186, [%rd41+40];
	add.f64 	%fd187, %fd185, %fd186;
	ld.global.f64 	%fd188, [%rd41+48];
	add.f64 	%fd189, %fd187, %fd188;
	ld.global.f64 	%fd190, [%rd41+56];
	add.f64 	%fd191, %fd189, %fd190;
	add.s32 	%r134, %r134, 8;
	ld.global.f64 	%fd192, [%rd41+64];
	add.f64 	%fd264, %fd191, %fd192;
$L__BB10_52:
	setp.eq.s32 	%p63, %r34, 0;
	@%p63 bra 	$L__BB10_59;
	and.b32  	%r37, %r23, 3;
	setp.lt.u32 	%p64, %r34, 4;
	@%p64 bra 	$L__BB10_55;
	cvt.s64.s32 	%rd42, %r48;
	cvt.s64.s32 	%rd43, %r134;
	add.s64 	%rd44, %rd43, %rd42;
	shl.b64 	%rd45, %rd44, 3;
	add.s64 	%rd46, %rd1, %rd45;
	ld.global.f64 	%fd194, [%rd46+8];
	add.f64 	%fd195, %fd264, %fd194;
	ld.global.f64 	%fd196, [%rd46+16];
	add.f64 	%fd197, %fd195, %fd196;
	ld.global.f64 	%fd198, [%rd46+24];
	add.f64 	%fd199, %fd197, %fd198;
	add.s32 	%r134, %r134, 4;
	ld.global.f64 	%fd200, [%rd46+32];
	add.f64 	%fd264, %fd199, %fd200;
$L__BB10_55:
	setp.eq.s32 	%p65, %r37, 0;
	@%p65 bra 	$L__BB10_59;
	cvt.s64.s32 	%rd47, %r48;
	cvt.s64.s32 	%rd48, %r134;
	add.s64 	%rd49, %rd48, %rd47;
	shl.b64 	%rd50, %rd49, 3;
	add.s64 	%rd6, %rd1, %rd50;
	ld.global.f64 	%fd201, [%rd6+8];
	add.f64 	%fd264, %fd264, %fd201;
	setp.eq.s32 	%p66, %r37, 1;
	@%p66 bra 	$L__BB10_59;
	ld.global.f64 	%fd202, [%rd6+16];
	add.f64 	%fd264, %fd264, %fd202;
	setp.eq.s32 	%p67, %r37, 2;
	@%p67 bra 	$L__BB10_59;
	ld.global.f64 	%fd203, [%rd6+24];
	add.f64 	%fd264, %fd264, %fd203;
$L__BB10_59:
	add.f64 	%fd204, %fd46, %fd264;
	add.f64 	%fd265, %fd61, %fd204;
$L__BB10_60:
	mul.wide.s32 	%rd55, %r130, 8;
	add.s64 	%rd56, %rd5, %rd55;
	st.global.f64 	[%rd56], %fd265;
	add.s32 	%r130, %r130, %r12;
	setp.lt.s32 	%p108, %r130, %r41;
	@%p108 bra 	$L__BB10_2;
$L__BB10_61:
	ret;

}
	// .globl	_Z15dcdx_bar_on_gpuPdS_S_S_iiid
.visible .entry _Z15dcdx_bar_on_gpuPdS_S_S_iiid(
	.param .u64 .ptr .align 1 _Z15dcdx_bar_on_gpuPdS_S_S_iiid_param_0,
	.param .u64 .ptr .align 1 _Z15dcdx_bar_on_gpuPdS_S_S_iiid_param_1,
	.param .u64 .ptr .align 1 _Z15dcdx_bar_on_gpuPdS_S_S_iiid_param_2,
	.param .u64 .ptr .align 1 _Z15dcdx_bar_on_gpuPdS_S_S_iiid_param_3,
	.param .u32 _Z15dcdx_bar_on_gpuPdS_S_S_iiid_param_4,
	.param .u32 _Z15dcdx_bar_on_gpuPdS_S_S_iiid_param_5,
	.param .u32 _Z15dcdx_bar_on_gpuPdS_S_S_iiid_param_6,
	.param .f64 _Z15dcdx_bar_on_gpuPdS_S_S_iiid_param_7
)
{
	.reg .pred 	%p<9>;
	.reg .b32 	%r<28>;
	.reg .b64 	%rd<41>;
	.reg .b64 	%fd<79>;

	ld.param.u64 	%rd8, [_Z15dcdx_bar_on_gpuPdS_S_S_iiid_param_1];
	ld.param.u32 	%r14, [_Z15dcdx_bar_on_gpuPdS_S_S_iiid_param_4];
	ld.param.u32 	%r15, [_Z15dcdx_bar_on_gpuPdS_S_S_iiid_param_5];
	ld.param.u32 	%r16, [_Z15dcdx_bar_on_gpuPdS_S_S_iiid_param_6];
	ld.param.f64 	%fd19, [_Z15dcdx_bar_on_gpuPdS_S_S_iiid_param_7];
	cvta.to.global.u64 	%rd1, %rd8;
	mov.u32 	%r1, %ntid.x;
	mov.u32 	%r17, %ctaid.x;
	mov.u32 	%r18, %tid.x;
	mad.lo.s32 	%r27, %r1, %r17, %r18;
	setp.ge.s32 	%p1, %r27, %r14;
	@%p1 bra 	$L__BB11_14;
	add.s32 	%r3, %r16, 1;
	add.s32 	%r4, %r15, -3;
	mul.lo.s32 	%r5, %r4, %r16;
	add.s32 	%r6, %r15, -2;
	shl.b32 	%r7, %r16, 1;
	mul.f64 	%fd20, %fd19, 0d4028000000000000;
	rcp.rn.f64 	%fd1, %fd20;
	mov.u32 	%r19, %nctaid.x;
	mul.lo.s32 	%r8, %r19, %r1;
	mul.wide.s32 	%rd2, %r16, 8;
$L__BB11_2:
	ld.param.u64 	%rd40, [_Z15dcdx_bar_on_gpuPdS_S_S_iiid_param_3];
	cvta.to.global.u64 	%rd9, %rd40;
	mul.wide.s32 	%rd10, %r27, 8;
	add.s64 	%rd11, %rd9, %rd10;
	ld.global.f64 	%fd2, [%rd11];
	abs.f64 	%fd21, %fd2;
	setp.gtu.f64 	%p2, %fd21, 0d3FF0000000000000;
	@%p2 bra 	$L__BB11_12;
	ld.param.u64 	%rd39, [_Z15dcdx_bar_on_gpuPdS_S_S_iiid_param_2];
	ld.param.u64 	%rd38, [_Z15dcdx_bar_on_gpuPdS_S_S_iiid_param_0];
	rem.s32 	%r20, %r27, %r16;
	max.f64 	%fd22, %fd2, 0dBFEFFFFFFFFFFFF7;
	min.f64 	%fd23, %fd22, 0d3FEFFFFFFFFFFFF7;
	add.f64 	%fd24, %fd23, 0d3FF0000000000000;
	div.rn.f64 	%fd25, %fd24, %fd19;
	cvt.rmi.f64.f64 	%fd26, %fd25;
	cvt.rzi.s32.f64 	%r10, %fd26;
	mad.lo.s32 	%r21, %r10, %r3, %r20;
	cvta.to.global.u64 	%rd12, %rd39;
	mul.wide.s32 	%rd13, %r21, 8;
	add.s64 	%rd14, %rd12, %rd13;
	ld.global.f64 	%fd27, [%rd14];
	sub.f64 	%fd3, %fd23, %fd27;
	add.s32 	%r22, %r20, %r5;
	cvta.to.global.u64 	%rd15, %rd38;
	mul.wide.s32 	%rd16, %r22, 8;
	add.s64 	%rd17, %rd15, %rd16;
	ld.global.f64 	%fd28, [%rd17];
	add.s64 	%rd18, %rd17, %rd2;
	ld.global.f64 	%fd29, [%rd18];
	mul.f64 	%fd30, %fd29, 0d4008000000000000;
	sub.f64 	%fd31, %fd30, %fd28;
	add.s64 	%rd19, %rd18, %rd2;
	ld.global.f64 	%fd32, [%rd19];
	fma.rn.f64 	%fd33, %fd32, 0d4022000000000000, %fd31;
	mul.f64 	%fd4, %fd33, 0d3FB745D1745D1746;
	mul.f64 	%fd34, %fd28, 0d402E000000000000;
	mul.f64 	%fd35, %fd29, 0d404C000000000000;
	sub.f64 	%fd36, %fd35, %fd34;
	mul.f64 	%fd37, %fd32, 0d403E000000000000;
	sub.f64 	%fd5, %fd36, %fd37;
	add.s32 	%r23, %r7, %r20;
	mul.wide.s32 	%rd20, %r23, 8;
	add.s64 	%rd21, %rd15, %rd20;
	ld.global.f64 	%fd38, [%rd21];
	sub.s32 	%r24, %r23, %r16;
	mul.wide.s32 	%rd22, %r24, 8;
	add.s64 	%rd23, %rd15, %rd22;
	ld.global.f64 	%fd39, [%rd23];
	mul.f64 	%fd40, %fd39, 0d4008000000000000;
	sub.f64 	%fd41, %fd40, %fd38;
	mul.wide.s32 	%rd24, %r20, 8;
	add.s64 	%rd3, %rd15, %rd24;
	ld.global.f64 	%fd42, [%rd3];
	fma.rn.f64 	%fd43, %fd42, 0d4022000000000000, %fd41;
	mul.f64 	%fd77, %fd43, 0d3FB745D1745D1746;
	mul.f64 	%fd44, %fd38, 0d402E000000000000;
	mul.f64 	%fd45, %fd39, 0d404C000000000000;
	sub.f64 	%fd46, %fd45, %fd44;
	mul.f64 	%fd47, %fd42, 0d403E000000000000;
	sub.f64 	%fd7, %fd46, %fd47;
	mul.lo.s32 	%r11, %r10, %r16;
	mul.wide.s32 	%rd25, %r11, 8;
	add.s64 	%rd4, %rd3, %rd25;
	ld.global.f64 	%fd8, [%rd4];
	setp.gt.s32 	%p3, %r10, %r6;
	mov.f64 	%fd75, %fd4;
	@%p3 bra 	$L__BB11_5;
	add.s64 	%rd26, %rd4, %rd2;
	ld.global.f64 	%fd75, [%rd26];
$L__BB11_5:
	setp.gt.s32 	%p4, %r10, %r4;
	mul.f64 	%fd76, %fd5, 0d3FB745D1745D1746;
	@%p4 bra 	$L__BB11_8;
	setp.eq.s32 	%p5, %r10, %r6;
	mov.f64 	%fd76, %fd4;
	@%p5 bra 	$L__BB11_8;
	add.s32 	%r25, %r11, %r7;
	mul.wide.s32 	%rd27, %r25, 8;
	add.s64 	%rd28, %rd3, %rd27;
	ld.global.f64 	%fd76, [%rd28];
$L__BB11_8:
	mul.f64 	%fd78, %fd7, 0d3FB745D1745D1746;
	setp.lt.s32 	%p6, %r10, 1;
	@%p6 bra 	$L__BB11_11;
	sub.s32 	%r12, %r11, %r16;
	mul.wide.s32 	%rd29, %r12, 8;
	add.s64 	%rd30, %rd3, %rd29;
	ld.global.f64 	%fd77, [%rd30];
	setp.eq.s32 	%p7, %r10, 1;
	@%p7 bra 	$L__BB11_11;
	sub.s32 	%r26, %r12, %r16;
	mul.wide.s32 	%rd31, %r26, 8;
	add.s64 	%rd32, %rd3, %rd31;
	ld.global.f64 	%fd78, [%rd32];
$L__BB11_11:
	div.rn.f64 	%fd48, %fd3, %fd19;
	mul.f64 	%fd49, %fd48, %fd48;
	mul.f64 	%fd50, %fd48, %fd49;
	add.f64 	%fd51, %fd50, %fd50;
	mul.f64 	%fd52, %fd49, 0d4018000000000000;
	sub.f64 	%fd53, %fd51, %fd52;
	mul.f64 	%fd54, %fd48, 0d4008000000000000;
	add.f64 	%fd55, %fd54, %fd53;
	add.f64 	%fd56, %fd55, 0d3FF0000000000000;
	mul.f64 	%fd57, %fd56, %fd78;
	mul.f64 	%fd58, %fd49, 0d4032000000000000;
	fma.rn.f64 	%fd59, %fd50, 0dC020000000000000, %fd58;
	fma.rn.f64 	%fd60, %fd48, 0d4018000000000000, %fd59;
	add.f64 	%fd61, %fd60, 0dC02E000000000000;
	fma.rn.f64 	%fd62, %fd61, %fd77, %fd57;
	mul.f64 	%fd63, %fd50, 0d4028000000000000;
	sub.f64 	%fd64, %fd63, %fd58;
	fma.rn.f64 	%fd65, %fd48, 0dC038000000000000, %fd64;
	add.f64 	%fd66, %fd65, 0d402E000000000000;
	fma.rn.f64 	%fd67, %fd66, %fd8, %fd62;
	fma.rn.f64 	%fd68, %fd50, 0dC020000000000000, %fd52;
	fma.rn.f64 	%fd69, %fd48, 0d4032000000000000, %fd68;
	add.f64 	%fd70, %fd69, 0dBFF0000000000000;
	fma.rn.f64 	%fd71, %fd70, %fd75, %fd67;
	sub.f64 	%fd72, %fd51, %fd54;
	fma.rn.f64 	%fd73, %fd72, %fd76, %fd71;
	mul.f64 	%fd74, %fd1, %fd73;
	mul.wide.s32 	%rd33, %r27, 8;
	add.s64 	%rd34, %rd1, %rd33;
	st.global.f64 	[%rd34], %fd74;
	bra.uni 	$L__BB11_13;
$L__BB11_12:
	add.s64 	%rd36, %rd1, %rd10;
	mov.b64 	%rd37, 0;
	st.global.u64 	[%rd36], %rd37;
$L__BB11_13:
	add.s32 	%r27, %r27, %r8;
	setp.lt.s32 	%p8, %r27, %r14;
	@%p8 bra 	$L__BB11_2;
$L__BB11_14:
	ret;

}
	// .globl	_Z15dcdy_bar_on_gpuPdS_S_S_iiid
.visible .entry _Z15dcdy_bar_on_gpuPdS_S_S_iiid(
	.param .u64 .ptr .align 1 _Z15dcdy_bar_on_gpuPdS_S_S_iiid_param_0,
	.param .u64 .ptr .align 1 _Z15dcdy_bar_on_gpuPdS_S_S_iiid_param_1,
	.param .u64 .ptr .align 1 _Z15dcdy_bar_on_gpuPdS_S_S_iiid_param_2,
	.param .u64 .ptr .align 1 _Z15dcdy_bar_on_gpuPdS_S_S_iiid_param_3,
	.param .u32 _Z15dcdy_bar_on_gpuPdS_S_S_iiid_param_4,
	.param .u32 _Z15dcdy_bar_on_gpuPdS_S_S_iiid_param_5,
	.param .u32 _Z15dcdy_bar_on_gpuPdS_S_S_iiid_param_6,
	.param .f64 _Z15dcdy_bar_on_gpuPdS_S_S_iiid_param_7
)
{
	.reg .pred 	%p<9>;
	.reg .b32 	%r<21>;
	.reg .b64 	%rd<27>;
	.reg .b64 	%fd<79>;

	ld.param.u64 	%rd6, [_Z15dcdy_bar_on_gpuPdS_S_S_iiid_param_1];
	ld.param.u32 	%r8, [_Z15dcdy_bar_on_gpuPdS_S_S_iiid_param_4];
	ld.param.u32 	%r9, [_Z15dcdy_bar_on_gpuPdS_S_S_iiid_param_6];
	ld.param.f64 	%fd19, [_Z15dcdy_bar_on_gpuPdS_S_S_iiid_param_7];
	cvta.to.global.u64 	%rd1, %rd6;
	mov.u32 	%r10, %ntid.x;
	mov.u32 	%r11, %ctaid.x;
	mov.u32 	%r12, %tid.x;
	mad.lo.s32 	%r20, %r10, %r11, %r12;
	setp.ge.s32 	%p1, %r20, %r8;
	@%p1 bra 	$L__BB12_14;
	add.s32 	%r2, %r9, -2;
	mul.f64 	%fd20, %fd19, 0d4028000000000000;
	rcp.rn.f64 	%fd1, %fd20;
	add.s32 	%r13, %r9, 1;
$L__BB12_2:
	ld.param.u64 	%rd26, [_Z15dcdy_bar_on_gpuPdS_S_S_iiid_param_3];
	div.s32 	%r4, %r20, %r13;
	mad.lo.s32 	%r5, %r4, %r9, %r4;
	cvta.to.global.u64 	%rd7, %rd26;
	mul.wide.s32 	%rd8, %r20, 8;
	add.s64 	%rd9, %rd7, %rd8;
	ld.global.f64 	%fd2, [%rd9];
	abs.f64 	%fd21, %fd2;
	setp.gtu.f64 	%p2, %fd21, 0d3FF0000000000000;
	@%p2 bra 	$L__BB12_12;
	ld.param.u64 	%rd25, [_Z15dcdy_bar_on_gpuPdS_S_S_iiid_param_2];
	ld.param.u64 	%rd24, [_Z15dcdy_bar_on_gpuPdS_S_S_iiid_param_0];
	max.f64 	%fd22, %fd2, 0dBFEFFFFFFFFFFFF7;
	min.f64 	%fd23, %fd22, 0d3FEFFFFFFFFFFFF7;
	add.f64 	%fd24, %fd23, 0d3FF0000000000000;
	div.rn.f64 	%fd25, %fd24, %fd19;
	cvt.rmi.f64.f64 	%fd26, %fd25;
	cvt.rzi.s32.f64 	%r6, %fd26;
	add.s32 	%r14, %r6, %r5;
	cvta.to.global.u64 	%rd10, %rd25;
	mul.wide.s32 	%rd11, %r14, 8;
	add.s64 	%rd12, %rd10, %rd11;
	ld.global.f64 	%fd27, [%rd12];
	sub.f64 	%fd3, %fd23, %fd27;
	mul.lo.s32 	%r15, %r4, %r9;
	add.s32 	%r16, %r15, %r9;
	cvta.to.global.u64 	%rd13, %rd24;
	mul.wide.s32 	%rd14, %r16, 8;
	add.s64 	%rd15, %rd13, %rd14;
	ld.global.f64 	%fd28, [%rd15+-24];
	ld.global.f64 	%fd29, [%rd15+-16];
	mul.f64 	%fd30, %fd29, 0d4008000000000000;
	sub.f64 	%fd31, %fd30, %fd28;
	ld.global.f64 	%fd32, [%rd15+-8];
	fma.rn.f64 	%fd33, %fd32, 0d4022000000000000, %fd31;
	mul.f64 	%fd4, %fd33, 0d3FB745D1745D1746;
	mul.f64 	%fd34, %fd28, 0d402E000000000000;
	mul.f64 	%fd35, %fd29, 0d404C000000000000;
	sub.f64 	%fd36, %fd35, %fd34;
	mul.f64 	%fd37, %fd32, 0d403E000000000000;
	sub.f64 	%fd5, %fd36, %fd37;
	mul.wide.s32 	%rd16, %r15, 8;
	add.s64 	%rd17, %rd13, %rd16;
	ld.global.f64 	%fd38, [%rd17+16];
	ld.global.f64 	%fd39, [%rd17+8];
	mul.f64 	%fd40, %fd39, 0d4008000000000000;
	sub.f64 	%fd41, %fd40, %fd38;
	ld.global.f64 	%fd42, [%rd17];
	fma.rn.f64 	%fd43, %fd42, 0d4022000000000000, %fd41;
	mul.f64 	%fd77, %fd43, 0d3FB745D1745D1746;
	mul.f64 	%fd44, %fd38, 0d402E000000000000;
	mul.f64 	%fd45, %fd39, 0d404C000000000000;
	sub.f64 	%fd46, %fd45, %fd44;
	mul.f64 	%fd47, %fd42, 0d403E000000000000;
	sub.f64 	%fd7, %fd46, %fd47;
	mul.wide.s32 	%rd18, %r6, 8;
	add.s64 	%rd2, %rd17, %rd18;
	ld.global.f64 	%fd8, [%rd2];
	setp.gt.s32 	%p3, %r6, %r2;
	mov.f64 	%fd75, %fd4;
	@%p3 bra 	$L__BB12_5;
	ld.global.f64 	%fd75, [%rd2+8];
$L__BB12_5:
	add.s32 	%r17, %r9, -3;
	setp.gt.s32 	%p4, %r6, %r17;
	mul.f64 	%fd76, %fd5, 0d3FB745D1745D1746;
	@%p4 bra 	$L__BB12_8;
	setp.eq.s32 	%p5, %r6, %r2;
	mov.f64 	%fd76, %fd4;
	@%p5 bra 	$L__BB12_8;
	ld.global.f64 	%fd76, [%rd2+16];
$L__BB12_8:
	mul.f64 	%fd78, %fd7, 0d3FB745D1745D1746;
	setp.lt.s32 	%p6, %r6, 1;
	@%p6 bra 	$L__BB12_11;
	ld.global.f64 	%fd77, [%rd2+-8];
	setp.eq.s32 	%p7, %r6, 1;
	@%p7 bra 	$L__BB12_11;
	ld.global.f64 	%fd78, [%rd2+-16];
$L__BB12_11:
	div.rn.f64 	%fd48, %fd3, %fd19;
	mul.f64 	%fd49, %fd48, %fd48;
	mul.f64 	%fd50, %fd48, %fd49;
	add.f64 	%fd51, %fd50, %fd50;
	mul.f64 	%fd52, %fd49, 0d4018000000000000;
	sub.f64 	%fd53, %fd51, %fd52;
	mul.f64 	%fd54, %fd48, 0d4008000000000000;
	add.f64 	%fd55, %fd54, %fd53;
	add.f64 	%fd56, %fd55, 0d3FF0000000000000;
	mul.f64 	%fd57, %fd56, %fd78;
	mul.f64 	%fd58, %fd49, 0d4032000000000000;
	fma.rn.f64 	%fd59, %fd50, 0dC020000000000000, %fd58;
	fma.rn.f64 	%fd60, %fd48, 0d4018000000000000, %fd59;
	add.f64 	%fd61, %fd60, 0dC02E000000000000;
	fma.rn.f64 	%fd62, %fd61, %fd77, %fd57;
	mul.f64 	%fd63, %fd50, 0d4028000000000000;
	sub.f64 	%fd64, %fd63, %fd58;
	fma.rn.f64 	%fd65, %fd48, 0dC038000000000000, %fd64;
	add.f64 	%fd66, %fd65, 0d402E000000000000;
	fma.rn.f64 	%fd67, %fd66, %fd8, %fd62;
	fma.rn.f64 	%fd68, %fd50, 0dC020000000000000, %fd52;
	fma.rn.f64 	%fd69, %fd48, 0d4032000000000000, %fd68;
	add.f64 	%fd70, %fd69, 0dBFF0000000000000;
	fma.rn.f64 	%fd71, %fd70, %fd75, %fd67;
	sub.f64 	%fd72, %fd51, %fd54;
	fma.rn.f64 	%fd73, %fd72, %fd76, %fd71;
	mul.f64 	%fd74, %fd1, %fd73;
	mul.wide.s32 	%rd19, %r20, 8;
	add.s64 	%rd20, %rd1, %rd19;
	st.global.f64 	[%rd20], %fd74;
	bra.uni 	$L__BB12_13;
$L__BB12_12:
	add.s64 	%rd22, %rd1, %rd8;
	mov.b64 	%rd23, 0;
	st.global.u64 	[%rd22], %rd23;
$L__BB12_13:
	mov.u32 	%r18, %nctaid.x;
	mov.u32 	%r19, %ntid.x;
	mad.lo.s32 	%r20, %r18, %r19, %r20;
	setp.lt.s32 	%p8, %r20, %r8;
	@%p8 bra 	$L__BB12_2;
$L__BB12_14:
	ret;

}
	// .globl	_Z14x_A_LHS_on_gpuPdS_S_iidd
.visible .entry _Z14x_A_LHS_on_gpuPdS_S_iidd(
	.param .u64 .ptr .align 1 _Z14x_A_LHS_on_gpuPdS_S_iidd_param_0,
	.param .u64 .ptr .align 1 _Z14x_A_LHS_on_gpuPdS_S_iidd_param_1,
	.param .u64 .ptr .align 1 _Z14x_A_LHS_on_gpuPdS_S_iidd_param_2,
	.param .u32 _Z14x_A_LHS_on_gpuPdS_S_iidd_param_3,
	.param .u32 _Z14x_A_LHS_on_gpuPdS_S_iidd_param_4,
	.param .f64 _Z14x_A_LHS_on_gpuPdS_S_iidd_param_5,
	.param .f64 _Z14x_A_LHS_on_gpuPdS_S_iidd_param_6
)
{
	.reg .pred 	%p<3>;
	.reg .b32 	%r<11>;
	.reg .b64 	%rd<11>;
	.reg .b64 	%fd<7>;

	ld.param.u64 	%rd4, [_Z14x_A_LHS_on_gpuPdS_S_iidd_param_0];
	ld.param.u64 	%rd5, [_Z14x_A_LHS_on_gpuPdS_S_iidd_param_1];
	ld.param.u64 	%rd6, [_Z14x_A_LHS_on_gpuPdS_S_iidd_param_2];
	ld.param.u32 	%r6, [_Z14x_A_LHS_on_gpuPdS_S_iidd_param_3];
	ld.param.f64 	%fd3, [_Z14x_A_LHS_on_gpuPdS_S_iidd_param_5];
	ld.param.f64 	%fd4, [_Z14x_A_LHS_on_gpuPdS_S_iidd_param_6];
	mov.u32 	%r1, %ntid.x;
	mov.u32 	%r7, %ctaid.x;
	mov.u32 	%r8, %tid.x;
	mad.lo.s32 	%r10, %r1, %r7, %r8;
	setp.ge.s32 	%p1, %r10, %r6;
	@%p1 bra 	$L__BB13_3;
	mul.f64 	%fd5, %fd3, 0dBFD0000000000000;
	fma.rn.f64 	%fd1, %fd5, %fd4, 0d3FB5555555555555;
	mul.f64 	%fd6, %fd3, 0d3FE0000000000000;
	fma.rn.f64 	%fd2, %fd6, %fd4, 0d3FEAAAAAAAAAAAAB;
	mov.u32 	%r9, %nctaid.x;
	mul.lo.s32 	%r3, %r9, %r1;
	cvta.to.global.u64 	%rd1, %rd4;
	cvta.to.global.u64 	%rd2, %rd5;
	cvta.to.global.u64 	%rd3, %rd6;
$L__BB13_2:
	mul.wide.s32 	%rd7, %r10, 8;
	add.s64 	%rd8, %rd1, %rd7;
	st.global.f64 	[%rd8], %fd1;
	add.s64 	%rd9, %rd2, %rd7;
	st.global.f64 	[%rd9], %fd2;
	add.s64 	%rd10, %rd3, %rd7;
	st.global.f64 	[%rd10], %fd1;
	add.s32 	%r10, %r10, %r3;
	setp.lt.s32 	%p2, %r10, %r6;
	@%p2 bra 	$L__BB13_2;
$L__BB13_3:
	ret;

}
	// .globl	_Z14x_b_RHS_on_gpuPdS_S_S_S_iiddd
.visible .entry _Z14x_b_RHS_on_gpuPdS_S_S_S_iiddd(
	.param .u64 .ptr .align 1 _Z14x_b_RHS_on_gpuPdS_S_S_S_iiddd_param_0,
	.param .u64 .ptr .align 1 _Z14x_b_RHS_on_gpuPdS_S_S_S_iiddd_param_1,
	.param .u64 .ptr .align 1 _Z14x_b_RHS_on_gpuPdS_S_S_S_iiddd_param_2,
	.param .u64 .ptr .align 1 _Z14x_b_RHS_on_gpuPdS_S_S_S_iiddd_param_3,
	.param .u64 .ptr .align 1 _Z14x_b_RHS_on_gpuPdS_S_S_S_iiddd_param_4,
	.param .u32 _Z14x_b_RHS_on_gpuPdS_S_S_S_iiddd_param_5,
	.param .u32 _Z14x_b_RHS_on_gpuPdS_S_S_S_iiddd_param_6,
	.param .f64 _Z14x_b_RHS_on_gpuPdS_S_S_S_iiddd_param_7,
	.param .f64 _Z14x_b_RHS_on_gpuPdS_S_S_S_iiddd_param_8,
	.param .f64 _Z14x_b_RHS_on_gpuPdS_S_S_S_iiddd_param_9
)
{
	.reg .pred 	%p<3>;
	.reg .b32 	%r<13>;
	.reg .b64 	%rd<20>;
	.reg .b64 	%fd<16>;

	ld.param.u64 	%rd7, [_Z14x_b_RHS_on_gpuPdS_S_S_S_iiddd_param_1];
	ld.param.u64 	%rd8, [_Z14x_b_RHS_on_gpuPdS_S_S_S_iiddd_param_2];
	ld.param.u64 	%rd9, [_Z14x_b_RHS_on_gpuPdS_S_S_S_iiddd_param_3];
	ld.param.u64 	%rd10, [_Z14x_b_RHS_on_gpuPdS_S_S_S_iiddd_param_4];
	ld.param.u32 	%r6, [_Z14x_b_RHS_on_gpuPdS_S_S_S_iiddd_param_5];
	ld.param.u32 	%r7, [_Z14x_b_RHS_on_gpuPdS_S_S_S_iiddd_param_6];
	ld.param.f64 	%fd3, [_Z14x_b_RHS_on_gpuPdS_S_S_S_iiddd_param_7];
	ld.param.f64 	%fd4, [_Z14x_b_RHS_on_gpuPdS_S_S_S_iiddd_param_8];
	ld.param.f64 	%fd5, [_Z14x_b_RHS_on_gpuPdS_S_S_S_iiddd_param_9];
	mov.u32 	%r1, %ntid.x;
	mov.u32 	%r8, %ctaid.x;
	mov.u32 	%r9, %tid.x;
	mad.lo.s32 	%r12, %r1, %r8, %r9;
	setp.ge.s32 	%p1, %r12, %r6;
	@%p1 bra 	$L__BB14_3;
	ld.param.u64 	%rd19, [_Z14x_b_RHS_on_gpuPdS_S_S_S_iiddd_param_0];
	cvta.to.global.u64 	%rd1, %rd8;
	mul.f64 	%fd1, %fd4, 0d3FD0000000000000;
	mul.f64 	%fd6, %fd3, 0d3FD0000000000000;
	mul.f64 	%fd2, %fd6, %fd5;
	mov.u32 	%r10, %nctaid.x;
	mul.lo.s32 	%r3, %r10, %r1;
	cvta.to.global.u64 	%rd2, %rd7;
	cvta.to.global.u64 	%rd3, %rd9;
	cvta.to.global.u64 	%rd4, %rd10;
	cvta.to.global.u64 	%rd5, %rd19;
$L__BB14_2:
	mul.wide.s32 	%rd11, %r12, 8;
	add.s64 	%rd12, %rd2, %rd11;
	ld.global.f64 	%fd7, [%rd12];
	add.s64 	%rd13, %rd3, %rd11;
	ld.global.f64 	%fd8, [%rd13];
	add.s64 	%rd14, %rd4, %rd11;
	ld.global.f64 	%fd9, [%rd14];
	add.f64 	%fd10, %fd8, %fd9;
	fma.rn.f64 	%fd11, %fd1, %fd10, %fd7;
	add.s32 	%r11, %r12, %r7;
	mul.wide.s32 	%rd15, %r11, 8;
	add.s64 	%rd16, %rd1, %rd15;
	ld.global.f64 	%fd12, [%rd16];
	add.s64 	%rd17, %rd1, %rd11;
	ld.global.f64 	%fd13, [%rd17];
	sub.f64 	%fd14, %fd12, %fd13;
	fma.rn.f64 	%fd15, %fd2, %fd14, %fd11;
	add.s64 	%rd18, %rd5, %rd11;
	st.global.f64 	[%rd18], %fd15;
	add.s32 	%r12, %r12, %r3;
	setp.lt.s32 	%p2, %r12, %r6;
	@%p2 bra 	$L__BB14_2;
$L__BB14_3:
	ret;

}
	// .globl	_Z14y_A_LHS_on_gpuPdS_S_iidd
.visible .entry _Z14y_A_LHS_on_gpuPdS_S_iidd(
	.param .u64 .ptr .align 1 _Z14y_A_LHS_on_gpuPdS_S_iidd_param_0,
	.param .u64 .ptr .align 1 _Z14y_A_LHS_on_gpuPdS_S_iidd_param_1,
	.param .u64 .ptr .align 1 _Z14y_A_LHS_on_gpuPdS_S_iidd_param_2,
	.param .u32 _Z14y_A_LHS_on_gpuPdS_S_iidd_param_3,
	.param .u32 _Z14y_A_LHS_on_gpuPdS_S_iidd_param_4,
	.param .f64 _Z14y_A_LHS_on_gpuPdS_S_iidd_param_5,
	.param .f64 _Z14y_A_LHS_on_gpuPdS_S_iidd_param_6
)
{
	.reg .pred 	%p<3>;
	.reg .b32 	%r<11>;
	.reg .b64 	%rd<11>;
	.reg .b64 	%fd<6>;

	ld.param.u64 	%rd4, [_Z14y_A_LHS_on_gpuPdS_S_iidd_param_0];
	ld.param.u64 	%rd5, [_Z14y_A_LHS_on_gpuPdS_S_iidd_param_1];
	ld.param.u64 	%rd6, [_Z14y_A_LHS_on_gpuPdS_S_iidd_param_2];
	ld.param.u32 	%r6, [_Z14y_A_LHS_on_gpuPdS_S_iidd_param_3];
	ld.param.f64 	%fd3, [_Z14y_A_LHS_on_gpuPdS_S_iidd_param_5];
	ld.param.f64 	%fd4, [_Z14y_A_LHS_on_gpuPdS_S_iidd_param_6];
	mov.u32 	%r1, %ntid.x;
	mov.u32 	%r7, %ctaid.x;
	mov.u32 	%r8, %tid.x;
	mad.lo.s32 	%r10, %r1, %r7, %r8;
	setp.ge.s32 	%p1, %r10, %r6;
	@%p1 bra 	$L__BB15_3;
	mul.f64 	%fd5, %fd3, 0dBFE0000000000000;
	fma.rn.f64 	%fd1, %fd5, %fd4, 0d3FB5555555555555;
	fma.rn.f64 	%fd2, %fd3, %fd4, 0d3FEAAAAAAAAAAAAB;
	mov.u32 	%r9, %nctaid.x;
	mul.lo.s32 	%r3, %r9, %r1;
	cvta.to.global.u64 	%rd1, %rd4;
	cvta.to.global.u64 	%rd2, %rd5;
	cvta.to.global.u64 	%rd3, %rd6;
$L__BB15_2:
	mul.wide.s32 	%rd7, %r10, 8;
	add.s64 	%rd8, %rd1, %rd7;
	st.global.f64 	[%rd8], %fd1;
	add.s64 	%rd9, %rd2, %rd7;
	st.global.f64 	[%rd9], %fd2;
	add.s64 	%rd10, %rd3, %rd7;
	st.global.f64 	[%rd10], %fd1;
	add.s32 	%r10, %r10, %r3;
	setp.lt.s32 	%p2, %r10, %r6;
	@%p2 bra 	$L__BB15_2;
$L__BB15_3:
	ret;

}
	// .globl	_Z14y_b_RHS_on_gpuPdS_S_S_S_iiddd
.visible .entry _Z14y_b_RHS_on_gpuPdS_S_S_S_iiddd(
	.param .u64 .ptr .align 1 _Z14y_b_RHS_on_gpuPdS_S_S_S_iiddd_param_0,
	.param .u64 .ptr .align 1 _Z14y_b_RHS_on_gpuPdS_S_S_S_iiddd_param_1,
	.param .u64 .ptr .align 1 _Z14y_b_RHS_on_gpuPdS_S_S_S_iiddd_param_2,
	.param .u64 .ptr .align 1 _Z14y_b_RHS_on_gpuPdS_S_S_S_iiddd_param_3,
	.param .u64 .ptr .align 1 _Z14y_b_RHS_on_gpuPdS_S_S_S_iiddd_param_4,
	.param .u32 _Z14y_b_RHS_on_gpuPdS_S_S_S_iiddd_param_5,
	.param .u32 _Z14y_b_RHS_on_gpuPdS_S_S_S_iiddd_param_6,
	.param .f64 _Z14y_b_RHS_on_gpuPdS_S_S_S_iiddd_param_7,
	.param .f64 _Z14y_b_RHS_on_gpuPdS_S_S_S_iiddd_param_8,
	.param .f64 _Z14y_b_RHS_on_gpuPdS_S_S_S_iiddd_param_9
)
{
	.reg .pred 	%p<3>;
	.reg .b32 	%r<17>;
	.reg .b64 	%rd<20>;
	.reg .b64 	%fd<16>;

	ld.param.u64 	%rd7, [_Z14y_b_RHS_on_gpuPdS_S_S_S_iiddd_param_1];
	ld.param.u64 	%rd9, [_Z14y_b_RHS_on_gpuPdS_S_S_S_iiddd_param_3];
	ld.param.u64 	%rd10, [_Z14y_b_RHS_on_gpuPdS_S_S_S_iiddd_param_4];
	ld.param.u32 	%r7, [_Z14y_b_RHS_on_gpuPdS_S_S_S_iiddd_param_5];
	ld.param.u32 	%r8, [_Z14y_b_RHS_on_gpuPdS_S_S_S_iiddd_param_6];
	ld.param.f64 	%fd3, [_Z14y_b_RHS_on_gpuPdS_S_S_S_iiddd_param_7];
	ld.param.f64 	%fd4, [_Z14y_b_RHS_on_gpuPdS_S_S_S_iiddd_param_8];
	ld.param.f64 	%fd5, [_Z14y_b_RHS_on_gpuPdS_S_S_S_iiddd_param_9];
	mov.u32 	%r1, %ntid.x;
	mov.u32 	%r9, %ctaid.x;
	mov.u32 	%r10, %tid.x;
	mad.lo.s32 	%r16, %r1, %r9, %r10;
	setp.ge.s32 	%p1, %r16, %r7;
	@%p1 bra 	$L__BB16_3;
	ld.param.u64 	%rd19, [_Z14y_b_RHS_on_gpuPdS_S_S_S_iiddd_param_2];
	ld.param.u64 	%rd18, [_Z14y_b_RHS_on_gpuPdS_S_S_S_iiddd_param_0];
	mul.f64 	%fd1, %fd4, 0d3FE0000000000000;
	mul.f64 	%fd6, %fd3, 0d3FE0000000000000;
	mul.f64 	%fd2, %fd6, %fd5;
	add.s32 	%r3, %r8, 1;
	mov.u32 	%r11, %nctaid.x;
	mul.lo.s32 	%r4, %r11, %r1;
	cvta.to.global.u64 	%rd1, %rd7;
	cvta.to.global.u64 	%rd2, %rd9;
	cvta.to.global.u64 	%rd3, %rd10;
	cvta.to.global.u64 	%rd4, %rd19;
	cvta.to.global.u64 	%rd5, %rd18;
$L__BB16_2:
	div.s32 	%r12, %r16, %r8;
	mul.lo.s32 	%r13, %r12, %r8;
	sub.s32 	%r14, %r16, %r13;
	mul.wide.s32 	%rd11, %r16, 8;
	add.s64 	%rd12, %rd1, %rd11;
	ld.global.f64 	%fd7, [%rd12];
	add.s64 	%rd13, %rd2, %rd11;
	ld.global.f64 	%fd8, [%rd13];
	add.s64 	%rd14, %rd3, %rd11;
	ld.global.f64 	%fd9, [%rd14];
	add.f64 	%fd10, %fd8, %fd9;
	fma.rn.f64 	%fd11, %fd1, %fd10, %fd7;
	mad.lo.s32 	%r15, %r12, %r3, %r14;
	mul.wide.s32 	%rd15, %r15, 8;
	add.s64 	%rd16, %rd4, %rd15;
	ld.global.f64 	%fd12, [%rd16+8];
	ld.global.f64 	%fd13, [%rd16];
	sub.f64 	%fd14, %fd12, %fd13;
	fma.rn.f64 	%fd15, %fd2, %fd14, %fd11;
	add.s64 	%rd17, %rd5, %rd11;
	st.global.f64 	[%rd17], %fd15;
	add.s32 	%r16, %r16, %r4;
	setp.lt.s32 	%p2, %r16, %r7;
	@%p2 bra 	$L__BB16_2;
$L__BB16_3:
	ret;

}
	// .globl	_Z22x_b_rhs_compact_on_gpuPdS_iii
.visible .entry _Z22x_b_rhs_compact_on_gpuPdS_iii(
	.param .u64 .ptr .align 1 _Z22x_b_rhs_compact_on_gpuPdS_iii_param_0,
	.param .u64 .ptr .align 1 _Z22x_b_rhs_compact_on_gpuPdS_iii_param_1,
	.param .u32 _Z22x_b_rhs_compact_on_gpuPdS_iii_param_2,
	.param .u32 _Z22x_b_rhs_compact_on_gpuPdS_iii_param_3,
	.param .u32 _Z22x_b_rhs_compact_on_gpuPdS_iii_param_4
)
{
	.reg .pred 	%p<5>;
	.reg .b32 	%r<27>;
	.reg .b64 	%rd<17>;
	.reg .b64 	%fd<13>;

	ld.param.u64 	%rd4, [_Z22x_b_rhs_compact_on_gpuPdS_iii_param_0];
	ld.param.u64 	%rd3, [_Z22x_b_rhs_compact_on_gpuPdS_iii_param_1];
	ld.param.u32 	%r13, [_Z22x_b_rhs_compact_on_gpuPdS_iii_param_2];
	ld.param.u32 	%r14, [_Z22x_b_rhs_compact_on_gpuPdS_iii_param_3];
	ld.param.u32 	%r15, [_Z22x_b_rhs_compact_on_gpuPdS_iii_param_4];
	cvta.to.global.u64 	%rd1, %rd4;
	mov.u32 	%r1, %ntid.x;
	mov.u32 	%r16, %ctaid.x;
	mov.u32 	%r17, %tid.x;
	mad.lo.s32 	%r25, %r1, %r16, %r17;
	setp.ge.s32 	%p1, %r25, %r13;
	@%p1 bra 	$L__BB17_8;
	add.s32 	%r3, %r15, -1;
	mov.u32 	%r18, %nctaid.x;
	mul.lo.s32 	%r4, %r18, %r1;
	mul.lo.s32 	%r5, %r3, %r14;
	sub.s32 	%r6, %r5, %r14;
	cvta.to.global.u64 	%rd2, %rd3;
$L__BB17_2:
	div.s32 	%r8, %r25, %r14;
	mul.lo.s32 	%r19, %r8, %r14;
	sub.s32 	%r9, %r25, %r19;
	setp.ne.s32 	%p2, %r8, 0;
	@%p2 bra 	$L__BB17_4;
	mul.wide.s32 	%rd11, %r9, 8;
	add.s64 	%rd12, %rd1, %rd11;
	ld.global.f64 	%fd8, [%rd12];
	mul.f64 	%fd12, %fd8, 0d4024000000000000;
	mov.u32 	%r26, %r14;
	bra.uni 	$L__BB17_7;
$L__BB17_4:
	setp.ne.s32 	%p3, %r8, %r3;
	@%p3 bra 	$L__BB17_6;
	add.s32 	%r23, %r5, %r9;
	mul.wide.s32 	%rd9, %r23, 8;
	add.s64 	%rd10, %rd1, %rd9;
	ld.global.f64 	%fd7, [%rd10];
	mul.f64 	%fd12, %fd7, 0d4024000000000000;
	mov.u32 	%r26, %r6;
	bra.uni 	$L__BB17_7;
$L__BB17_6:
	add.s32 	%r21, %r19, %r9;
	add.s32 	%r22, %r21, %r14;
	mul.wide.s32 	%rd5, %r22, 8;
	add.s64 	%rd6, %rd1, %rd5;
	ld.global.f64 	%fd5, [%rd6];
	mul.wide.s32 	%rd7, %r21, 8;
	add.s64 	%rd8, %rd1, %rd7;
	ld.global.f64 	%fd6, [%rd8];
	fma.rn.f64 	%fd12, %fd6, 0d4024000000000000, %fd5;
	sub.s32 	%r26, %r19, %r14;
$L__BB17_7:
	add.s32 	%r24, %r26, %r9;
	mul.wide.s32 	%rd13, %r24, 8;
	add.s64 	%rd14, %rd1, %rd13;
	ld.global.f64 	%fd9, [%rd14];
	add.f64 	%fd10, %fd12, %fd9;
	div.rn.f64 	%fd11, %fd10, 0d4028000000000000;
	mul.wide.s32 	%rd15, %r25, 8;
	add.s64 	%rd16, %rd2, %rd15;
	st.global.f64 	[%rd16], %fd11;
	add.s32 	%r25, %r25, %r4;
	setp.lt.s32 	%p4, %r25, %r13;
	@%p4 bra 	$L__BB17_2;
$L__BB17_8:
	ret;

}
	// .globl	_Z22y_b_rhs_compact_on_gpuPdS_ii
.visible .entry _Z22y_b_rhs_compact_on_gpuPdS_ii(
	.param .u64 .ptr .align 1 _Z22y_b_rhs_compact_on_gpuPdS_ii_param_0,
	.param .u64 .ptr .align 1 _Z22y_b_rhs_compact_on_gpuPdS_ii_param_1,
	.param .u32 _Z22y_b_rhs_compact_on_gpuPdS_ii_param_2,
	.param .u32 _Z22y_b_rhs_compact_on_gpuPdS_ii_param_3
)
{
	.reg .pred 	%p<5>;
	.reg .b32 	%r<29>;
	.reg .b64 	%rd<23>;
	.reg .b64 	%fd<13>;

	ld.param.u64 	%rd4, [_Z22y_b_rhs_compact_on_gpuPdS_ii_param_0];
	ld.param.u64 	%rd3, [_Z22y_b_rhs_compact_on_gpuPdS_ii_param_1];
	ld.param.u32 	%r15, [_Z22y_b_rhs_compact_on_gpuPdS_ii_param_2];
	ld.param.u32 	%r16, [_Z22y_b_rhs_compact_on_gpuPdS_ii_param_3];
	cvta.to.global.u64 	%rd1, %rd4;
	mov.u32 	%r1, %ntid.x;
	mov.u32 	%r17, %ctaid.x;
	mov.u32 	%r18, %tid.x;
	mad.lo.s32 	%r26, %r1, %r17, %r18;
	setp.ge.s32 	%p1, %r26, %r15;
	@%p1 bra 	$L__BB18_8;
	add.s32 	%r3, %r16, -1;
	mov.u32 	%r19, %nctaid.x;
	mul.lo.s32 	%r4, %r19, %r1;
	cvta.to.global.u64 	%rd2, %rd3;
	cvt.s64.s32 	%rd13, %r16;
$L__BB18_2:
	div.s32 	%r6, %r26, %r16;
	mul.lo.s32 	%r27, %r6, %r16;
	sub.s32 	%r7, %r26, %r27;
	setp.ne.s32 	%p2, %r7, 0;
	@%p2 bra 	$L__BB18_4;
	mul.lo.s32 	%r27, %r6, %r16;
	mul.wide.s32 	%rd17, %r27, 8;
	add.s64 	%rd18, %rd1, %rd17;
	ld.global.f64 	%fd8, [%rd18];
	mul.f64 	%fd12, %fd8, 0d4024000000000000;
	mov.b32 	%r28, 1;
	bra.uni 	$L__BB18_7;
$L__BB18_4:
	setp.ne.s32 	%p3, %r7, %r3;
	@%p3 bra 	$L__BB18_6;
	mul.lo.s32 	%r23, %r6, %r16;
	add.s32 	%r27, %r23, %r3;
	cvt.s64.s32 	%rd12, %r23;
	add.s64 	%rd14, %rd12, %rd13;
	shl.b64 	%rd15, %rd14, 3;
	add.s64 	%rd16, %rd1, %rd15;
	ld.global.f64 	%fd7, [%rd16+-8];
	mul.f64 	%fd12, %fd7, 0d4024000000000000;
	mov.b32 	%r28, -1;
	bra.uni 	$L__BB18_7;
$L__BB18_6:
	cvt.s64.s32 	%rd5, %r27;
	cvt.s64.s32 	%rd6, %r7;
	add.s64 	%rd7, %rd6, %rd5;
	shl.b64 	%rd8, %rd7, 3;
	add.s64 	%rd9, %rd1, %rd8;
	ld.global.f64 	%fd5, [%rd9+8];
	add.s32 	%r21, %r27, %r7;
	mul.wide.s32 	%rd10, %r21, 8;
	add.s64 	%rd11, %rd1, %rd10;
	ld.global.f64 	%fd6, [%rd11];
	fma.rn.f64 	%fd12, %fd6, 0d4024000000000000, %fd5;
	add.s32 	%r28, %r7, -1;
$L__BB18_7:
	add.s32 	%r25, %r28, %r27;
	mul.wide.s32 	%rd19, %r25, 8;
	add.s64 	%rd20, %rd1, %rd19;
	ld.global.f64 	%fd9, [%rd20];
	add.f64 	%fd10, %fd12, %fd9;
	div.rn.f64 	%fd11, %fd10, 0d4028000000000000;
	mul.wide.s32 	%rd21, %r26, 8;
	add.s64 	%rd22, %rd2, %rd21;
	st.global.f64 	[%rd22], %fd11;
	add.s32 	%r26, %r26, %r4;
	setp.lt.s32 	%p4, %r26, %r15;
	@%p4 bra 	$L__BB18_2;
$L__BB18_8:
	ret;

}
	// .globl	_Z15x_Thomas_on_gpuPdS_S_S_S_S_S_iii
.visible .entry _Z15x_Thomas_on_gpuPdS_S_S_S_S_S_iii(
	.param .u64 .ptr .align 1 _Z15x_Thomas_on_gpuPdS_S_S_S_S_S_iii_param_0,
	.param .u64 .ptr .align 1 _Z15x_Thomas_on_gpuPdS_S_S_S_S_S_iii_param_1,
	.param .u64 .ptr .align 1 _Z15x_Thomas_on_gpuPdS_S_S_S_S_S_iii_param_2,
	.param .u64 .ptr .align 1 _Z15x_Thomas_on_gpuPdS_S_S_S_S_S_iii_param_3,
	.param .u64 .ptr .align 1 _Z15x_Thomas_on_gpuPdS_S_S_S_S_S_iii_param_4,
	.param .u64 .ptr .align 1 _Z15x_Thomas_on_gpuPdS_S_S_S_S_S_iii_param_5,
	.param .u64 .ptr .align 1 _Z15x_Thomas_on_gpuPdS_S_S_S_S_S_iii_param_6,
	.param .u32 _Z15x_Thomas_on_gpuPdS_S_S_S_S_S_iii_param_7,
	.param .u32 _Z15x_Thomas_on_gpuPdS_S_S_S_S_S_iii_param_8,
	.param .u32 _Z15x_Thomas_on_gpuPdS_S_S_S_S_S_iii_param_9
)
{
	.reg .pred 	%p<17>;
	.reg .b32 	%r<125>;
	.reg .b64 	%rd<178>;
	.reg .b64 	%fd<177>;

	ld.param.u64 	%rd13, [_Z15x_Thomas_on_gpuPdS_S_S_S_S_S_iii_param_0];
	ld.param.u64 	%rd14, [_Z15x_Thomas_on_gpuPdS_S_S_S_S_S_iii_param_1];
	ld.param.u64 	%rd15, [_Z15x_Thomas_on_gpuPdS_S_S_S_S_S_iii_param_2];
	ld.param.u64 	%rd16, [_Z15x_Thomas_on_gpuPdS_S_S_S_S_S_iii_param_3];
	ld.param.u64 	%rd17, [_Z15x_Thomas_on_gpuPdS_S_S_S_S_S_iii_param_4];
	ld.param.u64 	%rd18, [_Z15x_Thomas_on_gpuPdS_S_S_S_S_S_iii_param_5];
	ld.param.u64 	%rd19, [_Z15x_Thomas_on_gpuPdS_S_S_S_S_S_iii_param_6];
	ld.param.u32 	%r42, [_Z15x_Thomas_on_gpuPdS_S_S_S_S_S_iii_param_9];
	cvta.to.global.u64 	%rd1, %rd13;
	cvta.to.global.u64 	%rd2, %rd17;
	cvta.to.global.u64 	%rd3, %rd19;
	cvta.to.global.u64 	%rd4, %rd16;
	cvta.to.global.u64 	%rd5, %rd18;
	cvta.to.global.u64 	%rd6, %rd14;
	cvta.to.global.u64 	%rd7, %rd15;
	mov.u32 	%r1, %ntid.x;
	mov.u32 	%r43, %ctaid.x;
	mov.u32 	%r44, %tid.x;
	mad.lo.s32 	%r111, %r1, %r43, %r44;
	setp.ge.s32 	%p1, %r111, %r42;
	@%p1 bra 	$L__BB19_25;
	ld.param.u32 	%r107, [_Z15x_Thomas_on_gpuPdS_S_S_S_S_S_iii_param_8];
	setp.gt.s32 	%p2, %r107, 1;
	add.s32 	%r3, %r107, -1;
	mul.lo.s32 	%r4, %r3, %r42;
	add.s32 	%r5, %r107, -2;
	mov.u32 	%r45, %nctaid.x;
	mul.lo.s32 	%r6, %r45, %r1;
	@%p2 bra 	$L__BB19_2;
	bra.uni 	$L__BB19_24;
$L__BB19_2:
	ld.param.u32 	%r108, [_Z15x_Thomas_on_gpuPdS_S_S_S_S_S_iii_param_8];
	add.s32 	%r47, %r108, 3;
	and.b32  	%r48, %r47, 3;
	add.s32 	%r7, %r48, -1;
	add.s32 	%r49, %r108, 7;
	and.b32  	%r50, %r49, 7;
	add.s32 	%r8, %r50, -1;
	and.b32  	%r9, %r47, 1;
	and.b32  	%r10, %r3, -8;
	and.b32  	%r11, %r49, 3;
	and.b32  	%r51, %r3, -4;
	neg.s32 	%r12, %r51;
$L__BB19_3:
	setp.lt.u32 	%p4, %r5, 3;
	mul.wide.s32 	%rd30, %r111, 8;
	add.s64 	%rd8, %rd7, %rd30;
	ld.global.f64 	%fd8, [%rd8];
	add.s64 	%rd9, %rd6, %rd30;
	ld.global.f64 	%fd9, [%rd9];
	div.rn.f64 	%fd10, %fd8, %fd9;
	add.s64 	%rd10, %rd5, %rd30;
	st.global.f64 	[%rd10], %fd10;
	add.s64 	%rd11, %rd4, %rd30;
	ld.global.f64 	%fd11, [%rd11];
	ld.global.f64 	%fd12, [%rd9];
	div.rn.f64 	%fd13, %fd11, %fd12;
	add.s64 	%rd12, %rd3, %rd30;
	st.global.f64 	[%rd12], %fd13;
	mov.b32 	%r123, 1;
	@%p4 bra 	$L__BB19_7;
	add.s32 	%r112, %r42, %r111;
	mov.b32 	%r113, 0;
	mov.u32 	%r114, %r42;
	mov.u32 	%r115, %r113;
	mov.u32 	%r116, %r12;
$L__BB19_5:
	.pragma "nounroll";
	mul.wide.s32 	%rd31, %r114, 8;
	add.s64 	%rd32, %rd9, %rd31;
	ld.global.f64 	%fd14, [%rd32];
	mul.wide.s32 	%rd33, %r113, 8;
	add.s64 	%rd34, %rd10, %rd33;
	ld.global.f64 	%fd15, [%rd34];
	mul.wide.s32 	%rd35, %r112, 8;
	add.s64 	%rd36, %rd1, %rd35;
	ld.global.f64 	%fd16, [%rd36];
	mul.f64 	%fd17, %fd15, %fd16;
	sub.f64 	%fd18, %fd14, %fd17;
	rcp.rn.f64 	%fd19, %fd18;
	add.s64 	%rd37, %rd8, %rd31;
	ld.global.f64 	%fd20, [%rd37];
	mul.f64 	%fd21, %fd20, %fd19;
	mul.wide.s32 	%rd38, %r42, 8;
	add.s64 	%rd39, %rd34, %rd38;
	st.global.f64 	[%rd39], %fd21;
	add.s64 	%rd40, %rd11, %rd31;
	ld.global.f64 	%fd22, [%rd40];
	add.s64 	%rd41, %rd12, %rd33;
	ld.global.f64 	%fd23, [%rd41];
	ld.global.f64 	%fd24, [%rd36];
	mul.f64 	%fd25, %fd23, %fd24;
	sub.f64 	%fd26, %fd22, %fd25;
	mul.f64 	%fd27, %fd19, %fd26;
	add.s64 	%rd42, %rd41, %rd38;
	st.global.f64 	[%rd42], %fd27;
	add.s64 	%rd43, %rd32, %rd38;
	ld.global.f64 	%fd28, [%rd43];
	ld.global.f64 	%fd29, [%rd39];
	add.s64 	%rd44, %rd36, %rd38;
	ld.global.f64 	%fd30, [%rd44];
	mul.f64 	%fd31, %fd29, %fd30;
	sub.f64 	%fd32, %fd28, %fd31;
	rcp.rn.f64 	%fd33, %fd32;
	add.s64 	%rd45, %rd37, %rd38;
	ld.global.f64 	%fd34, [%rd45];
	mul.f64 	%fd35, %fd34, %fd33;
	add.s64 	%rd46, %rd39, %rd38;
	st.global.f64 	[%rd46], %fd35;
	add.s64 	%rd47, %rd40, %rd38;
	ld.global.f64 	%fd36, [%rd47];
	ld.global.f64 	%fd37, [%rd42];
	ld.global.f64 	%fd38, [%rd44];
	mul.f64 	%fd39, %fd37, %fd38;
	sub.f64 	%fd40, %fd36, %fd39;
	mul.f64 	%fd41, %fd33, %fd40;
	add.s64 	%rd48, %rd42, %rd38;
	st.global.f64 	[%rd48], %fd41;
	add.s64 	%rd49, %rd43, %rd38;
	ld.global.f64 	%fd42, [%rd49];
	ld.global.f64 	%fd43, [%rd46];
	add.s64 	%rd50, %rd44, %rd38;
	ld.global.f64 	%fd44, [%rd50];
	mul.f64 	%fd45, %fd43, %fd44;
	sub.f64 	%fd46, %fd42, %fd45;
	rcp.rn.f64 	%fd47, %fd46;
	add.s64 	%rd51, %rd45, %rd38;
	ld.global.f64 	%fd48, [%rd51];
	mul.f64 	%fd49, %fd48, %fd47;
	add.s64 	%rd52, %rd46, %rd38;
	st.global.f64 	[%rd52], %fd49;
	add.s64 	%rd53, %rd47, %rd38;
	ld.global.f64 	%fd50, [%rd53];
	ld.global.f64 	%fd51, [%rd48];
	ld.global.f64 	%fd52, [%rd50];
	mul.f64 	%fd53, %fd51, %fd52;
	sub.f64 	%fd54, %fd50, %fd53;
	mul.f64 	%fd55, %fd47, %fd54;
	add.s64 	%rd54, %rd48, %rd38;
	st.global.f64 	[%rd54], %fd55;
	add.s64 	%rd55, %rd49, %rd38;
	ld.global.f64 	%fd56, [%rd55];
	ld.global.f64 	%fd57, [%rd52];
	add.s64 	%rd56, %rd50, %rd38;
	ld.global.f64 	%fd58, [%rd56];
	mul.f64 	%fd59, %fd57, %fd58;
	sub.f64 	%fd60, %fd56, %fd59;
	rcp.rn.f64 	%fd61, %fd60;
	add.s64 	%rd57, %rd51, %rd38;
	ld.global.f64 	%fd62, [%rd57];
	mul.f64 	%fd63, %fd62, %fd61;
	add.s64 	%rd58, %rd52, %rd38;
	st.global.f64 	[%rd58], %fd63;
	add.s64 	%rd59, %rd53, %rd38;
	ld.global.f64 	%fd64, [%rd59];
	ld.global.f64 	%fd65, [%rd54];
	ld.global.f64 	%fd66, [%rd56];
	mul.f64 	%fd67, %fd65, %fd66;
	sub.f64 	%fd68, %fd64, %fd67;
	mul.f64 	%fd69, %fd61, %fd68;
	add.s64 	%rd60, %rd54, %rd38;
	st.global.f64 	[%rd60], %fd69;
	add.s32 	%r116, %r116, 4;
	add.s32 	%r115, %r115, 4;
	shl.b32 	%r54, %r42, 2;
	add.s32 	%r114, %r114, %r54;
	add.s32 	%r113, %r113, %r54;
	add.s32 	%r112, %r112, %r54;
	setp.eq.s32 	%p5, %r116, 0;
	@%p5 bra 	$L__BB19_6;
	bra.uni 	$L__BB19_5;
$L__BB19_6:
	add.s32 	%r123, %r115, 1;
$L__BB19_7:
	ld.param.u32 	%r109, [_Z15x_Thomas_on_gpuPdS_S_S_S_S_S_iii_param_8];
	add.s32 	%r55, %r109, -1;
	and.b32  	%r56, %r55, 3;
	setp.eq.s32 	%p6, %r56, 0;
	@%p6 bra 	$L__BB19_12;
	setp.eq.s32 	%p7, %r7, 0;
	@%p7 bra 	$L__BB19_10;
	mul.lo.s32 	%r57, %r123, %r42;
	add.s32 	%r58, %r57, %r111;
	mul.wide.s32 	%rd61, %r57, 8;
	add.s64 	%rd62, %rd9, %rd61;
	ld.global.f64 	%fd70, [%rd62];
	sub.s32 	%r59, %r57, %r42;
	mul.wide.s32 	%rd63, %r59, 8;
	add.s64 	%rd64, %rd10, %rd63;
	ld.global.f64 	%fd71, [%rd64];
	mul.wide.s32 	%rd65, %r58, 8;
	add.s64 	%rd66, %rd1, %rd65;
	ld.global.f64 	%fd72, [%rd66];
	mul.f64 	%fd73, %fd71, %fd72;
	sub.f64 	%fd74, %fd70, %fd73;
	rcp.rn.f64 	%fd75, %fd74;
	add.s64 	%rd67, %rd8, %rd61;
	ld.global.f64 	%fd76, [%rd67];
	mul.f64 	%fd77, %fd76, %fd75;
	mul.wide.s32 	%rd68, %r42, 8;
	add.s64 	%rd69, %rd64, %rd68;
	st.global.f64 	[%rd69], %fd77;
	add.s64 	%rd70, %rd11, %rd61;
	ld.global.f64 	%fd78, [%rd70];
	add.s64 	%rd71, %rd12, %rd63;
	ld.global.f64 	%fd79, [%rd71];
	ld.global.f64 	%fd80, [%rd66];
	mul.f64 	%fd81, %fd79, %fd80;
	sub.f64 	%fd82, %fd78, %fd81;
	mul.f64 	%fd83, %fd75, %fd82;
	add.s64 	%rd72, %rd71, %rd68;
	st.global.f64 	[%rd72], %fd83;
	add.s64 	%rd73, %rd62, %rd68;
	ld.global.f64 	%fd84, [%rd73];
	ld.global.f64 	%fd85, [%rd69];
	add.s64 	%rd74, %rd66, %rd68;
	ld.global.f64 	%fd86, [%rd74];
	mul.f64 	%fd87, %fd85, %fd86;
	sub.f64 	%fd88, %fd84, %fd87;
	rcp.rn.f64 	%fd89, %fd88;
	add.s64 	%rd75, %rd67, %rd68;
	ld.global.f64 	%fd90, [%rd75];
	mul.f64 	%fd91, %fd90, %fd89;
	add.s64 	%rd76, %rd69, %rd68;
	st.global.f64 	[%rd76], %fd91;
	add.s64 	%rd77, %rd70, %rd68;
	ld.global.f64 	%fd92, [%rd77];
	ld.global.f64 	%fd93, [%rd72];
	ld.global.f64 	%fd94, [%rd74];
	mul.f64 	%fd95, %fd93, %fd94;
	sub.f64 	%fd96, %fd92, %fd95;
	mul.f64 	%fd97, %fd89, %fd96;
	add.s64 	%rd78, %rd72, %rd68;
	st.global.f64 	[%rd78], %fd97;
	add.s32 	%r123, %r123, 2;
$L__BB19_10:
	setp.eq.s32 	%p8, %r9, 0;
	@%p8 bra 	$L__BB19_12;
	mul.lo.s32 	%r60, %r123, %r42;
	add.s32 	%r61, %r60, %r111;
	mul.wide.s32 	%rd79, %r60, 8;
	add.s64 	%rd80, %rd9, %rd79;
	ld.global.f64 	%fd98, [%rd80];
	sub.s32 	%r62, %r60, %r42;
	mul.wide.s32 	%rd81, %r62, 8;
	add.s64 	%rd82, %rd10, %rd81;
	ld.global.f64 	%fd99, [%rd82];
	mul.wide.s32 	%rd83, %r61, 8;
	add.s64 	%rd84, %rd1, %rd83;
	ld.global.f64 	%fd100, [%rd84];
	mul.f64 	%fd101, %fd99, %fd100;
	sub.f64 	%fd102, %fd98, %fd101;
	rcp.rn.f64 	%fd103, %fd102;
	add.s64 	%rd85, %rd8, %rd79;
	ld.global.f64 	%fd104, [%rd85];
	mul.f64 	%fd105, %fd104, %fd103;
	mul.wide.s32 	%rd86, %r42, 8;
	add.s64 	%rd87, %rd82, %rd86;
	st.global.f64 	[%rd87], %fd105;
	add.s64 	%rd88, %rd11, %rd79;
	ld.global.f64 	%fd106, [%rd88];
	add.s64 	%rd89, %rd12, %rd81;
	ld.global.f64 	%fd107, [%rd89];
	ld.global.f64 	%fd108, [%rd84];
	mul.f64 	%fd109, %fd107, %fd108;
	sub.f64 	%fd110, %fd106, %fd109;
	mul.f64 	%fd111, %fd103, %fd110;
	add.s64 	%rd90, %rd89, %rd86;
	st.global.f64 	[%rd90], %fd111;
$L__BB19_12:
	setp.lt.u32 	%p9, %r5, 7;
	add.s32 	%r63, %r111, %r4;
	mul.wide.s32 	%rd91, %r4, 8;
	add.s64 	%rd92, %rd12, %rd91;
	ld.global.f64 	%fd112, [%rd92];
	mul.wide.s32 	%rd93, %r63, 8;
	add.s64 	%rd94, %rd2, %rd93;
	st.global.f64 	[%rd94], %fd112;
	mov.u32 	%r119, %r5;
	@%p9 bra 	$L__BB19_15;
	mov.b32 	%r118, 0;
	mov.u32 	%r119, %r5;
$L__BB19_14:
	.pragma "nounroll";
	mul.lo.s32 	%r65, %r119, %r42;
	add.s32 	%r66, %r65, %r111;
	mul.wide.s32 	%rd95, %r65, 8;
	add.s64 	%rd96, %rd12, %rd95;
	ld.global.f64 	%fd113, [%rd96];
	add.s64 	%rd97, %rd10, %rd95;
	ld.global.f64 	%fd114, [%rd97];
	add.s32 	%r67, %r65, %r42;
	add.s32 	%r68, %r66, %r42;
	mul.wide.s32 	%rd98, %r68, 8;
	add.s64 	%rd99, %rd2, %rd98;
	ld.global.f64 	%fd115, [%rd99];
	mul.f64 	%fd116, %fd114, %fd115;
	sub.f64 	%fd117, %fd113, %fd116;
	mul.wide.s32 	%rd100, %r66, 8;
	add.s64 	%rd101, %rd2, %rd100;
	st.global.f64 	[%rd101], %fd117;
	shl.b32 	%r69, %r42, 1;
	sub.s32 	%r70, %r67, %r69;
	add.s32 	%r71, %r70, %r111;
	mul.wide.s32 	%rd102, %r70, 8;
	add.s64 	%rd103, %rd12, %rd102;
	ld.global.f64 	%fd118, [%rd103];
	add.s64 	%rd104, %rd10, %rd102;
	ld.global.f64 	%fd119, [%rd104];
	mul.f64 	%fd120, %fd119, %fd117;
	sub.f64 	%fd121, %fd118, %fd120;
	mul.wide.s32 	%rd105, %r71, 8;
	add.s64 	%rd106, %rd2, %rd105;
	st.global.f64 	[%rd106], %fd121;
	sub.s32 	%r72, %r70, %r42;
	add.s32 	%r73, %r72, %r111;
	mul.wide.s32 	%rd107, %r72, 8;
	add.s64 	%rd108, %rd12, %rd107;
	ld.global.f64 	%fd122, [%rd108];
	add.s64 	%rd109, %rd10, %rd107;
	ld.global.f64 	%fd123, [%rd109];
	mul.f64 	%fd124, %fd123, %fd121;
	sub.f64 	%fd125, %fd122, %fd124;
	mul.wide.s32 	%rd110, %r73, 8;
	add.s64 	%rd111, %rd2, %rd110;
	st.global.f64 	[%rd111], %fd125;
	sub.s32 	%r74, %r72, %r42;
	add.s32 	%r75, %r74, %r111;
	mul.wide.s32 	%rd112, %r74, 8;
	add.s64 	%rd113, %rd12, %rd112;
	ld.global.f64 	%fd126, [%rd113];
	add.s64 	%rd114, %rd10, %rd112;
	ld.global.f64 	%fd127, [%rd114];
	mul.f64 	%fd128, %fd127, %fd125;
	sub.f64 	%fd129, %fd126, %fd128;
	mul.wide.s32 	%rd115, %r75, 8;
	add.s64 	%rd116, %rd2, %rd115;
	st.global.f64 	[%rd116], %fd129;
	sub.s32 	%r76, %r74, %r42;
	add.s32 	%r77, %r76, %r111;
	mul.wide.s32 	%rd117, %r76, 8;
	add.s64 	%rd118, %rd12, %rd117;
	ld.global.f64 	%fd130, [%rd118];
	add.s64 	%rd119, %rd10, %rd117;
	ld.global.f64 	%fd131, [%rd119];
	mul.f64 	%fd132, %fd131, %fd129;
	sub.f64 	%fd133, %fd130, %fd132;
	mul.wide.s32 	%rd120, %r77, 8;
	add.s64 	%rd121, %rd2, %rd120;
	st.global.f64 	[%rd121], %fd133;
	sub.s32 	%r78, %r76, %r42;
	add.s32 	%r79, %r78, %r111;
	mul.wide.s32 	%rd122, %r78, 8;
	add.s64 	%rd123, %rd12, %rd122;
	ld.global.f64 	%fd134, [%rd123];
	add.s64 	%rd124, %rd10, %rd122;
	ld.global.f64 	%fd135, [%rd124];
	mul.f64 	%fd136, %fd135, %fd133;
	sub.f64 	%fd137, %fd134, %fd136;
	mul.wide.s32 	%rd125, %r79, 8;
	add.s64 	%rd126, %rd2, %rd125;
	st.global.f64 	[%rd126], %fd137;
	sub.s32 	%r80, %r78, %r42;
	add.s32 	%r81, %r80, %r111;
	mul.wide.s32 	%rd127, %r80, 8;
	add.s64 	%rd128, %rd12, %rd127;
	ld.global.f64 	%fd138, [%rd128];
	add.s64 	%rd129, %rd10, %rd127;
	ld.global.f64 	%fd139, [%rd129];
	mul.f64 	%fd140, %fd139, %fd137;
	sub.f64 	%fd141, %fd138, %fd140;
	mul.wide.s32 	%rd130, %r81, 8;
	add.s64 	%rd131, %rd2, %rd130;
	st.global.f64 	[%rd131], %fd141;
	sub.s32 	%r82, %r80, %r42;
	add.s32 	%r83, %r82, %r111;
	mul.wide.s32 	%rd132, %r82, 8;
	add.s64 	%rd133, %rd12, %rd132;
	ld.global.f64 	%fd142, [%rd133];
	add.s64 	%rd134, %rd10, %rd132;
	ld.global.f64 	%fd143, [%rd134];
	mul.f64 	%fd144, %fd143, %fd141;
	sub.f64 	%fd145, %fd142, %fd144;
	mul.wide.s32 	%rd135, %r83, 8;
	add.s64 	%rd136, %rd2, %rd135;
	st.global.f64 	[%rd136], %fd145;
	add.s32 	%r119, %r119, -8;
	add.s32 	%r118, %r118, 8;
	setp.ne.s32 	%p10, %r118, %r10;
	@%p10 bra 	$L__BB19_14;
$L__BB19_15:
	ld.param.u32 	%r110, [_Z15x_Thomas_on_gpuPdS_S_S_S_S_S_iii_param_8];
	add.s32 	%r84, %r110, -1;
	and.b32  	%r85, %r84, 7;
	setp.eq.s32 	%p11, %r85, 0;
	@%p11 bra 	$L__BB19_23;
	setp.lt.u32 	%p12, %r8, 3;
	@%p12 bra 	$L__BB19_18;
	mul.lo.s32 	%r86, %r119, %r42;
	add.s32 	%r87, %r86, %r111;
	mul.wide.s32 	%rd137, %r86, 8;
	add.s64 	%rd138, %rd12, %rd137;
	ld.global.f64 	%fd146, [%rd138];
	add.s64 	%rd139, %rd10, %rd137;
	ld.global.f64 	%fd147, [%rd139];
	add.s32 	%r88, %r86, %r42;
	add.s32 	%r89, %r87, %r42;
	mul.wide.s32 	%rd140, %r89, 8;
	add.s64 	%rd141, %rd2, %rd140;
	ld.global.f64 	%fd148, [%rd141];
	mul.f64 	%fd149, %fd147, %fd148;
	sub.f64 	%fd150, %fd146, %fd149;
	mul.wide.s32 	%rd142, %r87, 8;
	add.s64 	%rd143, %rd2, %rd142;
	st.global.f64 	[%rd143], %fd150;
	shl.b32 	%r90, %r42, 1;
	sub.s32 	%r91, %r88, %r90;
	add.s32 	%r92, %r91, %r111;
	mul.wide.s32 	%rd144, %r91, 8;
	add.s64 	%rd145, %rd12, %rd144;
	ld.global.f64 	%fd151, [%rd145];
	add.s64 	%rd146, %rd10, %rd144;
	ld.global.f64 	%fd152, [%rd146];
	mul.f64 	%fd153, %fd152, %fd150;
	sub.f64 	%fd154, %fd151, %fd153;
	mul.wide.s32 	%rd147, %r92, 8;
	add.s64 	%rd148, %rd2, %rd147;
	st.global.f64 	[%rd148], %fd154;
	sub.s32 	%r93, %r91, %r42;
	add.s32 	%r94, %r93, %r111;
	mul.wide.s32 	%rd149, %r93, 8;
	add.s64 	%rd150, %rd12, %rd149;
	ld.global.f64 	%fd155, [%rd150];
	add.s64 	%rd151, %rd10, %rd149;
	ld.global.f64 	%fd156, [%rd151];
	mul.f64 	%fd157, %fd156, %fd154;
	sub.f64 	%fd158, %fd155, %fd157;
	mul.wide.s32 	%rd152, %r94, 8;
	add.s64 	%rd153, %rd2, %rd152;
	st.global.f64 	[%rd153], %fd158;
	sub.s32 	%r95, %r93, %r42;
	add.s32 	%r96, %r95, %r111;
	mul.wide.s32 	%rd154, %r95, 8;
	add.s64 	%rd155, %rd12, %rd154;
	ld.global.f64 	%fd159, [%rd155];
	add.s64 	%rd156, %rd10, %rd154;
	ld.global.f64 	%fd160, [%rd156];
	mul.f64 	%fd161, %fd160, %fd158;
	sub.f64 	%fd162, %fd159, %fd161;
	mul.wide.s32 	%rd157, %r96, 8;
	add.s64 	%rd158, %rd2, %rd157;
	st.global.f64 	[%rd158], %fd162;
	add.s32 	%r119, %r119, -4;
$L__BB19_18:
	setp.eq.s32 	%p13, %r11, 0;
	@%p13 bra 	$L__BB19_23;
	setp.eq.s32 	%p14, %r7, 0;
	@%p14 bra 	$L__BB19_21;
	mul.lo.s32 	%r97, %r119, %r42;
	add.s32 	%r98, %r97, %r111;
	mul.wide.s32 	%rd159, %r97, 8;
	add.s64 	%rd160, %rd12, %rd159;
	ld.global.f64 	%fd163, [%rd160];
	add.s64 	%rd161, %rd10, %rd159;
	ld.global.f64 	%fd164, [%rd161];
	add.s32 	%r99, %r97, %r42;
	add.s32 	%r100, %r98, %r42;
	mul.wide.s32 	%rd162, %r100, 8;
	add.s64 	%rd163, %rd2, %rd162;
	ld.global.f64 	%fd165, [%rd163];
	mul.f64 	%fd166, %fd164, %fd165;
	sub.f64 	%fd167, %fd163, %fd166;
	mul.wide.s32 	%rd164, %r98, 8;
	add.s64 	%rd165, %rd2, %rd164;
	st.global.f64 	[%rd165], %fd167;
	shl.b32 	%r101, %r42, 1;
	sub.s32 	%r102, %r99, %r101;
	add.s32 	%r103, %r102, %r111;
	mul.wide.s32 	%rd166, %r102, 8;
	add.s64 	%rd167, %rd12, %rd166;
	ld.global.f64 	%fd168, [%rd167];
	add.s64 	%rd168, %rd10, %rd166;
	ld.global.f64 	%fd169, [%rd168];
	mul.f64 	%fd170, %fd169, %fd167;
	sub.f64 	%fd171, %fd168, %fd170;
	mul.wide.s32 	%rd169, %r103, 8;
	add.s64 	%rd170, %rd2, %rd169;
	st.global.f64 	[%rd170], %fd171;
	add.s32 	%r119, %r119, -2;
$L__BB19_21:
	setp.eq.s32 	%p15, %r9, 0;
	@%p15 bra 	$L__BB19_23;
	mul.lo.s32 	%r104, %r119, %r42;
	add.s32 	%r105, %r104, %r111;
	mul.wide.s32 	%rd171, %r104, 8;
	add.s64 	%rd172, %rd12, %rd171;
	ld.global.f64 	%fd172, [%rd172];
	add.s64 	%rd173, %rd10, %rd171;
	ld.global.f64 	%fd173, [%rd173];
	add.s32 	%r106, %r105, %r42;
	mul.wide.s32 	%rd174, %r106, 8;
	add.s64 	%rd175, %rd2, %rd174;
	ld.global.f64 	%fd174, [%rd175];
	mul.f64 	%fd175, %fd173, %fd174;
	sub.f64 	%fd176, %fd172, %fd175;
	mul.wide.s32 	%rd176, %r105, 8;
	add.s64 	%rd177, %rd2, %rd176;
	st.global.f64 	[%rd177], %fd176;
$L__BB19_23:
	add.s32 	%r111, %r111, %r6;
	setp.lt.s32 	%p16, %r111, %r42;
	@%p16 bra 	$L__BB19_3;
	bra.uni 	$L__BB19_25;
$L__BB19_24:
	mul.wide.s32 	%rd20, %r111, 8;
	add.s64 	%rd21, %rd7, %rd20;
	ld.global.f64 	%fd1, [%rd21];
	add.s64 	%rd22, %rd6, %rd20;
	ld.global.f64 	%fd2, [%rd22];
	div.rn.f64 	%fd3, %fd1, %fd2;
	add.s64 	%rd23, %rd5, %rd20;
	st.global.f64 	[%rd23], %fd3;
	add.s64 	%rd24, %rd4, %rd20;
	ld.global.f64 	%fd4, [%rd24];
	ld.global.f64 	%fd5, [%rd22];
	div.rn.f64 	%fd6, %fd4, %fd5;
	add.s64 	%rd25, %rd3, %rd20;
	st.global.f64 	[%rd25], %fd6;
	add.s32 	%r46, %r111, %r4;
	mul.wide.s32 	%rd26, %r4, 8;
	add.s64 	%rd27, %rd25, %rd26;
	ld.global.f64 	%fd7, [%rd27];
	mul.wide.s32 	%rd28, %r46, 8;
	add.s64 	%rd29, %rd2, %rd28;
	st.global.f64 	[%rd29], %fd7;
	add.s32 	%r111, %r111, %r6;
	setp.lt.s32 	%p3, %r111, %r42;
	@%p3 bra 	$L__BB19_24;
$L__BB19_25:
	ret;

}
	// .globl	_Z15y_Thomas_on_gpuPdS_S_S_S_S_S_iii
.visible .entry _Z15y_Thomas_on_gpuPdS_S_S_S_S_S_iii(
	.param .u64 .ptr .align 1 _Z15y_Thomas_on_gpuPdS_S_S_S_S_S_iii_param_0,
	.param .u64 .ptr .align 1 _Z15y_Thomas_on_gpuPdS_S_S_S_S_S_iii_param_1,
	.param .u64 .ptr .align 1 _Z15y_Thomas_on_gpuPdS_S_S_S_S_S_iii_param_2,
	.param .u64 .ptr .align 1 _Z15y_Thomas_on_gpuPdS_S_S_S_S_S_iii_param_3,
	.param .u64 .ptr .align 1 _Z15y_Thomas_on_gpuPdS_S_S_S_S_S_iii_param_4,
	.param .u64 .ptr .align 1 _Z15y_Thomas_on_gpuPdS_S_S_S_S_S_iii_param_5,
	.param .u64 .ptr .align 1 _Z15y_Thomas_on_gpuPdS_S_S_S_S_S_iii_param_6,
	.param .u32 _Z15y_Thomas_on_gpuPdS_S_S_S_S_S_iii_param_7,
	.param .u32 _Z15y_Thomas_on_gpuPdS_S_S_S_S_S_iii_param_8,
	.param .u32 _Z15y_Thomas_on_gpuPdS_S_S_S_S_S_iii_param_9
)
{
	.reg .pred 	%p<17>;
	.reg .b32 	%r<86>;
	.reg .b64 	%rd<116>;
	.reg .b64 	%fd<184>;

	ld.param.u64 	%rd29, [_Z15y_Thomas_on_gpuPdS_S_S_S_S_S_iii_param_0];
	ld.param.u64 	%rd30, [_Z15y_Thomas_on_gpuPdS_S_S_S_S_S_iii_param_1];
	ld.param.u64 	%rd31, [_Z15y_Thomas_on_gpuPdS_S_S_S_S_S_iii_param_2];
	ld.param.u64 	%rd32, [_Z15y_Thomas_on_gpuPdS_S_S_S_S_S_iii_param_3];
	ld.param.u64 	%rd33, [_Z15y_Thomas_on_gpuPdS_S_S_S_S_S_iii_param_4];
	ld.param.u64 	%rd34, [_Z15y_Thomas_on_gpuPdS_S_S_S_S_S_iii_param_5];
	ld.param.u64 	%rd35, [_Z15y_Thomas_on_gpuPdS_S_S_S_S_S_iii_param_6];
	ld.param.u32 	%r34, [_Z15y_Thomas_on_gpuPdS_S_S_S_S_S_iii_param_8];
	ld.param.u32 	%r35, [_Z15y_Thomas_on_gpuPdS_S_S_S_S_S_iii_param_9];
	cvta.to.global.u64 	%rd1, %rd29;
	cvta.to.global.u64 	%rd2, %rd33;
	cvta.to.global.u64 	%rd3, %rd35;
	cvta.to.global.u64 	%rd4, %rd32;
	cvta.to.global.u64 	%rd5, %rd34;
	cvta.to.global.u64 	%rd6, %rd30;
	cvta.to.global.u64 	%rd7, %rd31;
	mov.u32 	%r1, %ntid.x;
	mov.u32 	%r36, %ctaid.x;
	mov.u32 	%r37, %tid.x;
	mad.lo.s32 	%r74, %r1, %r36, %r37;
	setp.ge.s32 	%p1, %r74, %r34;
	@%p1 bra 	$L__BB20_25;
	setp.gt.s32 	%p2, %r35, 1;
	add.s32 	%r3, %r35, -1;
	add.s32 	%r4, %r35, -2;
	mov.u32 	%r38, %nctaid.x;
	mul.lo.s32 	%r5, %r38, %r1;
	@%p2 bra 	$L__BB20_2;
	bra.uni 	$L__BB20_24;
$L__BB20_2:
	add.s32 	%r41, %r35, 3;
	and.b32  	%r42, %r41, 3;
	add.s32 	%r6, %r42, -1;
	and.b32  	%r44, %r3, 7;
	add.s32 	%r7, %r44, -1;
	and.b32  	%r8, %r41, 1;
$L__BB20_3:
	setp.lt.u32 	%p4, %r4, 3;
	mul.lo.s32 	%r46, %r74, %r35;
	cvt.s64.s32 	%rd8, %r46;
	mul.wide.s32 	%rd46, %r46, 8;
	add.s64 	%rd9, %rd7, %rd46;
	ld.global.f64 	%fd8, [%rd9];
	add.s64 	%rd10, %rd6, %rd46;
	ld.global.f64 	%fd9, [%rd10];
	div.rn.f64 	%fd10, %fd8, %fd9;
	add.s64 	%rd11, %rd5, %rd46;
	st.global.f64 	[%rd11], %fd10;
	add.s64 	%rd12, %rd4, %rd46;
	ld.global.f64 	%fd11, [%rd12];
	ld.global.f64 	%fd12, [%rd10];
	div.rn.f64 	%fd13, %fd11, %fd12;
	add.s64 	%rd13, %rd3, %rd46;
	st.global.f64 	[%rd13], %fd13;
	mov.b32 	%r84, 1;
	@%p4 bra 	$L__BB20_18;
	and.b32  	%r48, %r3, -4;
	neg.s32 	%r77, %r48;
	cvt.u32.u64 	%r49, %rd8;
	add.s32 	%r76, %r49, 1;
	shl.b64 	%rd47, %rd8, 3;
	add.s64 	%rd48, %rd6, %rd47;
	add.s64 	%rd115, %rd48, 32;
	add.s64 	%rd49, %rd3, %rd47;
	add.s64 	%rd114, %rd49, 16;
	add.s64 	%rd50, %rd5, %rd47;
	add.s64 	%rd113, %rd50, 16;
	add.s64 	%rd51, %rd7, %rd47;
	add.s64 	%rd112, %rd51, 32;
	add.s64 	%rd52, %rd4, %rd47;
	add.s64 	%rd111, %rd52, 16;
	mov.b32 	%r75, 0;
	bra.uni 	$L__BB20_16;
$L__BB20_5:
	mov.b32 	%r79, 0;
	mov.u32 	%r80, %r4;
$L__BB20_6:
	.pragma "nounroll";
	add.s32 	%r59, %r80, %r55;
	cvt.s64.s32 	%rd79, %r80;
	mul.wide.s32 	%rd80, %r80, 8;
	add.s64 	%rd81, %rd13, %rd80;
	ld.global.f64 	%fd113, [%rd81];
	add.s64 	%rd82, %rd11, %rd80;
	ld.global.f64 	%fd114, [%rd82];
	add.s32 	%r60, %r59, 1;
	mul.wide.s32 	%rd83, %r60, 8;
	add.s64 	%rd84, %rd2, %rd83;
	ld.global.f64 	%fd115, [%rd84];
	mul.f64 	%fd116, %fd114, %fd115;
	sub.f64 	%fd117, %fd113, %fd116;
	st.global.f64 	[%rd84+-8], %fd117;
	ld.global.f64 	%fd118, [%rd81+-8];
	ld.global.f64 	%fd119, [%rd82+-8];
	mul.f64 	%fd120, %fd119, %fd117;
	sub.f64 	%fd121, %fd118, %fd120;
	st.global.f64 	[%rd84+-16], %fd121;
	add.s64 	%rd85, %rd79, %rd8;
	ld.global.f64 	%fd122, [%rd81+-16];
	ld.global.f64 	%fd123, [%rd82+-16];
	mul.f64 	%fd124, %fd123, %fd121;
	sub.f64 	%fd125, %fd122, %fd124;
	shl.b64 	%rd86, %rd85, 3;
	add.s64 	%rd87, %rd2, %rd86;
	st.global.f64 	[%rd87+-16], %fd125;
	ld.global.f64 	%fd126, [%rd81+-24];
	ld.global.f64 	%fd127, [%rd82+-24];
	ld.global.f64 	%fd128, [%rd84+-24];
	mul.f64 	%fd129, %fd127, %fd128;
	sub.f64 	%fd130, %fd126, %fd129;
	st.global.f64 	[%rd87+-24], %fd130;
	ld.global.f64 	%fd131, [%rd81+-32];
	ld.global.f64 	%fd132, [%rd82+-32];
	ld.global.f64 	%fd133, [%rd84+-32];
	mul.f64 	%fd134, %fd132, %fd133;
	sub.f64 	%fd135, %fd131, %fd134;
	st.global.f64 	[%rd87+-32], %fd135;
	ld.global.f64 	%fd136, [%rd81+-40];
	ld.global.f64 	%fd137, [%rd82+-40];
	ld.global.f64 	%fd138, [%rd84+-40];
	mul.f64 	%fd139, %fd137, %fd138;
	sub.f64 	%fd140, %fd136, %fd139;
	st.global.f64 	[%rd87+-40], %fd140;
	ld.global.f64 	%fd141, [%rd81+-48];
	ld.global.f64 	%fd142, [%rd82+-48];
	ld.global.f64 	%fd143, [%rd84+-48];
	mul.f64 	%fd144, %fd142, %fd143;
	sub.f64 	%fd145, %fd141, %fd144;
	st.global.f64 	[%rd87+-48], %fd145;
	ld.global.f64 	%fd146, [%rd81+-56];
	ld.global.f64 	%fd147, [%rd82+-56];
	ld.global.f64 	%fd148, [%rd84+-56];
	mul.f64 	%fd149, %fd147, %fd148;
	sub.f64 	%fd150, %fd146, %fd149;
	st.global.f64 	[%rd87+-56], %fd150;
	add.s32 	%r80, %r80, -8;
	add.s32 	%r79, %r79, 8;
	and.b32  	%r61, %r3, -8;
	setp.ne.s32 	%p10, %r79, %r61;
	@%p10 bra 	$L__BB20_6;
$L__BB20_7:
	and.b32  	%r62, %r3, 7;
	setp.eq.s32 	%p11, %r62, 0;
	@%p11 bra 	$L__BB20_15;
	setp.lt.u32 	%p12, %r7, 3;
	@%p12 bra 	$L__BB20_10;
	add.s32 	%r64, %r80, %r55;
	cvt.s64.s32 	%rd88, %r80;
	mul.wide.s32 	%rd89, %r80, 8;
	add.s64 	%rd90, %rd13, %rd89;
	ld.global.f64 	%fd151, [%rd90];
	add.s64 	%rd91, %rd11, %rd89;
	ld.global.f64 	%fd152, [%rd91];
	add.s32 	%r65, %r64, 1;
	mul.wide.s32 	%rd92, %r65, 8;
	add.s64 	%rd93, %rd2, %rd92;
	ld.global.f64 	%fd153, [%rd93];
	mul.f64 	%fd154, %fd152, %fd153;
	sub.f64 	%fd155, %fd151, %fd154;
	st.global.f64 	[%rd93+-8], %fd155;
	add.s64 	%rd94, %rd88, %rd8;
	ld.global.f64 	%fd156, [%rd90+-8];
	ld.global.f64 	%fd157, [%rd91+-8];
	mul.f64 	%fd158, %fd157, %fd155;
	sub.f64 	%fd159, %fd156, %fd158;
	shl.b64 	%rd95, %rd94, 3;
	add.s64 	%rd96, %rd2, %rd95;
	st.global.f64 	[%rd96+-8], %fd159;
	ld.global.f64 	%fd160, [%rd90+-16];
	ld.global.f64 	%fd161, [%rd91+-16];
	ld.global.f64 	%fd162, [%rd93+-16];
	mul.f64 	%fd163, %fd161, %fd162;
	sub.f64 	%fd164, %fd160, %fd163;
	st.global.f64 	[%rd96+-16], %fd164;
	ld.global.f64 	%fd165, [%rd90+-24];
	ld.global.f64 	%fd166, [%rd91+-24];
	ld.global.f64 	%fd167, [%rd93+-24];
	mul.f64 	%fd168, %fd166, %fd167;
	sub.f64 	%fd169, %fd165, %fd168;
	st.global.f64 	[%rd96+-24], %fd169;
	add.s32 	%r80, %r80, -4;
$L__BB20_10:
	add.s32 	%r66, %r35, -1;
	and.b32  	%r67, %r66, 3;
	setp.eq.s32 	%p13, %r67, 0;
	@%p13 bra 	$L__BB20_15;
	setp.eq.s32 	%p14, %r6, 0;
	@%p14 bra 	$L__BB20_13;
	add.s32 	%r69, %r80, %r55;
	cvt.s64.s32 	%rd97, %r80;
	mul.wide.s32 	%rd98, %r80, 8;
	add.s64 	%rd99, %rd13, %rd98;
	ld.global.f64 	%fd170, [%rd99];
	add.s64 	%rd100, %rd11, %rd98;
	ld.global.f64 	%fd171, [%rd100];
	add.s32 	%r70, %r69, 1;
	mul.wide.s32 	%rd101, %r70, 8;
	add.s64 	%rd102, %rd2, %rd101;
	ld.global.f64 	%fd172, [%rd102];
	mul.f64 	%fd173, %fd171, %fd172;
	sub.f64 	%fd174, %fd170, %fd173;
	st.global.f64 	[%rd102+-8], %fd174;
	add.s64 	%rd103, %rd97, %rd8;
	ld.global.f64 	%fd175, [%rd99+-8];
	ld.global.f64 	%fd176, [%rd100+-8];
	mul.f64 	%fd177, %fd176, %fd174;
	sub.f64 	%fd178, %fd175, %fd177;
	shl.b64 	%rd104, %rd103, 3;
	add.s64 	%rd105, %rd2, %rd104;
	st.global.f64 	[%rd105+-8], %fd178;
	add.s32 	%r80, %r80, -2;
$L__BB20_13:
	setp.eq.s32 	%p15, %r8, 0;
	@%p15 bra 	$L__BB20_15;
	add.s32 	%r72, %r80, %r55;
	mul.wide.s32 	%rd106, %r80, 8;
	add.s64 	%rd107, %rd13, %rd106;
	ld.global.f64 	%fd179, [%rd107];
	add.s64 	%rd108, %rd11, %rd106;
	ld.global.f64 	%fd180, [%rd108];
	add.s32 	%r73, %r72, 1;
	mul.wide.s32 	%rd109, %r73, 8;
	add.s64 	%rd110, %rd2, %rd109;
	ld.global.f64 	%fd181, [%rd110];
	mul.f64 	%fd182, %fd180, %fd181;
	sub.f64 	%fd183, %fd179, %fd182;
	st.global.f64 	[%rd110+-8], %fd183;
$L__BB20_15:
	add.s32 	%r74, %r74, %r5;
	setp.lt.s32 	%p16, %r74, %r34;
	@%p16 bra 	$L__BB20_3;
	bra.uni 	$L__BB20_25;
$L__BB20_16:
	.pragma "nounroll";
	mul.wide.s32 	%rd53, %r76, 8;
	add.s64 	%rd54, %rd1, %rd53;
	ld.global.f64 	%fd14, [%rd115+-24];
	ld.global.f64 	%fd15, [%rd113+-16];
	ld.global.f64 	%fd16, [%rd54];
	mul.f64 	%fd17, %fd15, %fd16;
	sub.f64 	%fd18, %fd14, %fd17;
	rcp.rn.f64 	%fd19, %fd18;
	ld.global.f64 	%fd20, [%rd112+-24];
	mul.f64 	%fd21, %fd20, %fd19;
	st.global.f64 	[%rd113+-8], %fd21;
	ld.global.f64 	%fd22, [%rd111+-8];
	ld.global.f64 	%fd23, [%rd114+-16];
	ld.global.f64 	%fd24, [%rd54];
	mul.f64 	%fd25, %fd23, %fd24;
	sub.f64 	%fd26, %fd22, %fd25;
	mul.f64 	%fd27, %fd19, %fd26;
	st.global.f64 	[%rd114+-8], %fd27;
	ld.global.f64 	%fd28, [%rd115+-16];
	ld.global.f64 	%fd29, [%rd113+-8];
	ld.global.f64 	%fd30, [%rd54+8];
	mul.f64 	%fd31, %fd29, %fd30;
	sub.f64 	%fd32, %fd28, %fd31;
	rcp.rn.f64 	%fd33, %fd32;
	ld.global.f64 	%fd34, [%rd112+-16];
	mul.f64 	%fd35, %fd34, %fd33;
	st.global.f64 	[%rd113], %fd35;
	ld.global.f64 	%fd36, [%rd111];
	ld.global.f64 	%fd37, [%rd114+-8];
	ld.global.f64 	%fd38, [%rd54+8];
	mul.f64 	%fd39, %fd37, %fd38;
	sub.f64 	%fd40, %fd36, %fd39;
	mul.f64 	%fd41, %fd33, %fd40;
	st.global.f64 	[%rd114], %fd41;
	ld.global.f64 	%fd42, [%rd115+-8];
	ld.global.f64 	%fd43, [%rd113];
	ld.global.f64 	%fd44, [%rd54+16];
	mul.f64 	%fd45, %fd43, %fd44;
	sub.f64 	%fd46, %fd42, %fd45;
	rcp.rn.f64 	%fd47, %fd46;
	ld.global.f64 	%fd48, [%rd112+-8];
	mul.f64 	%fd49, %fd48, %fd47;
	st.global.f64 	[%rd113+8], %fd49;
	ld.global.f64 	%fd50, [%rd111+8];
	ld.global.f64 	%fd51, [%rd114];
	ld.global.f64 	%fd52, [%rd54+16];
	mul.f64 	%fd53, %fd51, %fd52;
	sub.f64 	%fd54, %fd50, %fd53;
	mul.f64 	%fd55, %fd47, %fd54;
	st.global.f64 	[%rd114+8], %fd55;
	ld.global.f64 	%fd56, [%rd115];
	ld.global.f64 	%fd57, [%rd113+8];
	ld.global.f64 	%fd58, [%rd54+24];
	mul.f64 	%fd59, %fd57, %fd58;
	sub.f64 	%fd60, %fd56, %fd59;
	rcp.rn.f64 	%fd61, %fd60;
	ld.global.f64 	%fd62, [%rd112];
	mul.f64 	%fd63, %fd62, %fd61;
	st.global.f64 	[%rd113+16], %fd63;
	ld.global.f64 	%fd64, [%rd111+16];
	ld.global.f64 	%fd65, [%rd114+8];
	ld.global.f64 	%fd66, [%rd54+24];
	mul.f64 	%fd67, %fd65, %fd66;
	sub.f64 	%fd68, %fd64, %fd67;
	mul.f64 	%fd69, %fd61, %fd68;
	st.global.f64 	[%rd114+16], %fd69;
	add.s32 	%r77, %r77, 4;
	add.s32 	%r76, %r76, 4;
	add.s32 	%r75, %r75, 4;
	add.s64 	%rd115, %rd115, 32;
	add.s64 	%rd114, %rd114, 32;
	add.s64 	%rd113, %rd113, 32;
	add.s64 	%rd112, %rd112, 32;
	add.s64 	%rd111, %rd111, 32;
	setp.eq.s32 	%p5, %r77, 0;
	@%p5 bra 	$L__BB20_17;
	bra.uni 	$L__BB20_16;
$L__BB20_17:
	add.s32 	%r84, %r75, 1;
$L__BB20_18:
	and.b32  	%r50, %r3, 3;
	setp.eq.s32 	%p6, %r50, 0;
	@%p6 bra 	$L__BB20_23;
	setp.eq.s32 	%p7, %r6, 0;
	@%p7 bra 	$L__BB20_21;
	cvt.u32.u64 	%r51, %rd8;
	add.s32 	%r52, %r84, %r51;
	cvt.s64.s32 	%rd55, %r84;
	mul.wide.s32 	%rd56, %r84, 8;
	add.s64 	%rd57, %rd10, %rd56;
	ld.global.f64 	%fd70, [%rd57];
	add.s64 	%rd58, %rd11, %rd56;
	ld.global.f64 	%fd71, [%rd58+-8];
	mul.wide.s32 	%rd59, %r52, 8;
	add.s64 	%rd60, %rd1, %rd59;
	ld.global.f64 	%fd72, [%rd60];
	mul.f64 	%fd73, %fd71, %fd72;
	sub.f64 	%fd74, %fd70, %fd73;
	rcp.rn.f64 	%fd75, %fd74;
	add.s64 	%rd61, %rd9, %rd56;
	ld.global.f64 	%fd76, [%rd61];
	mul.f64 	%fd77, %fd76, %fd75;
	st.global.f64 	[%rd58], %fd77;
	add.s64 	%rd62, %rd12, %rd56;
	ld.global.f64 	%fd78, [%rd62];
	add.s64 	%rd63, %rd13, %rd56;
	ld.global.f64 	%fd79, [%rd63+-8];
	ld.global.f64 	%fd80, [%rd60];
	mul.f64 	%fd81, %fd79, %fd80;
	sub.f64 	%fd82, %fd78, %fd81;
	mul.f64 	%fd83, %fd75, %fd82;
	st.global.f64 	[%rd63], %fd83;
	add.s64 	%rd64, %rd55, %rd8;
	ld.global.f64 	%fd84, [%rd57+8];
	ld.global.f64 	%fd85, [%rd58];
	shl.b64 	%rd65, %rd64, 3;
	add.s64 	%rd66, %rd1, %rd65;
	ld.global.f64 	%fd86, [%rd66+8];
	mul.f64 	%fd87, %fd85, %fd86;
	sub.f64 	%fd88, %fd84, %fd87;
	rcp.rn.f64 	%fd89, %fd88;
	ld.global.f64 	%fd90, [%rd61+8];
	mul.f64 	%fd91, %fd90, %fd89;
	st.global.f64 	[%rd58+8], %fd91;
	ld.global.f64 	%fd92, [%rd62+8];
	ld.global.f64 	%fd93, [%rd63];
	ld.global.f64 	%fd94, [%rd66+8];
	mul.f64 	%fd95, %fd93, %fd94;
	sub.f64 	%fd96, %fd92, %fd95;
	mul.f64 	%fd97, %fd89, %fd96;
	st.global.f64 	[%rd63+8], %fd97;
	add.s32 	%r84, %r84, 2;
$L__BB20_21:
	setp.eq.s32 	%p8, %r8, 0;
	@%p8 bra 	$L__BB20_23;
	cvt.u32.u64 	%r53, %rd8;
	add.s32 	%r54, %r84, %r53;
	mul.wide.s32 	%rd67, %r84, 8;
	add.s64 	%rd68, %rd10, %rd67;
	ld.global.f64 	%fd98, [%rd68];
	add.s64 	%rd69, %rd11, %rd67;
	ld.global.f64 	%fd99, [%rd69+-8];
	mul.wide.s32 	%rd70, %r54, 8;
	add.s64 	%rd71, %rd1, %rd70;
	ld.global.f64 	%fd100, [%rd71];
	mul.f64 	%fd101, %fd99, %fd100;
	sub.f64 	%fd102, %fd98, %fd101;
	rcp.rn.f64 	%fd103, %fd102;
	add.s64 	%rd72, %rd9, %rd67;
	ld.global.f64 	%fd104, [%rd72];
	mul.f64 	%fd105, %fd104, %fd103;
	st.global.f64 	[%rd69], %fd105;
	add.s64 	%rd73, %rd12, %rd67;
	ld.global.f64 	%fd106, [%rd73];
	add.s64 	%rd74, %rd13, %rd67;
	ld.global.f64 	%fd107, [%rd74+-8];
	ld.global.f64 	%fd108, [%rd71];
	mul.f64 	%fd109, %fd107, %fd108;
	sub.f64 	%fd110, %fd106, %fd109;
	mul.f64 	%fd111, %fd103, %fd110;
	st.global.f64 	[%rd74], %fd111;
$L__BB20_23:
	cvt.u32.u64 	%r55, %rd8;
	setp.lt.u32 	%p9, %r4, 7;
	add.s32 	%r56, %r3, %r55;
	mul.wide.s32 	%rd75, %r3, 8;
	add.s64 	%rd76, %rd13, %rd75;
	ld.global.f64 	%fd112, [%rd76];
	mul.wide.s32 	%rd77, %r56, 8;
	add.s64 	%rd78, %rd2, %rd77;
	st.global.f64 	[%rd78], %fd112;
	mov.u32 	%r80, %r4;
	@%p9 bra 	$L__BB20_7;
	bra.uni 	$L__BB20_5;
$L__BB20_24:
	mul.lo.s32 	%r39, %r74, %r35;
	mul.wide.s32 	%rd36, %r39, 8;
	add.s64 	%rd37, %rd7, %rd36;
	ld.global.f64 	%fd1, [%rd37];
	add.s64 	%rd38, %rd6, %rd36;
	ld.global.f64 	%fd2, [%rd38];
	div.rn.f64 	%fd3, %fd1, %fd2;
	add.s64 	%rd39, %rd5, %rd36;
	st.global.f64 	[%rd39], %fd3;
	add.s64 	%rd40, %rd4, %rd36;
	ld.global.f64 	%fd4, [%rd40];
	ld.global.f64 	%fd5, [%rd38];
	div.rn.f64 	%fd6, %fd4, %fd5;
	add.s64 	%rd41, %rd3, %rd36;
	st.global.f64 	[%rd41], %fd6;
	add.s32 	%r40, %r3, %r39;
	mul.wide.s32 	%rd42, %r3, 8;
	add.s64 	%rd43, %rd41, %rd42;
	ld.global.f64 	%fd7, [%rd43];
	mul.wide.s32 	%rd44, %r40, 8;
	add.s64 	%rd45, %rd2, %rd44;
	st.global.f64 	[%rd45], %fd7;
	add.s32 	%r74, %r74, %r5;
	setp.lt.s32 	%p3, %r74, %r34;
	@%p3 bra 	$L__BB20_24;
$L__BB20_25:
	ret;

}
.func  (.param .align 16 .b8 func_retval0[16]) __internal_trig_reduction_slowpathd(
	.param .b64 __internal_trig_reduction_slowpathd_param_0
)
{
	.local .align 8 .b8 	__local_depot21[40];
	.reg .b64 	%SP;
	.reg .b64 	%SPL;
	.reg .pred 	%p<10>;
	.reg .b32 	%r<47>;
	.reg .b64 	%rd<74>;
	.reg .b64 	%fd<5>;

	mov.u64 	%SPL, __local_depot21;
	ld.param.f64 	%fd4, [__internal_trig_reduction_slowpathd_param_0];
	add.u64 	%rd1, %SPL, 0;
	{
	.reg .b32 %temp; 
	mov.b64 	{%temp, %r1}, %fd4;
	}
	shr.u32 	%r2, %r1, 20;
	and.b32  	%r3, %r2, 2047;
	setp.eq.s32 	%p1, %r3, 2047;
	mov.b32 	%r46, 0;
	@%p1 bra 	$L__BB21_9;
	add.s32 	%r20, %r3, -1024;
	mov.b64 	%rd20, %fd4;
	shl.b64 	%rd2, %rd20, 11;
	shr.u32 	%r4, %r20, 6;
	sub.s32 	%r45, 15, %r4;
	sub.s32 	%r21, 19, %r4;
	setp.lt.u32 	%p2, %r20, 128;
	selp.b32 	%r6, 18, %r21, %p2;
	setp.ge.s32 	%p3, %r45, %r6;
	mov.b64 	%rd70, 0;
	@%p3 bra 	$L__BB21_4;
	add.s32 	%r23, %r6, %r4;
	neg.s32 	%r43, %r23;
	or.b64  	%rd3, %rd2, -9223372036854775808;
	mov.b64 	%rd70, 0;
	mov.b32 	%r42, 0;
	mov.u64 	%rd25, __cudart_i2opi_d;
	mov.u32 	%r44, %r45;
$L__BB21_3:
	.pragma "nounroll";
	mul.wide.s32 	%rd22, %r42, 8;
	add.s64 	%rd23, %rd1, %rd22;
	mul.wide.s32 	%rd24, %r44, 8;
	add.s64 	%rd26, %rd25, %rd24;
	ld.global.nc.u64 	%rd27, [%rd26];
	{
	.reg .u32 %r0, %r1, %r2, %r3, %alo, %ahi, %blo, %bhi, %clo, %chi;
	mov.b64 	{%alo,%ahi}, %rd27;
	mov.b64 	{%blo,%bhi}, %rd3;
	mov.b64 	{%clo,%chi}, %rd70;
	mad.lo.cc.u32 	%r0, %alo, %blo, %clo;
	madc.hi.cc.u32 	%r1, %alo, %blo, %chi;
	madc.hi.u32 	%r2, %alo, %bhi, 0;
	mad.lo.cc.u32 	%r1, %alo, %bhi, %r1;
	madc.hi.cc.u32 	%r2, %ahi, %blo, %r2;
	madc.hi.u32 	%r3, %ahi, %bhi, 0;
	mad.lo.cc.u32 	%r1, %ahi, %blo, %r1;
	madc.lo.cc.u32 	%r2, %ahi, %bhi, %r2;
	addc.u32 	%r3, %r3, 0;
	mov.b64 	%rd28, {%r0,%r1};
	mov.b64 	%rd70, {%r2,%r3};
	}
	st.local.u64 	[%rd23], %rd28;
	add.s32 	%r44, %r44, 1;
	add.s32 	%r43, %r43, 1;
	add.s32 	%r42, %r42, 1;
	setp.ne.s32 	%p4, %r43, -15;
	mov.u32 	%r45, %r6;
	@%p4 bra 	$L__BB21_3;
$L__BB21_4:
	cvt.s64.s32 	%rd29, %r45;
	cvt.u64.u32 	%rd30, %r4;
	add.s64 	%rd31, %rd30, %rd29;
	shl.b64 	%rd32, %rd31, 3;
	add.s64 	%rd33, %rd1, %rd32;
	st.local.u64 	[%rd33+-120], %rd70;
	and.b32  	%r15, %r2, 63;
	ld.local.u64 	%rd72, [%rd1+16];
	ld.local.u64 	%rd71, [%rd1+24];
	setp.eq.s32 	%p5, %r15, 0;
	@%p5 bra 	$L__BB21_6;
	shl.b64 	%rd34, %rd71, %r15;
	shr.u64 	%rd35, %rd72, 1;
	xor.b32  	%r24, %r15, 63;
	shr.u64 	%rd36, %rd35, %r24;
	or.b64  	%rd71, %rd34, %rd36;
	ld.local.u64 	%rd37, [%rd1+8];
	shl.b64 	%rd38, %rd72, %r15;
	shr.u64 	%rd39, %rd37, 1;
	shr.u64 	%rd40, %rd39, %r24;
	or.b64  	%rd72, %rd38, %rd40;
$L__BB21_6:
	and.b32  	%r25, %r1, -2147483648;
	shr.u64 	%rd41, %rd71, 62;
	cvt.u32.u64 	%r26, %rd41;
	mov.b64 	{%r27, %r28}, %rd71;
	mov.b64 	{%r29, %r30}, %rd72;
	shf.l.wrap.b32 	%r31, %r30, %r27, 2;
	shf.l.wrap.b32 	%r32, %r27, %r28, 2;
	mov.b64 	%rd42, {%r31, %r32};
	shl.b64 	%rd43, %rd72, 2;
	shr.u64 	%rd44, %rd42, 63;
	cvt.u32.u64 	%r33, %rd44;
	add.s32 	%r34, %r33, %r26;
	setp.eq.s32 	%p6, %r25, 0;
	neg.s32 	%r35, %r34;
	selp.b32 	%r46, %r34, %r35, %p6;
	setp.gt.s64 	%p7, %rd42, -1;
	mov.b64 	%rd45, 0;
	{
	.reg .u32 %r0, %r1, %r2, %r3, %a0, %a1, %a2, %a3, %b0, %b1, %b2, %b3;
	mov.b64 	{%a0,%a1}, %rd45;
	mov.b64 	{%a2,%a3}, %rd45;
	mov.b64 	{%b0,%b1}, %rd43;
	mov.b64 	{%b2,%b3}, %rd42;
	sub.cc.u32 	%r0, %a0, %b0;
	subc.cc.u32 	%r1, %a1, %b1;
	subc.cc.u32 	%r2, %a2, %b2;
	subc.u32 	%r3, %a3, %b3;
	mov.b64 	%rd46, {%r0,%r1};
	mov.b64 	%rd47, {%r2,%r3};
	}
	xor.b32  	%r36, %r25, -2147483648;
	selp.b64 	%rd73, %rd42, %rd47, %p7;
	selp.b64 	%rd14, %rd43, %rd46, %p7;
	selp.b32 	%r17, %r25, %r36, %p7;
	clz.b64 	%r37, %rd73;
	cvt.u64.u32 	%rd15, %r37;
	setp.eq.s32 	%p8, %r37, 0;
	@%p8 bra 	$L__BB21_8;
	cvt.u32.u64 	%r38, %rd15;
	and.b32  	%r39, %r38, 63;
	shl.b64 	%rd48, %rd73, %r39;
	shr.u64 	%rd49, %rd14, 1;
	not.b32 	%r40, %r38;
	and.b32  	%r41, %r40, 63;
	shr.u64 	%rd50, %rd49, %r41;
	or.b64  	%rd73, %rd48, %rd50;
$L__BB21_8:
	mov.b64 	%rd51, -3958705157555305931;
	{
	.reg .u32 %r0, %r1, %r2, %r3, %alo, %ahi, %blo, %bhi;
	mov.b64 	{%alo,%ahi}, %rd73;
	mov.b64 	{%blo,%bhi}, %rd51;
	mul.lo.u32 	%r0, %alo, %blo;
	mul.hi.u32 	%r1, %alo, %blo;
	mad.lo.cc.u32 	%r1, %alo, %bhi, %r1;
	madc.hi.u32 	%r2, %alo, %bhi, 0;
	mad.lo.cc.u32 	%r1, %ahi, %blo, %r1;
	madc.hi.cc.u32 	%r2, %ahi, %blo, %r2;
	madc.hi.u32 	%r3, %ahi, %bhi, 0;
	mad.lo.cc.u32 	%r2, %ahi, %bhi, %r2;
	addc.u32 	%r3, %r3, 0;
	mov.b64 	%rd52, {%r0,%r1};
	mov.b64 	%rd53, {%r2,%r3};
	}
	setp.gt.s64 	%p9, %rd53, 0;
	{
	.reg .u32 %r0, %r1, %r2, %r3, %a0, %a1, %a2, %a3, %b0, %b1, %b2, %b3;
	mov.b64 	{%a0,%a1}, %rd52;
	mov.b64 	{%a2,%a3}, %rd53;
	mov.b64 	{%b0,%b1}, %rd52;
	mov.b64 	{%b2,%b3}, %rd53;
	add.cc.u32 	%r0, %a0, %b0;
	addc.cc.u32 	%r1, %a1, %b1;
	addc.cc.u32 	%r2, %a2, %b2;
	addc.u32 	%r3, %a3, %b3;
	mov.b64 	%rd54, {%r0,%r1};
	mov.b64 	%rd55, {%r2,%r3};
	}
	selp.b64 	%rd56, %rd55, %rd53, %p9;
	selp.s64 	%rd57, -1, 0, %p9;
	sub.s64 	%rd58, %rd57, %rd15;
	cvt.u64.u32 	%rd59, %r17;
	shl.b64 	%rd60, %rd59, 32;
	add.s64 	%rd61, %rd56, 1;
	shr.u64 	%rd62, %rd61, 10;
	add.s64 	%rd63, %rd62, 1;
	shr.u64 	%rd64, %rd63, 1;
	shl.b64 	%rd65, %rd58, 52;
	add.s64 	%rd66, %rd65, %rd64;
	add.s64 	%rd67, %rd66, 4602678819172646912;
	or.b64  	%rd68, %rd67, %rd60;
	mov.b64 	%fd4, %rd68;
$L__BB21_9:
	st.param.f64 	[func_retval0], %fd4;
	st.param.b32 	[func_retval0+8], %r46;
	ret;

}
.func  (.param .b64 func_retval0) __internal_accurate_pow(
	.param .b64 __internal_accurate_pow_param_0,
	.param .b64 __internal_accurate_pow_param_1
)
{
	.reg .pred 	%p<8>;
	.reg .b32 	%r<49>;
	.reg .b32 	%f<3>;
	.reg .b64 	%fd<109>;

	ld.param.f64 	%fd10, [__internal_accurate_pow_param_0];
	ld.param.f64 	%fd11, [__internal_accurate_pow_param_1];
	{
	.reg .b32 %temp; 
	mov.b64 	{%temp, %r46}, %fd10;
	}
	{
	.reg .b32 %temp; 
	mov.b64 	{%r45, %temp}, %fd10;
	}
	shr.u32 	%r47, %r46, 20;
	setp.gt.u32 	%p1, %r46, 1048575;
	@%p1 bra 	$L__BB22_2;
	mul.f64 	%fd12, %fd10, 0d4350000000000000;
	{
	.reg .b32 %temp; 
	mov.b64 	{%temp, %r46}, %fd12;
	}
	{
	.reg .b32 %temp; 
	mov.b64 	{%r45, %temp}, %fd12;
	}
	shr.u32 	%r16, %r46, 20;
	add.s32 	%r47, %r16, -54;
$L__BB22_2:
	add.s32 	%r48, %r47, -1023;
	and.b32  	%r17, %r46, -2146435073;
	or.b32  	%r18, %r17, 1072693248;
	mov.b64 	%fd107, {%r45, %r18};
	setp.lt.u32 	%p2, %r18, 1073127583;
	@%p2 bra 	$L__BB22_4;
	{
	.reg .b32 %temp; 
	mov.b64 	{%r19, %temp}, %fd107;
	}
	{
	.reg .b32 %temp; 
	mov.b64 	{%temp, %r20}, %fd107;
	}
	add.s32 	%r21, %r20, -1048576;
	mov.b64 	%fd107, {%r19, %r21};
	add.s32 	%r48, %r47, -1022;
$L__BB22_4:
	add.f64 	%fd13, %fd107, 0dBFF0000000000000;
	add.f64 	%fd14, %fd107, 0d3FF0000000000000;
	rcp.approx.ftz.f64 	%fd15, %fd14;
	neg.f64 	%fd16, %fd14;
	fma.rn.f64 	%fd17, %fd16, %fd15, 0d3FF0000000000000;
	fma.rn.f64 	%fd18, %fd17, %fd17, %fd17;
	fma.rn.f64 	%fd19, %fd18, %fd15, %fd15;
	mul.f64 	%fd20, %fd13, %fd19;
	fma.rn.f64 	%fd21, %fd13, %fd19, %fd20;
	mul.f64 	%fd22, %fd21, %fd21;
	fma.rn.f64 	%fd23, %fd22, 0d3EB0F5FF7D2CAFE2, 0d3ED0F5D241AD3B5A;
	fma.rn.f64 	%fd24, %fd23, %fd22, 0d3EF3B20A75488A3F;
	fma.rn.f64 	%fd25, %fd24, %fd22, 0d3F1745CDE4FAECD5;
	fma.rn.f64 	%fd26, %fd25, %fd22, 0d3F3C71C7258A578B;
	fma.rn.f64 	%fd27, %fd26, %fd22, 0d3F6249249242B910;
	fma.rn.f64 	%fd28, %fd27, %fd22, 0d3F89999999999DFB;
	sub.f64 	%fd29, %fd13, %fd21;
	add.f64 	%fd30, %fd29, %fd29;
	neg.f64 	%fd31, %fd21;
	fma.rn.f64 	%fd32, %fd31, %fd13, %fd30;
	mul.f64 	%fd33, %fd19, %fd32;
	fma.rn.f64 	%fd34, %fd22, %fd28, 0d3FB5555555555555;
	mov.f64 	%fd35, 0d3FB5555555555555;
	sub.f64 	%fd36, %fd35, %fd34;
	fma.rn.f64 	%fd37, %fd22, %fd28, %fd36;
	add.f64 	%fd38, %fd37, 0dBC46A4CB00B9E7B0;
	add.f64 	%fd39, %fd34, %fd38;
	sub.f64 	%fd40, %fd34, %fd39;
	add.f64 	%fd41, %fd38, %fd40;
	mul.rn.f64 	%fd42, %fd21, %fd21;
	neg.f64 	%fd43, %fd42;
	fma.rn.f64 	%fd44, %fd21, %fd21, %fd43;
	{
	.reg .b32 %temp; 
	mov.b64 	{%r22, %temp}, %fd33;
	}
	{
	.reg .b32 %temp; 
	mov.b64 	{%temp, %r23}, %fd33;
	}
	add.s32 	%r24, %r23, 1048576;
	mov.b64 	%fd45, {%r22, %r24};
	fma.rn.f64 	%fd46, %fd21, %fd45, %fd44;
	mul.rn.f64 	%fd47, %fd42, %fd21;
	neg.f64 	%fd48, %fd47;
	fma.rn.f64 	%fd49, %fd42, %fd21, %fd48;
	fma.rn.f64 	%fd50, %fd42, %fd33, %fd49;
	fma.rn.f64 	%fd51, %fd46, %fd21, %fd50;
	mul.rn.f64 	%fd52, %fd39, %fd47;
	neg.f64 	%fd53, %fd52;
	fma.rn.f64 	%fd54, %fd39, %fd47, %fd53;
	fma.rn.f64 	%fd55, %fd39, %fd51, %fd54;
	fma.rn.f64 	%fd56, %fd41, %fd47, %fd55;
	add.f64 	%fd57, %fd52, %fd56;
	sub.f64 	%fd58, %fd52, %fd57;
	add.f64 	%fd59, %fd56, %fd58;
	add.f64 	%fd60, %fd21, %fd57;
	sub.f64 	%fd61, %fd21, %fd60;
	add.f64 	%fd62, %fd57, %fd61;
	add.f64 	%fd63, %fd59, %fd62;
	add.f64 	%fd64, %fd33, %fd63;
	add.f64 	%fd65, %fd60, %fd64;
	sub.f64 	%fd66, %fd60, %fd65;
	add.f64 	%fd67, %fd64, %fd66;
	xor.b32  	%r25, %r48, -2147483648;
	mov.b32 	%r26, 1127219200;
	mov.b64 	%fd68, {%r25, %r26};
	mov.b32 	%r27, -2147483648;
	mov.b64 	%fd69, {%r27, %r26};
	sub.f64 	%fd70, %fd68, %fd69;
	fma.rn.f64 	%fd71, %fd70, 0d3FE62E42FEFA39EF, %fd65;
	fma.rn.f64 	%fd72, %fd70, 0dBFE62E42FEFA39EF, %fd71;
	sub.f64 	%fd73, %fd72, %fd65;
	sub.f64 	%fd74, %fd67, %fd73;
	fma.rn.f64 	%fd75, %fd70, 0d3C7ABC9E3B39803F, %fd74;
	add.f64 	%fd76, %fd71, %fd75;
	sub.f64 	%fd77, %fd71, %fd76;
	add.f64 	%fd78, %fd75, %fd77;
	{
	.reg .b32 %temp; 
	mov.b64 	{%temp, %r28}, %fd11;
	}
	{
	.reg .b32 %temp; 
	mov.b64 	{%r29, %temp}, %fd11;
	}
	shl.b32 	%r30, %r28, 1;
	setp.gt.u32 	%p3, %r30, -33554433;
	and.b32  	%r31, %r28, -15728641;
	selp.b32 	%r32, %r31, %r28, %p3;
	mov.b64 	%fd79, {%r29, %r32};
	mul.rn.f64 	%fd80, %fd76, %fd79;
	neg.f64 	%fd81, %fd80;
	fma.rn.f64 	%fd82, %fd76, %fd79, %fd81;
	fma.rn.f64 	%fd83, %fd78, %fd79, %fd82;
	add.f64 	%fd4, %fd80, %fd83;
	sub.f64 	%fd84, %fd80, %fd4;
	add.f64 	%fd5, %fd83, %fd84;
	fma.rn.f64 	%fd85, %fd4, 0d3FF71547652B82FE, 0d4338000000000000;
	{
	.reg .b32 %temp; 
	mov.b64 	{%r13, %temp}, %fd85;
	}
	mov.f64 	%fd86, 0dC338000000000000;
	add.rn.f64 	%fd87, %fd85, %fd86;
	fma.rn.f64 	%fd88, %fd87, 0dBFE62E42FEFA39EF, %fd4;
	fma.rn.f64 	%fd89, %fd87, 0dBC7ABC9E3B39803F, %fd88;
	fma.rn.f64 	%fd90, %fd89, 0d3E5ADE1569CE2BDF, 0d3E928AF3FCA213EA;
	fma.rn.f64 	%fd91, %fd90, %fd89, 0d3EC71DEE62401315;
	fma.rn.f64 	%fd92, %fd91, %fd89, 0d3EFA01997C89EB71;
	fma.rn.f64 	%fd93, %fd92, %fd89, 0d3F2A01A014761F65;
	fma.rn.f64 	%fd94, %fd93, %fd89, 0d3F56C16C1852B7AF;
	fma.rn.f64 	%fd95, %fd94, %fd89, 0d3F81111111122322;
	fma.rn.f64 	%fd96, %fd95, %fd89, 0d3FA55555555502A1;
	fma.rn.f64 	%fd97, %fd96, %fd89, 0d3FC5555555555511;
	fma.rn.f64 	%fd98, %fd97, %fd89, 0d3FE000000000000B;
	fma.rn.f64 	%fd99, %fd98, %fd89, 0d3FF0000000000000;
	fma.rn.f64 	%fd100, %fd99, %fd89, 0d3FF0000000000000;
	{
	.reg .b32 %temp; 
	mov.b64 	{%r14, %temp}, %fd100;
	}
	{
	.reg .b32 %temp; 
	mov.b64 	{%temp, %r15}, %fd100;
	}
	shl.b32 	%r33, %r13, 20;
	add.s32 	%r34, %r33, %r15;
	mov.b64 	%fd108, {%r14, %r34};
	{
	.reg .b32 %temp; 
	mov.b64 	{%temp, %r35}, %fd4;
	}
	mov.b32 	%f2, %r35;
	abs.f32 	%f1, %f2;
	setp.lt.f32 	%p4, %f1, 0f4086232B;
	@%p4 bra 	$L__BB22_7;
	setp.lt.f64 	%p5, %fd4, 0d0000000000000000;
	add.f64 	%fd101, %fd4, 0d7FF0000000000000;
	selp.f64 	%fd108, 0d0000000000000000, %fd101, %p5;
	setp.geu.f32 	%p6, %f1, 0f40874800;
	@%p6 bra 	$L__BB22_7;
	shr.u32 	%r36, %r13, 31;
	add.s32 	%r37, %r13, %r36;
	shr.s32 	%r38, %r37, 1;
	shl.b32 	%r39, %r38, 20;
	add.s32 	%r40, %r15, %r39;
	mov.b64 	%fd102, {%r14, %r40};
	sub.s32 	%r41, %r13, %r38;
	shl.b32 	%r42, %r41, 20;
	add.s32 	%r43, %r42, 1072693248;
	mov.b32 	%r44, 0;
	mov.b64 	%fd103, {%r44, %r43};
	mul.f64 	%fd108, %fd103, %fd102;
$L__BB22_7:
	abs.f64 	%fd104, %fd108;
	setp.eq.f64 	%p7, %fd104, 0d7FF0000000000000;
	fma.rn.f64 	%fd105, %fd108, %fd5, %fd108;
	selp.f64 	%fd106, %fd108, %fd105, %p7;
	st.param.f64 	[func_retval0], %fd106;
	ret;

}


// ===== COMPILED SASS (sm_100) =====

	.target	sm_100

	.elftype	@"ET_EXEC"


//--------------------- .note.nv.tkinfo           --------------------------
	.section	.note.nv.tkinfo,"",@"SHT_NOTE"
	.sectionflags	@"SHF_NOTE_NV_TKINFO"
	.tkinfo
        /*0018*/ 	.word	0x00000002
        /*0030*/ 	.string	""
        /*0030*/ 	.string	"ptxas"
        /*0030*/ 	.string	"Cuda compilation tools, release 13.0, V13.0.88"
        /*0030*/ 	.string	"Build cuda_13.0.r13.0/compiler.36424714_0"
        /*0030*/ 	.string	"-arch sm_100 -m 64 "



//--------------------- .note.nv.cuinfo           --------------------------
	.section	.note.nv.cuinfo,"",@"SHT_NOTE"
	.sectionflags	@"SHF_NOTE_NV_CUINFO"
        /*0018*/ 	.short	0x0002
        /*001a*/ 	.short	0x0064
        /*001c*/ 	.short	0x0082
	.zero		2


//--------------------- .nv.info                  --------------------------
	.section	.nv.info,"",@"SHT_CUDA_INFO"
	.align	4


	//----- nvinfo : EIATTR_REGCOUNT
	.align		4
        /*0000*/ 	.byte	0x04, 0x2f
        /*0002*/ 	.short	(.L_3 - .L_2)
	.align		4
.L_2:
        /*0004*/ 	.word	index@(_Z25get_exact_solution_on_gpuPdS_S_ddddi)
        /*0008*/ 	.word	0x0000002e


	//----- nvinfo : EIATTR_FRAME_SIZE
	.align		4
.L_3:
        /*000c*/ 	.byte	0x04, 0x11
        /*000e*/ 	.short	(.L_5 - .L_4)
	.align		4
.L_4:
        /*0010*/ 	.word	index@($_Z25get_exact_solution_on_gpuPdS_S_ddddi$__internal_trig_reduction_slowpathd)
        /*0014*/ 	.word	0x00000028


	//----- nvinfo : EIATTR_FRAME_SIZE
	.align		4
.L_5:
        /*0018*/ 	.byte	0x04, 0x11
        /*001a*/ 	.short	(.L_7 - .L_6)
	.align		4
.L_6:
        /*001c*/ 	.word	index@($_Z25get_exact_solution_on_gpuPdS_S_ddddi$__internal_accurate_pow)
        /*0020*/ 	.word	0x00000028


	//----- nvinfo : EIATTR_FRAME_SIZE
	.align		4
.L_7:
        /*0024*/ 	.byte	0x04, 0x11
        /*0026*/ 	.short	(.L_9 - .L_8)
	.align		4
.L_8:
        /*0028*/ 	.word	index@($__internal_13_$__cuda_sm20_div_rn_f64_full)
        /*002c*/ 	.word	0x00000028


	//----- nvinfo : EIATTR_FRAME_SIZE
	.align		4
.L_9:
        /*0030*/ 	.byte	0x04, 0x11
        /*0032*/ 	.short	(.L_11 - .L_10)
	.align		4
.L_10:
        /*0034*/ 	.word	index@(_Z25get_exact_solution_on_gpuPdS_S_ddddi)
        /*0038*/ 	.word	0x00000028


	//----- nvinfo : EIATTR_REGCOUNT
	.align		4
.L_11:
        /*003c*/ 	.byte	0x04, 0x2f
        /*003e*/ 	.short	(.L_13 - .L_12)
	.align		4
.L_12:
        /*0040*/ 	.word	index@(_Z22get_source_term_on_gpuPdS_S_ddddi)
        /*0044*/ 	.word	0x00000040


	//----- nvinfo : EIATTR_FRAME_SIZE
	.align		4
.L_13:
        /*0048*/ 	.byte	0x04, 0x11
        /*004a*/ 	.short	(.L_15 - .L_14)
	.align		4
.L_14:
        /*004c*/ 	.word	index@($_Z22get_source_term_on_gpuPdS_S_ddddi$__internal_trig_reduction_slowpathd)
        /*0050*/ 	.word	0x00000028


	//----- nvinfo : EIATTR_FRAME_SIZE
	.align		4
.L_15:
        /*0054*/ 	.byte	0x04, 0x11
        /*0056*/ 	.short	(.L_17 - .L_16)
	.align		4
.L_16:
        /*0058*/ 	.word	index@($_Z22get_source_term_on_gpuPdS_S_ddddi$__internal_accurate_pow)
        /*005c*/ 	.word	0x00000028


	//----- nvinfo : EIATTR_FRAME_SIZE
	.align		4
.L_17:
        /*0060*/ 	.byte	0x04, 0x11
        /*0062*/ 	.short	(.L_19 - .L_18)
	.align		4
.L_18:
        /*0064*/ 	.word	index@($__internal_12_$__cuda_sm20_div_rn_f64_full)
        /*0068*/ 	.word	0x00000028


	//----- nvinfo : EIATTR_FRAME_SIZE
	.align		4
.L_19:
        /*006c*/ 	.byte	0x04, 0x11
        /*006e*/ 	.short	(.L_21 - .L_20)
	.align		4
.L_20:
        /*0070*/ 	.word	index@(_Z22get_source_term_on_gpuPdS_S_ddddi)
        /*0074*/ 	.word	0x00000028


	//----- nvinfo : EIATTR_REGCOUNT
	.align		4
.L_21:
        /*0078*/ 	.byte	0x04, 0x2f
        /*007a*/ 	.short	(.L_23 - .L_22)
	.align		4
.L_22:
        /*007c*/ 	.word	index@(_Z35get_Euler_cell_center_points_on_gpuPdS_iiidd)
        /*0080*/ 	.word	0x0000001a


	//----- nvinfo : EIATTR_FRAME_SIZE
	.align		4
.L_23:
        /*0084*/ 	.byte	0x04, 0x11
        /*0086*/ 	.short	(.L_25 - .L_24)
	.align		4
.L_24:
        /*0088*/ 	.word	index@(_Z35get_Euler_cell_center_points_on_gpuPdS_iiidd)
        /*008c*/ 	.word	0x00000000


	//----- nvinfo : EIATTR_REGCOUNT
	.align		4
.L_25:
        /*0090*/ 	.byte	0x04, 0x2f
        /*0092*/ 	.short	(.L_27 - .L_26)
	.align		4
.L_26:
        /*0094*/ 	.word	index@(_Z28get_Euler_half_points_on_gpuPdS_iiidd)
        /*0098*/ 	.word	0x0000001a


	//----- nvinfo : EIATTR_FRAME_SIZE
	.align		4
.L_27:
        /*009c*/ 	.byte	0x04, 0x11
        /*009e*/ 	.short	(.L_29 - .L_28)
	.align		4
.L_28:
        /*00a0*/ 	.word	index@(_Z28get_Euler_half_points_on_gpuPdS_iiidd)
        /*00a4*/ 	.word	0x00000000


	//----- nvinfo : EIATTR_REGCOUNT
	.align		4
.L_29:
        /*00a8*/ 	.byte	0x04, 0x2f
        /*00aa*/ 	.short	(.L_31 - .L_30)
	.align		4
.L_30:
        /*00ac*/ 	.word	index@(_Z26get_Lagrange_points_on_gpuPdS_S_S_S_iiid)
        /*00b0*/ 	.word	0x0000002a


	//----- nvinfo : EIATTR_FRAME_SIZE
	.align		4
.L_31:
        /*00b4*/ 	.byte	0x04, 0x11
        /*00b6*/ 	.short	(.L_33 - .L_32)
	.align		4
.L_32:
        /*00b8*/ 	.word	index@($_Z26get_Lagrange_points_on_gpuPdS_S_S_S_iiid$__internal_trig_reduction_slowpathd)
        /*00bc*/ 	.word	0x00000028


	//----- nvinfo : EIATTR_FRAME_SIZE
	.align		4
.L_33:
        /*00c0*/ 	.byte	0x04, 0x11
        /*00c2*/ 	.short	(.L_35 - .L_34)
	.align		4
.L_34:
        /*00c4*/ 	.word	index@(_Z26get_Lagrange_points_on_gpuPdS_S_S_S_iiid)
        /*00c8*/ 	.word	0x00000028


	//----- nvinfo : EIATTR_REGCOUNT
	.align		4
.L_35:
        /*00cc*/ 	.byte	0x04, 0x2f
        /*00ce*/ 	.short	(.L_37 - .L_36)
	.align		4
.L_36:
        /*00d0*/ 	.word	index@(_Z25intersection_point_vert_xPdS_ii)
        /*00d4*/ 	.word	0x00000014


	//----- nvinfo : EIATTR_FRAME_SIZE
	.align		4
.L_37:
        /*00d8*/ 	.byte	0x04, 0x11
        /*00da*/ 	.short	(.L_39 - .L_38)
	.align		4
.L_38:
        /*00dc*/ 	.word	index@(_Z25intersection_point_vert_xPdS_ii)
        /*00e0*/ 	.word	0x00000000


	//----- nvinfo : EIATTR_REGCOUNT
	.align		4
.L_39:
        /*00e4*/ 	.byte	0x04, 0x2f
        /*00e6*/ 	.short	(.L_41 - .L_40)
	.align		4
.L_40:
        /*00e8*/ 	.word	index@(_Z25intersection_point_hori_yPdS_ii)
        /*00ec*/ 	.word	0x00000014


	//----- nvinfo : EIATTR_FRAME_SIZE
	.align		4
.L_41:
        /*00f0*/ 	.byte	0x04, 0x11
        /*00f2*/ 	.short	(.L_43 - .L_42)
	.align		4
.L_42:
        /*00f4*/ 	.word	index@(_Z25intersection_point_hori_yPdS_ii)
        /*00f8*/ 	.word	0x00000000


	//----- nvinfo : EIATTR_REGCOUNT
	.align		4
.L_43:
        /*00fc*/ 	.byte	0x04, 0x2f
        /*00fe*/ 	.short	(.L_45 - .L_44)
	.align		4
.L_44:
        /*0100*/ 	.word	index@(_Z22x_step_ppm_coef_on_gpuPdS_S_S_S_iii)
        /*0104*/ 	.word	0x00000020


	//----- nvinfo : EIATTR_FRAME_SIZE
	.align		4
.L_45:
        /*0108*/ 	.byte	0x04, 0x11
        /*010a*/ 	.short	(.L_47 - .L_46)
	.align		4
.L_46:
        /*010c*/ 	.word	index@(_Z22x_step_ppm_coef_on_gpuPdS_S_S_S_iii)
        /*0110*/ 	.word	0x00000000


	//----- nvinfo : EIATTR_REGCOUNT
	.align		4
.L_47:
        /*0114*/ 	.byte	0x04, 0x2f
        /*0116*/ 	.short	(.L_49 - .L_48)
	.align		4
.L_48:
        /*0118*/ 	.word	index@(_Z22x_step_intC_ppm_on_gpuPdS_S_S_S_S_S_S_iiid)
        /*011c*/ 	.word	0x00000030


	//----- nvinfo : EIATTR_FRAME_SIZE
	.align		4
.L_49:
        /*0120*/ 	.byte	0x04, 0x11
        /*0122*/ 	.short	(.L_51 - .L_50)
	.align		4
.L_50:
        /*0124*/ 	.word	index@($_Z22x_step_intC_ppm_on_gpuPdS_S_S_S_S_S_S_iiid$__internal_accurate_pow)
        /*0128*/ 	.word	0x00000000


	//----- nvinfo : EIATTR_FRAME_SIZE
	.align		4
.L_51:
        /*012c*/ 	.byte	0x04, 0x11
        /*012e*/ 	.short	(.L_53 - .L_52)
	.align		4
.L_52:
        /*0130*/ 	.word	index@($__internal_11_$__cuda_sm20_div_rn_f64_full)
        /*0134*/ 	.word	0x00000000


	//----- nvinfo : EIATTR_FRAME_SIZE
	.align		4
.L_53:
        /*0138*/ 	.byte	0x04, 0x11
        /*013a*/ 	.short	(.L_55 - .L_54)
	.align		4
.L_54:
        /*013c*/ 	.word	index@(_Z22x_step_intC_ppm_on_gpuPdS_S_S_S_S_S_S_iiid)
        /*0140*/ 	.word	0x00000000


	//----- nvinfo : EIATTR_REGCOUNT
	.align		4
.L_55:
        /*0144*/ 	.byte	0x04, 0x2f
        /*0146*/ 	.short	(.L_57 - .L_56)
	.align		4
.L_56:
        /*0148*/ 	.word	index@(_Z22y_step_ppm_coef_on_gpuPdS_S_S_S_iii)
        /*014c*/ 	.word	0x00000020


	//----- nvinfo : EIATTR_FRAME_SIZE
	.align		4
.L_57:
        /*0150*/ 	.byte	0x04, 0x11
        /*0152*/ 	.short	(.L_59 - .L_58)
	.align		4
.L_58:
        /*0154*/ 	.word	index@(_Z22y_step_ppm_coef_on_gpuPdS_S_S_S_iii)
        /*0158*/ 	.word	0x00000000


	//----- nvinfo : EIATTR_REGCOUNT
	.align		4
.L_59:
        /*015c*/ 	.byte	0x04, 0x2f
        /*015e*/ 	.short	(.L_61 - .L_60)
	.align		4
.L_60:
        /*0160*/ 	.word	index@(_Z22y_step_intC_ppm_on_gpuPdS_S_S_S_S_S_S_iiid)
        /*0164*/ 	.word	0x0000002e


	//----- nvinfo : EIATTR_FRAME_SIZE
	.align		4
.L_61:
        /*0168*/ 	.byte	0x04, 0x11
        /*016a*/ 	.short	(.L_63 - .L_62)
	.align		4
.L_62:
        /*016c*/ 	.word	index@($_Z22y_step_intC_ppm_on_gpuPdS_S_S_S_S_S_S_iiid$__internal_accurate_pow)
        /*0170*/ 	.word	0x00000000


	//----- nvinfo : EIATTR_FRAME_SIZE
	.align		4
.L_63:
        /*0174*/ 	.byte	0x04, 0x11
        /*0176*/ 	.short	(.L_65 - .L_64)
	.align		4
.L_64:
        /*0178*/ 	.word	index@($__internal_10_$__cuda_sm20_div_rn_f64_full)
        /*017c*/ 	.word	0x00000000


	//----- nvinfo : EIATTR_FRAME_SIZE
	.align		4
.L_65:
        /*0180*/ 	.byte	0x04, 0x11
        /*0182*/ 	.short	(.L_67 - .L_66)
	.align		4
.L_66:
        /*0184*/ 	.word	index@(_Z22y_step_intC_ppm_on_gpuPdS_S_S_S_S_S_S_iiid)
        /*0188*/ 	.word	0x00000000


	//----- nvinfo : EIATTR_REGCOUNT
	.align		4
.L_67:
        /*018c*/ 	.byte	0x04, 0x2f
        /*018e*/ 	.short	(.L_69 - .L_68)
	.align		4
.L_68:
        /*0190*/ 	.word	index@(_Z15dcdx_bar_on_gpuPdS_S_S_iiid)
        /*0194*/ 	.word	0x00000028


	//----- nvinfo : EIATTR_FRAME_SIZE
	.align		4
.L_69:
        /*0198*/ 	.byte	0x04, 0x11
        /*019a*/ 	.short	(.L_71 - .L_70)
	.align		4
.L_70:
        /*019c*/ 	.word	index@($__internal_9_$__cuda_sm20_div_rn_f64_full)
        /*01a0*/ 	.word	0x00000000


	//----- nvinfo : EIATTR_FRAME_SIZE
	.align		4
.L_71:
        /*01a4*/ 	.byte	0x04, 0x11
        /*01a6*/ 	.short	(.L_73 - .L_72)
	.align		4
.L_72:
        /*01a8*/ 	.word	index@($__internal_8_$__cuda_sm20_dblrcp_rn_slowpath_v3)
        /*01ac*/ 	.word	0x00000000


	//----- nvinfo : EIATTR_FRAME_SIZE
	.align		4
.L_73:
        /*01b0*/ 	.byte	0x04, 0x11
        /*01b2*/ 	.short	(.L_75 - .L_74)
	.align		4
.L_74:
        /*01b4*/ 	.word	index@(_Z15dcdx_bar_on_gpuPdS_S_S_iiid)
        /*01b8*/ 	.word	0x00000000


	//----- nvinfo : EIATTR_REGCOUNT
	.align		4
.L_75:
        /*01bc*/ 	.byte	0x04, 0x2f
        /*01be*/ 	.short	(.L_77 - .L_76)
	.align		4
.L_76:
        /*01c0*/ 	.word	index@(_Z15dcdy_bar_on_gpuPdS_S_S_iiid)
        /*01c4*/ 	.word	0x00000028


	//----- nvinfo : EIATTR_FRAME_SIZE
	.align		4
.L_77:
        /*01c8*/ 	.byte	0x04, 0x11
        /*01ca*/ 	.short	(.L_79 - .L_78)
	.align		4
.L_78:
        /*01cc*/ 	.word	index@($__internal_7_$__cuda_sm20_div_rn_f64_full)
        /*01d0*/ 	.word	0x00000000


	//----- nvinfo : EIATTR_FRAME_SIZE
	.align		4
.L_79:
        /*01d4*/ 	.byte	0x04, 0x11
        /*01d6*/ 	.short	(.L_81 - .L_80)
	.align		4
.L_80:
        /*01d8*/ 	.word	index@($__internal_6_$__cuda_sm20_dblrcp_rn_slowpath_v3)
        /*01dc*/ 	.word	0x00000000


	//----- nvinfo : EIATTR_FRAME_SIZE
	.align		4
.L_81:
        /*01e0*/ 	.byte	0x04, 0x11
        /*01e2*/ 	.short	(.L_83 - .L_82)
	.align		4
.L_82:
        /*01e4*/ 	.word	index@(_Z15dcdy_bar_on_gpuPdS_S_S_iiid)
        /*01e8*/ 	.word	0x00000000


	//----- nvinfo : EIATTR_REGCOUNT
	.align		4
.L_83:
        /*01ec*/ 	.byte	0x04, 0x2f
        /*01ee*/ 	.short	(.L_85 - .L_84)
	.align		4
.L_84:
        /*01f0*/ 	.word	index@(_Z14x_A_LHS_on_gpuPdS_S_iidd)
        /*01f4*/ 	.word	0x00000014


	//----- nvinfo : EIATTR_FRAME_SIZE
	.align		4
.L_85:
        /*01f8*/ 	.byte	0x04, 0x11
        /*01fa*/ 	.short	(.L_87 - .L_86)
	.align		4
.L_86:
        /*01fc*/ 	.word	index@(_Z14x_A_LHS_on_gpuPdS_S_iidd)
        /*0200*/ 	.word	0x00000000


	//----- nvinfo : EIATTR_REGCOUNT
	.align		4
.L_87:
        /*0204*/ 	.byte	0x04, 0x2f
        /*0206*/ 	.short	(.L_89 - .L_88)
	.align		4
.L_88:
        /*0208*/ 	.word	index@(_Z14x_b_RHS_on_gpuPdS_S_S_S_iiddd)
        /*020c*/ 	.word	0x00000020


	//----- nvinfo : EIATTR_FRAME_SIZE
	.align		4
.L_89:
        /*0210*/ 	.byte	0x04, 0x11
        /*0212*/ 	.short	(.L_91 - .L_90)
	.align		4
.L_90:
        /*0214*/ 	.word	index@(_Z14x_b_RHS_on_gpuPdS_S_S_S_iiddd)
        /*0218*/ 	.word	0x00000000


	//----- nvinfo : EIATTR_REGCOUNT
	.align		4
.L_91:
        /*021c*/ 	.byte	0x04, 0x2f
        /*021e*/ 	.short	(.L_93 - .L_92)
	.align		4
.L_92:
        /*0220*/ 	.word	index@(_Z14y_A_LHS_on_gpuPdS_S_iidd)
        /*0224*/ 	.word	0x00000014


	//----- nvinfo : EIATTR_FRAME_SIZE
	.align		4
.L_93:
        /*0228*/ 	.byte	0x04, 0x11
        /*022a*/ 	.short	(.L_95 - .L_94)
	.align		4
.L_94:
        /*022c*/ 	.word	index@(_Z14y_A_LHS_on_gpuPdS_S_iidd)
        /*0230*/ 	.word	0x00000000


	//----- nvinfo : EIATTR_REGCOUNT
	.align		4
.L_95:
        /*0234*/ 	.byte	0x04, 0x2f
        /*0236*/ 	.short	(.L_97 - .L_96)
	.align		4
.L_96:
        /*0238*/ 	.word	index@(_Z14y_b_RHS_on_gpuPdS_S_S_S_iiddd)
        /*023c*/ 	.word	0x00000020


	//----- nvinfo : EIATTR_FRAME_SIZE
	.align		4
.L_97:
        /*0240*/ 	.byte	0x04, 0x11
        /*0242*/ 	.short	(.L_99 - .L_98)
	.align		4
.L_98:
        /*0244*/ 	.word	index@(_Z14y_b_RHS_on_gpuPdS_S_S_S_iiddd)
        /*0248*/ 	.word	0x00000000


	//----- nvinfo : EIATTR_REGCOUNT
	.align		4
.L_99:
        /*024c*/ 	.byte	0x04, 0x2f
        /*024e*/ 	.short	(.L_101 - .L_100)
	.align		4
.L_100:
        /*0250*/ 	.word	index@(_Z22x_b_rhs_compact_on_gpuPdS_iii)
        /*0254*/ 	.word	0x0000001a


	//----- nvinfo : EIATTR_FRAME_SIZE
	.align		4
.L_101:
        /*0258*/ 	.byte	0x04, 0x11
        /*025a*/ 	.short	(.L_103 - .L_102)
	.align		4
.L_102:
        /*025c*/ 	.word	index@($__internal_5_$__cuda_sm20_div_rn_f64_full)
        /*0260*/ 	.word	0x00000000


	//----- nvinfo : EIATTR_FRAME_SIZE
	.align		4
.L_103:
        /*0264*/ 	.byte	0x04, 0x11
        /*0266*/ 	.short	(.L_105 - .L_104)
	.align		4
.L_104:
        /*0268*/ 	.word	index@(_Z22x_b_rhs_compact_on_gpuPdS_iii)
        /*026c*/ 	.word	0x00000000


	//----- nvinfo : EIATTR_REGCOUNT
	.align		4
.L_105:
        /*0270*/ 	.byte	0x04, 0x2f
        /*0272*/ 	.short	(.L_107 - .L_106)
	.align		4
.L_106:
        /*0274*/ 	.word	index@(_Z22y_b_rhs_compact_on_gpuPdS_ii)
        /*0278*/ 	.word	0x0000001d


	//----- nvinfo : EIATTR_FRAME_SIZE
	.align		4
.L_107:
        /*027c*/ 	.byte	0x04, 0x11
        /*027e*/ 	.short	(.L_109 - .L_108)
	.align		4
.L_108:
        /*0280*/ 	.word	index@($__internal_4_$__cuda_sm20_div_rn_f64_full)
        /*0284*/ 	.word	0x00000000


	//----- nvinfo : EIATTR_FRAME_SIZE
	.align		4
.L_109:
        /*0288*/ 	.byte	0x04, 0x11
        /*028a*/ 	.short	(.L_111 - .L_110)
	.align		4
.L_110:
        /*028c*/ 	.word	index@(_Z22y_b_rhs_compact_on_gpuPdS_ii)
        /*0290*/ 	.word	0x00000000


	//----- nvinfo : EIATTR_REGCOUNT
	.align		4
.L_111:
        /*0294*/ 	.byte	0x04, 0x2f
        /*0296*/ 	.short	(.L_113 - .L_112)
	.align		4
.L_112:
        /*0298*/ 	.word	index@(_Z15x_Thomas_on_gpuPdS_S_S_S_S_S_iii)
        /*029c*/ 	.word	0x0000002c


	//----- nvinfo : EIATTR_FRAME_SIZE
	.align		4
.L_113:
        /*02a0*/ 	.byte	0x04, 0x11
        /*02a2*/ 	.short	(.L_115 - .L_114)
	.align		4
.L_114:
        /*02a4*/ 	.word	index@($__internal_3_$__cuda_sm20_div_rn_f64_full)
        /*02a8*/ 	.word	0x00000000


	//----- nvinfo : EIATTR_FRAME_SIZE
	.align		4
.L_115:
        /*02ac*/ 	.byte	0x04, 0x11
        /*02ae*/ 	.short	(.L_117 - .L_116)
	.align		4
.L_116:
        /*02b0*/ 	.word	index@($__internal_2_$__cuda_sm20_dblrcp_rn_slowpath_v3)
        /*02b4*/ 	.word	0x00000000


	//----- nvinfo : EIATTR_FRAME_SIZE
	.align		4
.L_117:
        /*02b8*/ 	.byte	0x04, 0x11
        /*02ba*/ 	.short	(.L_119 - .L_118)
	.align		4
.L_118:
        /*02bc*/ 	.word	index@(_Z15x_Thomas_on_gpuPdS_S_S_S_S_S_iii)
        /*02c0*/ 	.word	0x00000000


	//----- nvinfo : EIATTR_REGCOUNT
	.align		4
.L_119:
        /*02c4*/ 	.byte	0x04, 0x2f
        /*02c6*/ 	.short	(.L_121 - .L_120)
	.align		4
.L_120:
        /*02c8*/ 	.word	index@(_Z15y_Thomas_on_gpuPdS_S_S_S_S_S_iii)
        /*02cc*/ 	.word	0x00000030


	//----- nvinfo : EIATTR_FRAME_SIZE
	.align		4
.L_121:
        /*02d0*/ 	.byte	0x04, 0x11
        /*02d2*/ 	.short	(.L_123 - .L_122)
	.align		4
.L_122:
        /*02d4*/ 	.word	index@($__internal_1_$__cuda_sm20_div_rn_f64_full)
        /*02d8*/ 	.word	0x00000000


	//----- nvinfo : EIATTR_FRAME_SIZE
	.align		4
.L_123:
        /*02dc*/ 	.byte	0x04, 0x11
        /*02de*/ 	.short	(.L_125 - .L_124)
	.align		4
.L_124:
        /*02e0*/ 	.word	index@($__internal_0_$__cuda_sm20_dblrcp_rn_slowpath_v3)
        /*02e4*/ 	.word	0x00000000


	//----- nvinfo : EIATTR_FRAME_SIZE
	.align		4
.L_125:
        /*02e8*/ 	.byte	0x04, 0x11
        /*02ea*/ 	.short	(.L_127 - .L_126)
	.align		4
.L_126:
        /*02ec*/ 	.word	index@(_Z15y_Thomas_on_gpuPdS_S_S_S_S_S_iii)
        /*02f0*/ 	.word	0x00000000


	//----- nvinfo : EIATTR_MIN_STACK_SIZE
	.align		4
.L_127:
        /*02f4*/ 	.byte	0x04, 0x12
        /*02f6*/ 	.short	(.L_129 - .L_128)
	.align		4
.L_128:
        /*02f8*/ 	.word	index@(_Z15y_Thomas_on_gpuPdS_S_S_S_S_S_iii)
        /*02fc*/ 	.word	0x00000000


	//----- nvinfo : EIATTR_MIN_STACK_SIZE
	.align		4
.L_129:
        /*0300*/ 	.byte	0x04, 0x12
        /*0302*/ 	.short	(.L_131 - .L_130)
	.align		4
.L_130:
        /*0304*/ 	.word	index@(_Z15x_Thomas_on_gpuPdS_S_S_S_S_S_iii)
        /*0308*/ 	.word	0x00000000


	//----- nvinfo : EIATTR_MIN_STACK_SIZE
	.align		4
.L_131:
        /*030c*/ 	.byte	0x04, 0x12
        /*030e*/ 	.short	(.L_133 - .L_132)
	.align		4
.L_132:
        /*0310*/ 	.word	index@(_Z22y_b_rhs_compact_on_gpuPdS_ii)
        /*0314*/ 	.word	0x00000000


	//----- nvinfo : EIATTR_MIN_STACK_SIZE
	.align		4
.L_133:
        /*0318*/ 	.byte	0x04, 0x12
        /*031a*/ 	.short	(.L_135 - .L_134)
	.align		4
.L_134:
        /*031c*/ 	.word	index@(_Z22x_b_rhs_compact_on_gpuPdS_iii)
        /*0320*/ 	.word	0x00000000


	//----- nvinfo : EIATTR_MIN_STACK_SIZE
	.align		4
.L_135:
        /*0324*/ 	.byte	0x04, 0x12
        /*0326*/ 	.short	(.L_137 - .L_136)
	.align		4
.L_136:
        /*0328*/ 	.word	index@(_Z14y_b_RHS_on_gpuPdS_S_S_S_iiddd)
        /*032c*/ 	.word	0x00000000


	//----- nvinfo : EIATTR_MIN_STACK_SIZE
	.align		4
.L_137:
        /*0330*/ 	.byte	0x04, 0x12
        /*0332*/ 	.short	(.L_139 - .L_138)
	.align		4
.L_138:
        /*0334*/ 	.word	index@(_Z14y_A_LHS_on_gpuPdS_S_iidd)
        /*0338*/ 	.word	0x00000000


	//----- nvinfo : EIATTR_MIN_STACK_SIZE
	.align		4
.L_139:
        /*033c*/ 	.byte	0x04, 0x12
        /*033e*/ 	.short	(.L_141 - .L_140)
	.align		4
.L_140:
        /*0340*/ 	.word	index@(_Z14x_b_RHS_on_gpuPdS_S_S_S_iiddd)
        /*0344*/ 	.word	0x00000000


	//----- nvinfo : EIATTR_MIN_STACK_SIZE
	.align		4
.L_141:
        /*0348*/ 	.byte	0x04, 0x12
        /*034a*/ 	.short	(.L_143 - .L_142)
	.align		4
.L_142:
        /*034c*/ 	.word	index@(_Z14x_A_LHS_on_gpuPdS_S_iidd)
        /*0350*/ 	.word	0x00000000


	//----- nvinfo : EIATTR_MIN_STACK_SIZE
	.align		4
.L_143:
        /*0354*/ 	.byte	0x04, 0x12
        /*0356*/ 	.short	(.L_145 - .L_144)
	.align		4
.L_144:
        /*0358*/ 	.word	index@(_Z15dcdy_bar_on_gpuPdS_S_S_iiid)
        /*035c*/ 	.word	0x00000000


	//----- nvinfo : EIATTR_MIN_STACK_SIZE
	.align		4
.L_145:
        /*0360*/ 	.byte	0x04, 0x12
        /*0362*/ 	.short	(.L_147 - .L_146)
	.align		4
.L_146:
        /*0364*/ 	.word	index@(_Z15dcdx_bar_on_gpuPdS_S_S_iiid)
        /*0368*/ 	.word	0x00000000


	//----- nvinfo : EIATTR_MIN_STACK_SIZE
	.align		4
.L_147:
        /*036c*/ 	.byte	0x04, 0x12
        /*036e*/ 	.short	(.L_149 - .L_148)
	.align		4
.L_148:
        /*0370*/ 	.word	index@(_Z22y_step_intC_ppm_on_gpuPdS_S_S_S_S_S_S_iiid)
        /*0374*/ 	.word	0x00000000


	//----- nvinfo : EIATTR_MIN_STACK_SIZE
	.align		4
.L_149:
        /*0378*/ 	.byte	0x04, 0x12
        /*037a*/ 	.short	(.L_151 - .L_150)
	.align		4
.L_150:
        /*037c*/ 	.word	index@(_Z22y_step_ppm_coef_on_gpuPdS_S_S_S_iii)
        /*0380*/ 	.word	0x00000000


	//----- nvinfo : EIATTR_MIN_STACK_SIZE
	.align		4
.L_151:
        /*0384*/ 	.byte	0x04, 0x12
        /*0386*/ 	.short	(.L_153 - .L_152)
	.align		4
.L_152:
        /*0388*/ 	.word	index@(_Z22x_step_intC_ppm_on_gpuPdS_S_S_S_S_S_S_iiid)
        /*038c*/ 	.word	0x00000000


	//----- nvinfo : EIATTR_MIN_STACK_SIZE
	.align		4
.L_153:
        /*0390*/ 	.byte	0x04, 0x12
        /*0392*/ 	.short	(.L_155 - .L_154)
	.align		4
.L_154:
        /*0394*/ 	.word	index@(_Z22x_step_ppm_coef_on_gpuPdS_S_S_S_iii)
        /*0398*/ 	.word	0x00000000


	//----- nvinfo : EIATTR_MIN_STACK_SIZE
	.align		4
.L_155:
        /*039c*/ 	.byte	0x04, 0x12
        /*039e*/ 	.short	(.L_157 - .L_156)
	.align		4
.L_156:
        /*03a0*/ 	.word	index@(_Z25intersection_point_hori_yPdS_ii)
        /*03a4*/ 	.word	0x00000000


	//----- nvinfo : EIATTR_MIN_STACK_SIZE
	.align		4
.L_157:
        /*03a8*/ 	.byte	0x04, 0x12
        /*03aa*/ 	.short	(.L_159 - .L_158)
	.align		4
.L_158:
        /*03ac*/ 	.word	index@(_Z25intersection_point_vert_xPdS_ii)
        /*03b0*/ 	.word	0x00000000


	//----- nvinfo : EIATTR_MIN_STACK_SIZE
	.align		4
.L_159:
        /*03b4*/ 	.byte	0x04, 0x12
        /*03b6*/ 	.short	(.L_161 - .L_160)
	.align		4
.L_160:
        /*03b8*/ 	.word	index@(_Z26get_Lagrange_points_on_gpuPdS_S_S_S_iiid)
        /*03bc*/ 	.word	0x00000028


	//----- nvinfo : EIATTR_MIN_STACK_SIZE
	.align		4
.L_161:
        /*03c0*/ 	.byte	0x04, 0x12
        /*03c2*/ 	.short	(.L_163 - .L_162)
	.align		4
.L_162:
        /*03c4*/ 	.word	index@(_Z28get_Euler_half_points_on_gpuPdS_iiidd)
        /*03c8*/ 	.word	0x00000000


	//----- nvinfo : EIATTR_MIN_STACK_SIZE
	.align		4
.L_163:
        /*03cc*/ 	.byte	0x04, 0x12
        /*03ce*/ 	.short	(.L_165 - .L_164)
	.align		4
.L_164:
        /*03d0*/ 	.word	index@(_Z35get_Euler_cell_center_points_on_gpuPdS_iiidd)
        /*03d4*/ 	.word	0x00000000


	//----- nvinfo : EIATTR_MIN_STACK_SIZE
	.align		4
.L_165:
        /*03d8*/ 	.byte	0x04, 0x12
        /*03da*/ 	.short	(.L_167 - .L_166)
	.align		4
.L_166:
        /*03dc*/ 	.word	index@(_Z22get_source_term_on_gpuPdS_S_ddddi)
        /*03e0*/ 	.word	0x00000028


	//----- nvinfo : EIATTR_MIN_STACK_SIZE
	.align		4
.L_167:
        /*03e4*/ 	.byte	0x04, 0x12
        /*03e6*/ 	.short	(.L_169 - .L_168)
	.align		4
.L_168:
        /*03e8*/ 	.word	index@(_Z25get_exact_solution_on_gpuPdS_S_ddddi)
        /*03ec*/ 	.word	0x00000028
.L_169:


//--------------------- .nv.compat                --------------------------
	.section	.nv.compat,"",@"SHT_CUDA_COMPAT_INFO"
	.align	4
        /*0000*/ 	.byte	0x02, 0x09, 0x00, 0x00, 0x02, 0x02, 0x01, 0x00, 0x02, 0x05, 0x05, 0x00, 0x03, 0x07, 0x01, 0x01
        /*0010*/ 	.byte	0x02, 0x03, 0x00, 0x00, 0x02, 0x06, 0x01, 0x00, 0x04, 0x0b, 0x08, 0x00, 0x01, 0x00, 0x00, 0x00
        /*0020*/ 	.byte	0x00, 0x00, 0x00, 0x00


//--------------------- .nv.info._Z15y_Thomas_on_gpuPdS_S_S_S_S_S_iii --------------------------
	.section	.nv.info._Z15y_Thomas_on_gpuPdS_S_S_S_S_S_iii,"",@"SHT_CUDA_INFO"
	.sectionflags	@""
	.align	4


	//----- nvinfo : EIATTR_CUDA_API_VERSION
	.align		4
        /*0000*/ 	.byte	0x04, 0x37
        /*0002*/ 	.short	(.L_171 - .L_170)
.L_170:
        /*0004*/ 	.word	0x00000082


	//----- nvinfo : EIATTR_KPARAM_INFO
	.align		4
.L_171:
        /*0008*/ 	.byte	0x04, 0x17
        /*000a*/ 	.short	(.L_173 - .L_172)
.L_172:
        /*000c*/ 	.word	0x00000000
        /*0010*/ 	.short	0x0009
        /*0012*/ 	.short	0x0040
        /*0014*/ 	.byte	0x00, 0xf0, 0x11, 0x00


	//----- nvinfo : EIATTR_KPARAM_INFO
	.align		4
.L_173:
        /*0018*/ 	.byte	0x04, 0x17
        /*001a*/ 	.short	(.L_175 - .L_174)
.L_174:
        /*001c*/ 	.word	0x00000000
        /*0020*/ 	.short	0x0008
        /*0022*/ 	.short	0x003c
        /*0024*/ 	.byte	0x00, 0xf0, 0x11, 0x00


	//----- nvinfo : EIATTR_KPARAM_INFO
	.align		4
.L_175:
        /*0028*/ 	.byte	0x04, 0x17
        /*002a*/ 	.short	(.L_177 - .L_176)
.L_176:
        /*002c*/ 	.word	0x00000000
        /*0030*/ 	.short	0x0007
        /*0032*/ 	.short	0x0038
        /*0034*/ 	.byte	0x00, 0xf0, 0x11, 0x00


	//----- nvinfo : EIATTR_KPARAM_INFO
	.align		4
.L_177:
        /*0038*/ 	.byte	0x04, 0x17
        /*003a*/ 	.short	(.L_179 - .L_178)
.L_178:
        /*003c*/ 	.word	0x00000000
        /*0040*/ 	.short	0x0006
        /*0042*/ 	.short	0x0030
        /*0044*/ 	.byte	0x00, 0xf5, 0x21, 0x00


	//----- nvinfo : EIATTR_KPARAM_INFO
	.align		4
.L_179:
        /*0048*/ 	.byte	0x04, 0x17
        /*004a*/ 	.short	(.L_181 - .L_180)
.L_180:
        /*004c*/ 	.word	0x00000000
        /*0050*/ 	.short	0x0005
        /*0052*/ 	.short	0x0028
        /*0054*/ 	.byte	0x00, 0xf5, 0x21, 0x00


	//----- nvinfo : EIATTR_KPARAM_INFO
	.align		4
.L_181:
        /*0058*/ 	.byte	0x04, 0x17
        /*005a*/ 	.short	(.L_183 - .L_182)
.L_182:
        /*005c*/ 	.word	0x00000000
        /*0060*/ 	.short	0x0004
        /*0062*/ 	.short	0x0020
        /*0064*/ 	.byte	0x00, 0xf5, 0x21, 0x00


	//----- nvinfo : EIATTR_KPARAM_INFO
	.align		4
.L_183:
        /*0068*/ 	.byte	0x04, 0x17
        /*006a*/ 	.short	(.L_185 - .L_184)
.L_184:
        /*006c*/ 	.word	0x00000000
        /*0070*/ 	.short	0x0003
        /*0072*/ 	.short	0x0018
        /*0074*/ 	.byte	0x00, 0xf5, 0x21, 0x00


	//----- nvinfo : EIATTR_KPARAM_INFO
	.align		4
.L_185:
        /*0078*/ 	.byte	0x04, 0x17
        /*007a*/ 	.short	(.L_187 - .L_186)
.L_186:
        /*007c*/ 	.word	0x00000000
        /*0080*/ 	.short	0x0002
        /*0082*/ 	.short	0x0010
        /*0084*/ 	.byte	0x00, 0xf5, 0x21, 0x00


	//----- nvinfo : EIATTR_KPARAM_INFO
	.align		4
.L_187:
        /*0088*/ 	.byte	0x04, 0x17
        /*008a*/ 	.short	(.L_189 - .L_188)
.L_188:
        /*008c*/ 	.word	0x00000000
        /*0090*/ 	.short	0x0001
        /*0092*/ 	.short	0x0008
        /*0094*/ 	.byte	0x00, 0xf5, 0x21, 0x00


	//----- nvinfo : EIATTR_KPARAM_INFO
	.align		4
.L_189:
        /*0098*/ 	.byte	0x04, 0x17
        /*009a*/ 	.short	(.L_191 - .L_190)
.L_190:
        /*009c*/ 	.word	0x00000000
        /*00a0*/ 	.short	0x0000
        /*00a2*/ 	.short	0x0000
        /*00a4*/ 	.byte	0x00, 0xf5, 0x21, 0x00


	//----- nvinfo : EIATTR_SPARSE_MMA_MASK
	.align		4
.L_191:
        /*00a8*/ 	.byte	0x03, 0x50
        /*00aa*/ 	.short	0x0000


	//----- nvinfo : EIATTR_MAXREG_COUNT
	.align		4
        /*00ac*/ 	.byte	0x03, 0x1b
        /*00ae*/ 	.short	0x00ff


	//----- nvinfo : EIATTR_MERCURY_ISA_VERSION
	.align		4
        /*00b0*/ 	.byte	0x03, 0x5f
        /*00b2*/ 	.short	0x0101


	//----- nvinfo : EIATTR_VRC_CTA_INIT_COUNT
	.align		4
        /*00b4*/ 	.byte	0x02, 0x4a
	.zero		1
	.zero		1


	//----- nvinfo : EIATTR_EXIT_INSTR_OFFSETS
	.align		4
        /*00b8*/ 	.byte	0x04, 0x1c
        /*00ba*/ 	.short	(.L_193 - .L_192)


	//   ....[0]....
.L_192:
        /*00bc*/ 	.word	0x00000070


	//   ....[1]....
        /*00c0*/ 	.word	0x00000550


	//   ....[2]....
        /*00c4*/ 	.word	0x000023a0


	//----- nvinfo : EIATTR_CRS_STACK_SIZE
	.align		4
.L_193:
        /*00c8*/ 	.byte	0x04, 0x1e
        /*00ca*/ 	.short	(.L_195 - .L_194)
.L_194:
        /*00cc*/ 	.word	0x00000000


	//----- nvinfo : EIATTR_CBANK_PARAM_SIZE
	.align		4
.L_195:
        /*00d0*/ 	.byte	0x03, 0x19
        /*00d2*/ 	.short	0x0044


	//----- nvinfo : EIATTR_PARAM_CBANK
	.align		4
        /*00d4*/ 	.byte	0x04, 0x0a
        /*00d6*/ 	.short	(.L_197 - .L_196)
	.align		4
.L_196:
        /*00d8*/ 	.word	index@(.nv.constant0._Z15y_Thomas_on_gpuPdS_S_S_S_S_S_iii)
        /*00dc*/ 	.short	0x0380
        /*00de*/ 	.short	0x0044


	//----- nvinfo : EIATTR_SW_WAR
	.align		4
.L_197:
        /*00e0*/ 	.byte	0x04, 0x36
        /*00e2*/ 	.short	(.L_199 - .L_198)
.L_198:
        /*00e4*/ 	.word	0x00000008
.L_199:


//--------------------- .nv.info._Z15x_Thomas_on_gpuPdS_S_S_S_S_S_iii --------------------------
	.section	.nv.info._Z15x_Thomas_on_gpuPdS_S_S_S_S_S_iii,"",@"SHT_CUDA_INFO"
	.sectionflags	@""
	.align	4


	//----- nvinfo : EIATTR_CUDA_API_VERSION
	.align		4
        /*0000*/ 	.byte	0x04, 0x37
        /*0002*/ 	.short	(.L_201 - .L_200)
.L_200:
        /*0004*/ 	.word	0x00000082


	//----- nvinfo : EIATTR_KPARAM_INFO
	.align		4
.L_201:
        /*0008*/ 	.byte	0x04, 0x17
        /*000a*/ 	.short	(.L_203 - .L_202)
.L_202:
        /*000c*/ 	.word	0x00000000
        /*0010*/ 	.short	0x0009
        /*0012*/ 	.short	0x0040
        /*0014*/ 	.byte	0x00, 0xf0, 0x11, 0x00


	//----- nvinfo : EIATTR_KPARAM_INFO
	.align		4
.L_203:
        /*0018*/ 	.byte	0x04, 0x17
        /*001a*/ 	.short	(.L_205 - .L_204)
.L_204:
        /*001c*/ 	.word	0x00000000
        /*0020*/ 	.short	0x0008
        /*0022*/ 	.short	0x003c
        /*0024*/ 	.byte	0x00, 0xf0, 0x11, 0x00


	//----- nvinfo : EIATTR_KPARAM_INFO
	.align		4
.L_205:
        /*0028*/ 	.byte	0x04, 0x17
        /*002a*/ 	.short	(.L_207 - .L_206)
.L_206:
        /*002c*/ 	.word	0x00000000
        /*0030*/ 	.short	0x0007
        /*0032*/ 	.short	0x0038
        /*0034*/ 	.byte	0x00, 0xf0, 0x11, 0x00


	//----- nvinfo : EIATTR_KPARAM_INFO
	.align		4
.L_207:
        /*0038*/ 	.byte	0x04, 0x17
        /*003a*/ 	.short	(.L_209 - .L_208)
.L_208:
        /*003c*/ 	.word	0x00000000
        /*0040*/ 	.short	0x0006
        /*0042*/ 	.short	0x0030
        /*0044*/ 	.byte	0x00, 0xf5, 0x21, 0x00


	//----- nvinfo : EIATTR_KPARAM_INFO
	.align		4
.L_209:
        /*0048*/ 	.byte	0x04, 0x17
        /*004a*/ 	.short	(.L_211 - .L_210)
.L_210:
        /*004c*/ 	.word	0x00000000
        /*0050*/ 	.short	0x0005
        /*0052*/ 	.short	0x0028
        /*0054*/ 	.byte	0x00, 0xf5, 0x21, 0x00


	//----- nvinfo : EIATTR_KPARAM_INFO
	.align		4
.L_211:
        /*0058*/ 	.byte	0x04, 0x17
        /*005a*/ 	.short	(.L_213 - .L_212)
.L_212:
        /*005c*/ 	.word	0x00000000
        /*0060*/ 	.short	0x0004
        /*0062*/ 	.short	0x0020
        /*0064*/ 	.byte	0x00, 0xf5, 0x21, 0x00


	//----- nvinfo : EIATTR_KPARAM_INFO
	.align		4
.L_213:
        /*0068*/ 	.byte	0x04, 0x17
        /*006a*/ 	.short	(.L_215 - .L_214)
.L_214:
        /*006c*/ 	.word	0x00000000
        /*0070*/ 	.short	0x0003
        /*0072*/ 	.short	0x0018
        /*0074*/ 	.byte	0x00, 0xf5, 0x21, 0x00


	//----- nvinfo : EIATTR_KPARAM_INFO
	.align		4
.L_215:
        /*0078*/ 	.byte	0x04, 0x17
        /*007a*/ 	.short	(.L_217 - .L_216)
.L_216:
        /*007c*/ 	.word	0x00000000
        /*0080*/ 	.short	0x0002
        /*0082*/ 	.short	0x0010
        /*0084*/ 	.byte	0x00, 0xf5, 0x21, 0x00


	//----- nvinfo : EIATTR_KPARAM_INFO
	.align		4
.L_217:
        /*0088*/ 	.byte	0x04, 0x17
        /*008a*/ 	.short	(.L_219 - .L_218)
.L_218:
        /*008c*/ 	.word	0x00000000
        /*0090*/ 	.short	0x0001
        /*0092*/ 	.short	0x0008
        /*0094*/ 	.byte	0x00, 0xf5, 0x21, 0x00


	//----- nvinfo : EIATTR_KPARAM_INFO
	.align		4
.L_219:
        /*0098*/ 	.byte	0x04, 0x17
        /*009a*/ 	.short	(.L_221 - .L_220)
.L_220:
        /*009c*/ 	.word	0x00000000
        /*00a0*/ 	.short	0x0000
        /*00a2*/ 	.short	0x0000
        /*00a4*/ 	.byte	0x00, 0xf5, 0x21, 0x00


	//----- nvinfo : EIATTR_SPARSE_MMA_MASK
	.align		4
.L_221:
        /*00a8*/ 	.byte	0x03, 0x50
        /*00aa*/ 	.short	0x0000


	//----- nvinfo : EIATTR_MAXREG_COUNT
	.align		4
        /*00ac*/ 	.byte	0x03, 0x1b
        /*00ae*/ 	.short	0x00ff


	//----- nvinfo : EIATTR_MERCURY_ISA_VERSION
	.align		4
        /*00b0*/ 	.byte	0x03, 0x5f
        /*00b2*/ 	.short	0x0101


	//----- nvinfo : EIATTR_VRC_CTA_INIT_COUNT
	.align		4
        /*00b4*/ 	.byte	0x02, 0x4a
	.zero		1
	.zero		1


	//----- nvinfo : EIATTR_EXIT_INSTR_OFFSETS
	.align		4
        /*00b8*/ 	.byte	0x04, 0x1c
        /*00ba*/ 	.short	(.L_223 - .L_222)


	//   ....[0]....
.L_222:
        /*00bc*/ 	.word	0x00000070


	//   ....[1]....
        /*00c0*/ 	.word	0x00000530


	//   ....[2]....
        /*00c4*/ 	.word	0x00002860


	//----- nvinfo : EIATTR_CRS_STACK_SIZE
	.align		4
.L_223:
        /*00c8*/ 	.byte	0x04, 0x1e
        /*00ca*/ 	.short	(.L_225 - .L_224)
.L_224:
        /*00cc*/ 	.word	0x00000000


	//----- nvinfo : EIATTR_CBANK_PARAM_SIZE
	.align		4
.L_225:
        /*00d0*/ 	.byte	0x03, 0x19
        /*00d2*/ 	.short	0x0044


	//----- nvinfo : EIATTR_PARAM_CBANK
	.align		4
        /*00d4*/ 	.byte	0x04, 0x0a
        /*00d6*/ 	.short	(.L_227 - .L_226)
	.align		4
.L_226:
        /*00d8*/ 	.word	index@(.nv.constant0._Z15x_Thomas_on_gpuPdS_S_S_S_S_S_iii)
        /*00dc*/ 	.short	0x0380
        /*00de*/ 	.short	0x0044


	//----- nvinfo : EIATTR_SW_WAR
	.align		4
.L_227:
        /*00e0*/ 	.byte	0x04, 0x36
        /*00e2*/ 	.short	(.L_229 - .L_228)
.L_228:
        /*00e4*/ 	.word	0x00000008
.L_229:


//--------------------- .nv.info._Z22y_b_rhs_compact_on_gpuPdS_ii --------------------------
	.section	.nv.info._Z22y_b_rhs_compact_on_gpuPdS_ii,"",@"SHT_CUDA_INFO"
	.sectionflags	@""
	.align	4


	//----- nvinfo : EIATTR_CUDA_API_VERSION
	.align		4
        /*0000*/ 	.byte	0x04, 0x37
        /*0002*/ 	.short	(.L_231 - .L_230)
.L_230:
        /*0004*/ 	.word	0x00000082


	//----- nvinfo : EIATTR_KPARAM_INFO
	.align		4
.L_231:
        /*0008*/ 	.byte	0x04, 0x17
        /*000a*/ 	.short	(.L_233 - .L_232)
.L_232:
        /*000c*/ 	.word	0x00000000
        /*0010*/ 	.short	0x0003
        /*0012*/ 	.short	0x0014
        /*0014*/ 	.byte	0x00, 0xf0, 0x11, 0x00


	//----- nvinfo : EIATTR_KPARAM_INFO
	.align		4
.L_233:
        /*0018*/ 	.byte	0x04, 0x17
        /*001a*/ 	.short	(.L_235 - .L_234)
.L_234:
        /*001c*/ 	.word	0x00000000
        /*0020*/ 	.short	0x0002
        /*0022*/ 	.short	0x0010
        /*0024*/ 	.byte	0x00, 0xf0, 0x11, 0x00


	//----- nvinfo : EIATTR_KPARAM_INFO
	.align		4
.L_235:
        /*0028*/ 	.byte	0x04, 0x17
        /*002a*/ 	.short	(.L_237 - .L_236)
.L_236:
        /*002c*/ 	.word	0x00000000
        /*0030*/ 	.short	0x0001
        /*0032*/ 	.short	0x0008
        /*0034*/ 	.byte	0x00, 0xf5, 0x21, 0x00


	//----- nvinfo : EIATTR_KPARAM_INFO
	.align		4
.L_237:
        /*0038*/ 	.byte	0x04, 0x17
        /*003a*/ 	.short	(.L_239 - .L_238)
.L_238:
        /*003c*/ 	.word	0x00000000
        /*0040*/ 	.short	0x0000
        /*0042*/ 	.short	0x0000
        /*0044*/ 	.byte	0x00, 0xf5, 0x21, 0x00


	//----- nvinfo : EIATTR_SPARSE_MMA_MASK
	.align		4
.L_239:
        /*0048*/ 	.byte	0x03, 0x50
        /*004a*/ 	.short	0x0000


	//----- nvinfo : EIATTR_MAXREG_COUNT
	.align		4
        /*004c*/ 	.byte	0x03, 0x1b
        /*004e*/ 	.short	0x00ff


	//----- nvinfo : EIATTR_MERCURY_ISA_VERSION
	.align		4
        /*0050*/ 	.byte	0x03, 0x5f
        /*0052*/ 	.short	0x0101


	//----- nvinfo : EIATTR_VRC_CTA_INIT_COUNT
	.align		4
        /*0054*/ 	.byte	0x02, 0x4a
	.zero		1
	.zero		1


	//----- nvinfo : EIATTR_EXIT_INSTR_OFFSETS
	.align		4
        /*0058*/ 	.byte	0x04, 0x1c
        /*005a*/ 	.short	(.L_241 - .L_240)


	//   ....[0]....
.L_240:
        /*005c*/ 	.word	0x00000070


	//   ....[1]....
        /*0060*/ 	.word	0x00000670


	//----- nvinfo : EIATTR_CRS_STACK_SIZE
	.align		4
.L_241:
        /*0064*/ 	.byte	0x04, 0x1e
        /*0066*/ 	.short	(.L_243 - .L_242)
.L_242:
        /*0068*/ 	.word	0x00000000


	//----- nvinfo : EIATTR_CBANK_PARAM_SIZE
	.align		4
.L_243:
        /*006c*/ 	.byte	0x03, 0x19
        /*006e*/ 	.short	0x0018


	//----- nvinfo : EIATTR_PARAM_CBANK
	.align		4
        /*0070*/ 	.byte	0x04, 0x0a
        /*0072*/ 	.short	(.L_245 - .L_244)
	.align		4
.L_244:
        /*0074*/ 	.word	index@(.nv.constant0._Z22y_b_rhs_compact_on_gpuPdS_ii)
        /*0078*/ 	.short	0x0380
        /*007a*/ 	.short	0x0018


	//----- nvinfo : EIATTR_SW_WAR
	.align		4
.L_245:
        /*007c*/ 	.byte	0x04, 0x36
        /*007e*/ 	.short	(.L_247 - .L_246)
.L_246:
        /*0080*/ 	.word	0x00000008
.L_247:


//--------------------- .nv.info._Z22x_b_rhs_compact_on_gpuPdS_iii --------------------------
	.section	.nv.info._Z22x_b_rhs_compact_on_gpuPdS_iii,"",@"SHT_CUDA_INFO"
	.sectionflags	@""
	.align	4


	//----- nvinfo : EIATTR_CUDA_API_VERSION
	.align		4
        /*0000*/ 	.byte	0x04, 0x37
        /*0002*/ 	.short	(.L_249 - .L_248)
.L_248:
        /*0004*/ 	.word	0x00000082


	//----- nvinfo : EIATTR_KPARAM_INFO
	.align		4
.L_249:
        /*0008*/ 	.byte	0x04, 0x17
        /*000a*/ 	.short	(.L_251 - .L_250)
.L_250:
        /*000c*/ 	.word	0x00000000
        /*0010*/ 	.short	0x0004
        /*0012*/ 	.short	0x0018
        /*0014*/ 	.byte	0x00, 0xf0, 0x11, 0x00


	//----- nvinfo : EIATTR_KPARAM_INFO
	.align		4
.L_251:
        /*0018*/ 	.byte	0x04, 0x17
        /*001a*/ 	.short	(.L_253 - .L_252)
.L_252:
        /*001c*/ 	.word	0x00000000
        /*0020*/ 	.short	0x0003
        /*0022*/ 	.short	0x0014
        /*0024*/ 	.byte	0x00, 0xf0, 0x11, 0x00


	//----- nvinfo : EIATTR_KPARAM_INFO
	.align		4
.L_253:
        /*0028*/ 	.byte	0x04, 0x17
        /*002a*/ 	.short	(.L_255 - .L_254)
.L_254:
        /*002c*/ 	.word	0x00000000
        /*0030*/ 	.short	0x0002
        /*0032*/ 	.short	0x0010
        /*0034*/ 	.byte	0x00, 0xf0, 0x11, 0x00


	//----- nvinfo : EIATTR_KPARAM_INFO
	.align		4
.L_255:
        /*0038*/ 	.byte	0x04, 0x17
        /*003a*/ 	.short	(.L_257 - .L_256)
.L_256:
        /*003c*/ 	.word	0x00000000
        /*0040*/ 	.short	0x0001
        /*0042*/ 	.short	0x0008
        /*0044*/ 	.byte	0x00, 0xf5, 0x21, 0x00


	//----- nvinfo : EIATTR_KPARAM_INFO
	.align		4
.L_257:
        /*0048*/ 	.byte	0x04, 0x17
        /*004a*/ 	.short	(.L_259 - .L_258)
.L_258:
        /*004c*/ 	.word	0x00000000
        /*0050*/ 	.short	0x0000
        /*0052*/ 	.short	0x0000
        /*0054*/ 	.byte	0x00, 0xf5, 0x21, 0x00


	//----- nvinfo : EIATTR_SPARSE_MMA_MASK
	.align		4
.L_259:
        /*0058*/ 	.byte	0x03, 0x50
        /*005a*/ 	.short	0x0000


	//----- nvinfo : EIATTR_MAXREG_COUNT
	.align		4
        /*005c*/ 	.byte	0x03, 0x1b
        /*005e*/ 	.short	0x00ff


	//----- nvinfo : EIATTR_MERCURY_ISA_VERSION
	.align		4
        /*0060*/ 	.byte	0x03, 0x5f
        /*0062*/ 	.short	0x0101


	//----- nvinfo : EIATTR_VRC_CTA_INIT_COUNT
	.align		4
        /*0064*/ 	.byte	0x02, 0x4a
	.zero		1
	.zero		1


	//----- nvinfo : EIATTR_EXIT_INSTR_OFFSETS
	.align		4
        /*0068*/ 	.byte	0x04, 0x1c
        /*006a*/ 	.short	(.L_261 - .L_260)


	//   ....[0]....
.L_260:
        /*006c*/ 	.word	0x00000070


	//   ....[1]....
        /*0070*/ 	.word	0x00000690


	//----- nvinfo : EIATTR_CRS_STACK_SIZE
	.align		4
.L_261:
        /*0074*/ 	.byte	0x04, 0x1e
        /*0076*/ 	.short	(.L_263 - .L_262)
.L_262:
        /*0078*/ 	.word	0x00000000


	//----- nvinfo : EIATTR_CBANK_PARAM_SIZE
	.align		4
.L_263:
        /*007c*/ 	.byte	0x03, 0x19
        /*007e*/ 	.short	0x001c


	//----- nvinfo : EIATTR_PARAM_CBANK
	.align		4
        /*0080*/ 	.byte	0x04, 0x0a
        /*0082*/ 	.short	(.L_265 - .L_264)
	.align		4
.L_264:
        /*0084*/ 	.word	index@(.nv.constant0._Z22x_b_rhs_compact_on_gpuPdS_iii)
        /*0088*/ 	.short	0x0380
        /*008a*/ 	.short	0x001c


	//----- nvinfo : EIATTR_SW_WAR
	.align		4
.L_265:
        /*008c*/ 	.byte	0x04, 0x36
        /*008e*/ 	.short	(.L_267 - .L_266)
.L_266:
        /*0090*/ 	.word	0x00000008
.L_267:


//--------------------- .nv.info._Z14y_b_RHS_on_gpuPdS_S_S_S_iiddd --------------------------
	.section	.nv.info._Z14y_b_RHS_on_gpuPdS_S_S_S_iiddd,"",@"SHT_CUDA_INFO"
	.sectionflags	@""
	.align	4


	//----- nvinfo : EIATTR_CUDA_API_VERSION
	.align		4
        /*0000*/ 	.byte	0x04, 0x37
        /*0002*/ 	.short	(.L_269 - .L_268)
.L_268:
        /*0004*/ 	.word	0x00000082


	//----- nvinfo : EIATTR_KPARAM_INFO
	.align		4
.L_269:
        /*0008*/ 	.byte	0x04, 0x17
        /*000a*/ 	.short	(.L_271 - .L_270)
.L_270:
        /*000c*/ 	.word	0x00000000
        /*0010*/ 	.short	0x0009
        /*0012*/ 	.short	0x0040
        /*0014*/ 	.byte	0x00, 0xf0, 0x21, 0x00


	//----- nvinfo : EIATTR_KPARAM_INFO
	.align		4
.L_271:
        /*0018*/ 	.byte	0x04, 0x17
        /*001a*/ 	.short	(.L_273 - .L_272)
.L_272:
        /*001c*/ 	.word	0x00000000
        /*0020*/ 	.short	0x0008
        /*0022*/ 	.short	0x0038
        /*0024*/ 	.byte	0x00, 0xf0, 0x21, 0x00


	//----- nvinfo : EIATTR_KPARAM_INFO
	.align		4
.L_273:
        /*0028*/ 	.byte	0x04, 0x17
        /*002a*/ 	.short	(.L_275 - .L_274)
.L_274:
        /*002c*/ 	.word	0x00000000
        /*0030*/ 	.short	0x0007
        /*0032*/ 	.short	0x0030
        /*0034*/ 	.byte	0x00, 0xf0, 0x21, 0x00


	//----- nvinfo : EIATTR_KPARAM_INFO
	.align		4
.L_275:
        /*0038*/ 	.byte	0x04, 0x17
        /*003a*/ 	.short	(.L_277 - .L_276)
.L_276:
        /*003c*/ 	.word	0x00000000
        /*0040*/ 	.short	0x0006
        /*0042*/ 	.short	0x002c
        /*0044*/ 	.byte	0x00, 0xf0, 0x11, 0x00


	//----- nvinfo : EIATTR_KPARAM_INFO
	.align		4
.L_277:
        /*0048*/ 	.byte	0x04, 0x17
        /*004a*/ 	.short	(.L_279 - .L_278)
.L_278:
        /*004c*/ 	.word	0x00000000
        /*0050*/ 	.short	0x0005
        /*0052*/ 	.short	0x0028
        /*0054*/ 	.byte	0x00, 0xf0, 0x11, 0x00


	//----- nvinfo : EIATTR_KPARAM_INFO
	.align		4
.L_279:
        /*0058*/ 	.byte	0x04, 0x17
        /*005a*/ 	.short	(.L_281 - .L_280)
.L_280:
        /*005c*/ 	.word	0x00000000
        /*0060*/ 	.short	0x0004
        /*0062*/ 	.short	0x0020
        /*0064*/ 	.byte	0x00, 0xf5, 0x21, 0x00


	//----- nvinfo : EIATTR_KPARAM_INFO
	.align		4
.L_281:
        /*0068*/ 	.byte	0x04, 0x17
        /*006a*/ 	.short	(.L_283 - .L_282)
.L_282:
        /*006c*/ 	.word	0x00000000
        /*0070*/ 	.short	0x0003
        /*0072*/ 	.short	0x0018
        /*0074*/ 	.byte	0x00, 0xf5, 0x21, 0x00


	//----- nvinfo : EIATTR_KPARAM_INFO
	.align		4
.L_283:
        /*0078*/ 	.byte	0x04, 0x17
        /*007a*/ 	.short	(.L_285 - .L_284)
.L_284:
        /*007c*/ 	.word	0x00000000
        /*0080*/ 	.short	0x0002
        /*0082*/ 	.short	0x0010
        /*0084*/ 	.byte	0x00, 0xf5, 0x21, 0x00


	//----- nvinfo : EIATTR_KPARAM_INFO
	.align		4
.L_285:
        /*0088*/ 	.byte	0x04, 0x17
        /*008a*/ 	.short	(.L_287 - .L_286)
.L_286:
        /*008c*/ 	.word	0x00000000
        /*0090*/ 	.short	0x0001
        /*0092*/ 	.short	0x0008
        /*0094*/ 	.byte	0x00, 0xf5, 0x21, 0x00


	//----- nvinfo : EIATTR_KPARAM_INFO
	.align		4
.L_287:
        /*0098*/ 	.byte	0x04, 0x17
        /*009a*/ 	.short	(.L_289 - .L_288)
.L_288:
        /*009c*/ 	.word	0x00000000
        /*00a0*/ 	.short	0x0000
        /*00a2*/ 	.short	0x0000
        /*00a4*/ 	.byte	0x00, 0xf5, 0x21, 0x00


	//----- nvinfo : EIATTR_SPARSE_MMA_MASK
	.align		4
.L_289:
        /*00a8*/ 	.byte	0x03, 0x50
        /*00aa*/ 	.short	0x0000


	//----- nvinfo : EIATTR_MAXREG_COUNT
	.align		4
        /*00ac*/ 	.byte	0x03, 0x1b
        /*00ae*/ 	.short	0x00ff


	//----- nvinfo : EIATTR_MERCURY_ISA_VERSION
	.align		4
        /*00b0*/ 	.byte	0x03, 0x5f
        /*00b2*/ 	.short	0x0101


	//----- nvinfo : EIATTR_VRC_CTA_INIT_COUNT
	.align		4
        /*00b4*/ 	.byte	0x02, 0x4a
	.zero		1
	.zero		1


	//----- nvinfo : EIATTR_EXIT_INSTR_OFFSETS
	.align		4
        /*00b8*/ 	.byte	0x04, 0x1c
        /*00ba*/ 	.short	(.L_291 - .L_290)


	//   ....[0]....
.L_290:
        /*00bc*/ 	.word	0x00000070


	//   ....[1]....
        /*00c0*/ 	.word	0x00000480


	//----- nvinfo : EIATTR_CRS_STACK_SIZE
	.align		4
.L_291:
        /*00c4*/ 	.byte	0x04, 0x1e
        /*00c6*/ 	.short	(.L_293 - .L_292)
.L_292:
        /*00c8*/ 	.word	0x00000000


	//----- nvinfo : EIATTR_CBANK_PARAM_SIZE
	.align		4
.L_293:
        /*00cc*/ 	.byte	0x03, 0x19
        /*00ce*/ 	.short	0x0048


	//----- nvinfo : EIATTR_PARAM_CBANK
	.align		4
        /*00d0*/ 	.byte	0x04, 0x0a
        /*00d2*/ 	.short	(.L_295 - .L_294)
	.align		4
.L_294:
        /*00d4*/ 	.word	index@(.nv.constant0._Z14y_b_RHS_on_gpuPdS_S_S_S_iiddd)
        /*00d8*/ 	.short	0x0380
        /*00da*/ 	.short	0x0048


	//----- nvinfo : EIATTR_SW_WAR
	.align		4
.L_295:
        /*00dc*/ 	.byte	0x04, 0x36
        /*00de*/ 	.short	(.L_297 - .L_296)
.L_296:
        /*00e0*/ 	.word	0x00000008
.L_297:


//--------------------- .nv.info._Z14y_A_LHS_on_gpuPdS_S_iidd --------------------------
	.section	.nv.info._Z14y_A_LHS_on_gpuPdS_S_iidd,"",@"SHT_CUDA_INFO"
	.sectionflags	@""
	.align	4


	//----- nvinfo : EIATTR_CUDA_API_VERSION
	.align		4
        /*0000*/ 	.byte	0x04, 0x37
        /*0002*/ 	.short	(.L_299 - .L_298)
.L_298:
        /*0004*/ 	.word	0x00000082


	//----- nvinfo : EIATTR_KPARAM_INFO
	.align		4
.L_299:
        /*0008*/ 	.byte	0x04, 0x17
        /*000a*/ 	.short	(.L_301 - .L_300)
.L_300:
        /*000c*/ 	.word	0x00000000
        /*0010*/ 	.short	0x0006
        /*0012*/ 	.short	0x0028
        /*0014*/ 	.byte	0x00, 0xf0, 0x21, 0x00


	//----- nvinfo : EIATTR_KPARAM_INFO
	.align		4
.L_301:
        /*0018*/ 	.byte	0x04, 0x17
        /*001a*/ 	.short	(.L_303 - .L_302)
.L_302:
        /*001c*/ 	.word	0x00000000
        /*0020*/ 	.short	0x0005
        /*0022*/ 	.short	0x0020
        /*0024*/ 	.byte	0x00, 0xf0, 0x21, 0x00


	//----- nvinfo : EIATTR_KPARAM_INFO
	.align		4
.L_303:
        /*0028*/ 	.byte	0x04, 0x17
        /*002a*/ 	.short	(.L_305 - .L_304)
.L_304:
        /*002c*/ 	.word	0x00000000
        /*0030*/ 	.short	0x0004
        /*0032*/ 	.short	0x001c
        /*0034*/ 	.byte	0x00, 0xf0, 0x11, 0x00


	//----- nvinfo : EIATTR_KPARAM_INFO
	.align		4
.L_305:
        /*0038*/ 	.byte	0x04, 0x17
        /*003a*/ 	.short	(.L_307 - .L_306)
.L_306:
        /*003c*/ 	.word	0x00000000
        /*0040*/ 	.short	0x0003
        /*0042*/ 	.short	0x0018
        /*0044*/ 	.byte	0x00, 0xf0, 0x11, 0x00


	//----- nvinfo : EIATTR_KPARAM_INFO
	.align		4
.L_307:
        /*0048*/ 	.byte	0x04, 0x17
        /*004a*/ 	.short	(.L_309 - .L_308)
.L_308:
        /*004c*/ 	.word	0x00000000
        /*0050*/ 	.short	0x0002
        /*0052*/ 	.short	0x0010
        /*0054*/ 	.byte	0x00, 0xf5, 0x21, 0x00


	//----- nvinfo : EIATTR_KPARAM_INFO
	.align		4
.L_309:
        /*0058*/ 	.byte	0x04, 0x17
        /*005a*/ 	.short	(.L_311 - .L_310)
.L_310:
        /*005c*/ 	.word	0x00000000
        /*0060*/ 	.short	0x0001
        /*0062*/ 	.short	0x0008
        /*0064*/ 	.byte	0x00, 0xf5, 0x21, 0x00


	//----- nvinfo : EIATTR_KPARAM_INFO
	.align		4
.L_311:
        /*0068*/ 	.byte	0x04, 0x17
        /*006a*/ 	.short	(.L_313 - .L_312)
.L_312:
        /*006c*/ 	.word	0x00000000
        /*0070*/ 	.short	0x0000
        /*0072*/ 	.short	0x0000
        /*0074*/ 	.byte	0x00, 0xf5, 0x21, 0x00


	//----- nvinfo : EIATTR_SPARSE_MMA_MASK
	.align		4
.L_313:
        /*0078*/ 	.byte	0x03, 0x50
        /*007a*/ 	.short	0x0000


	//----- nvinfo : EIATTR_MAXREG_COUNT
	.align		4
        /*007c*/ 	.byte	0x03, 0x1b
        /*007e*/ 	.short	0x00ff


	//----- nvinfo : EIATTR_MERCURY_ISA_VERSION
	.align		4
        /*0080*/ 	.byte	0x03, 0x5f
        /*0082*/ 	.short	0x0101


	//----- nvinfo : EIATTR_VRC_CTA_INIT_COUNT
	.align		4
        /*0084*/ 	.byte	0x02, 0x4a
	.zero		1
	.zero		1


	//----- nvinfo : EIATTR_EXIT_INSTR_OFFSETS
	.align		4
        /*0088*/ 	.byte	0x04, 0x1c
        /*008a*/ 	.short	(.L_315 - .L_314)


	//   ....[0]....
.L_314:
        /*008c*/ 	.word	0x00000070


	//   ....[1]....
        /*0090*/ 	.word	0x00000200


	//----- nvinfo : EIATTR_CRS_STACK_SIZE
	.align		4
.L_315:
        /*0094*/ 	.byte	0x04, 0x1e
        /*0096*/ 	.short	(.L_317 - .L_316)
.L_316:
        /*0098*/ 	.word	0x00000000


	//----- nvinfo : EIATTR_CBANK_PARAM_SIZE
	.align		4
.L_317:
        /*009c*/ 	.byte	0x03, 0x19
        /*009e*/ 	.short	0x0030


	//----- nvinfo : EIATTR_PARAM_CBANK
	.align		4
        /*00a0*/ 	.byte	0x04, 0x0a
        /*00a2*/ 	.short	(.L_319 - .L_318)
	.align		4
.L_318:
        /*00a4*/ 	.word	index@(.nv.constant0._Z14y_A_LHS_on_gpuPdS_S_iidd)
        /*00a8*/ 	.short	0x0380
        /*00aa*/ 	.short	0x0030


	//----- nvinfo : EIATTR_SW_WAR
	.align		4
.L_319:
        /*00ac*/ 	.byte	0x04, 0x36
        /*00ae*/ 	.short	(.L_321 - .L_320)
.L_320:
        /*00b0*/ 	.word	0x00000008
.L_321:


//--------------------- .nv.info._Z14x_b_RHS_on_gpuPdS_S_S_S_iiddd --------------------------
	.section	.nv.info._Z14x_b_RHS_on_gpuPdS_S_S_S_iiddd,"",@"SHT_CUDA_INFO"
	.sectionflags	@""
	.align	4


	//----- nvinfo : EIATTR_CUDA_API_VERSION
	.align		4
        /*0000*/ 	.byte	0x04, 0x37
        /*0002*/ 	.short	(.L_323 - .L_322)
.L_322:
        /*0004*/ 	.word	0x00000082


	//----- nvinfo : EIATTR_KPARAM_INFO
	.align		4
.L_323:
        /*0008*/ 	.byte	0x04, 0x17
        /*000a*/ 	.short	(.L_325 - .L_324)
.L_324:
        /*000c*/ 	.word	0x00000000
        /*0010*/ 	.short	0x0009
        /*0012*/ 	.short	0x0040
        /*0014*/ 	.byte	0x00, 0xf0, 0x21, 0x00


	//----- nvinfo : EIATTR_KPARAM_INFO
	.align		4
.L_325:
        /*0018*/ 	.byte	0x04, 0x17
        /*001a*/ 	.short	(.L_327 - .L_326)
.L_326:
        /*001c*/ 	.word	0x00000000
        /*0020*/ 	.short	0x0008
        /*0022*/ 	.short	0x0038
        /*0024*/ 	.byte	0x00, 0xf0, 0x21, 0x00


	//----- nvinfo : EIATTR_KPARAM_INFO
	.align		4
.L_327:
        /*0028*/ 	.byte	0x04, 0x17
        /*002a*/ 	.short	(.L_329 - .L_328)
.L_328:
        /*002c*/ 	.word	0x00000000
        /*0030*/ 	.short	0x0007
        /*0032*/ 	.short	0x0030
        /*0034*/ 	.byte	0x00, 0xf0, 0x21, 0x00


	//----- nvinfo : EIATTR_KPARAM_INFO
	.align		4
.L_329:
        /*0038*/ 	.byte	0x04, 0x17
        /*003a*/ 	.short	(.L_331 - .L_330)
.L_330:
        /*003c*/ 	.word	0x00000000
        /*0040*/ 	.short	0x0006
        /*0042*/ 	.short	0x002c
        /*0044*/ 	.byte	0x00, 0xf0, 0x11, 0x00


	//----- nvinfo : EIATTR_KPARAM_INFO
	.align		4
.L_331:
        /*0048*/ 	.byte	0x04, 0x17
        /*004a*/ 	.short	(.L_333 - .L_332)
.L_332:
        /*004c*/ 	.word	0x00000000
        /*0050*/ 	.short	0x0005
        /*0052*/ 	.short	0x0028
        /*0054*/ 	.byte	0x00, 0xf0, 0x11, 0x00


	//----- nvinfo : EIATTR_KPARAM_INFO
	.align		4
.L_333:
        /*0058*/ 	.byte	0x04, 0x17
        /*005a*/ 	.short	(.L_335 - .L_334)
.L_334:
        /*005c*/ 	.word	0x00000000
        /*0060*/ 	.short	0x0004
        /*0062*/ 	.short	0x0020
        /*0064*/ 	.byte	0x00, 0xf5, 0x21, 0x00


	//----- nvinfo : EIATTR_KPARAM_INFO
	.align		4
.L_335:
        /*0068*/ 	.byte	0x04, 0x17
        /*006a*/ 	.short	(.L_337 - .L_336)
.L_336:
        /*006c*/ 	.word	0x00000000
        /*0070*/ 	.short	0x0003
        /*0072*/ 	.short	0x0018
        /*0074*/ 	.byte	0x00, 0xf5, 0x21, 0x00


	//----- nvinfo : EIATTR_KPARAM_INFO
	.align		4
.L_337:
        /*0078*/ 	.byte	0x04, 0x17
        /*007a*/ 	.short	(.L_339 - .L_338)
.L_338:
        /*007c*/ 	.word	0x00000000
        /*0080*/ 	.short	0x0002
        /*0082*/ 	.short	0x0010
        /*0084*/ 	.byte	0x00, 0xf5, 0x21, 0x00


	//----- nvinfo : EIATTR_KPARAM_INFO
	.align		4
.L_339:
        /*0088*/ 	.byte	0x04, 0x17
        /*008a*/ 	.short	(.L_341 - .L_340)
.L_340:
        /*008c*/ 	.word	0x00000000
        /*0090*/ 	.short	0x0001
        /*0092*/ 	.short	0x0008
        /*0094*/ 	.byte	0x00, 0xf5, 0x21, 0x00


	//----- nvinfo : EIATTR_KPARAM_INFO
	.align		4
.L_341:
        /*0098*/ 	.byte	0x04, 0x17
        /*009a*/ 	.short	(.L_343 - .L_342)
.L_342:
        /*009c*/ 	.word	0x00000000
        /*00a0*/ 	.short	0x0000
        /*00a2*/ 	.short	0x0000
        /*00a4*/ 	.byte	0x00, 0xf5, 0x21, 0x00


	//----- nvinfo : EIATTR_SPARSE_MMA_MASK
	.align		4
.L_343:
        /*00a8*/ 	.byte	0x03, 0x50
        /*00aa*/ 	.short	0x0000


	//----- nvinfo : EIATTR_MAXREG_COUNT
	.align		4
        /*00ac*/ 	.byte	0x03, 0x1b
        /*00ae*/ 	.short	0x00ff


	//----- nvinfo : EIATTR_MERCURY_ISA_VERSION
	.align		4
        /*00b0*/ 	.byte	0x03, 0x5f
        /*00b2*/ 	.short	0x0101


	//----- nvinfo : EIATTR_VRC_CTA_INIT_COUNT
	.align		4
        /*00b4*/ 	.byte	0x02, 0x4a
	.zero		1
	.zero		1


	//----- nvinfo : EIATTR_EXIT_INSTR_OFFSETS
	.align		4
        /*00b8*/ 	.byte	0x04, 0x1c
        /*00ba*/ 	.short	(.L_345 - .L_344)


	//   ....[0]....
.L_344:
        /*00bc*/ 	.word	0x00000070


	//   ....[1]....
        /*00c0*/ 	.word	0x000002b0


	//----- nvinfo : EIATTR_CRS_STACK_SIZE
	.align		4
.L_345:
        /*00c4*/ 	.byte	0x04, 0x1e
        /*00c6*/ 	.short	(.L_347 - .L_346)
.L_346:
        /*00c8*/ 	.word	0x00000000


	//----- nvinfo : EIATTR_CBANK_PARAM_SIZE
	.align		4
.L_347:
        /*00cc*/ 	.byte	0x03, 0x19
        /*00ce*/ 	.short	0x0048


	//----- nvinfo : EIATTR_PARAM_CBANK
	.align		4
        /*00d0*/ 	.byte	0x04, 0x0a
        /*00d2*/ 	.short	(.L_349 - .L_348)
	.align		4
.L_348:
        /*00d4*/ 	.word	index@(.nv.constant0._Z14x_b_RHS_on_gpuPdS_S_S_S_iiddd)
        /*00d8*/ 	.short	0x0380
        /*00da*/ 	.short	0x0048


	//----- nvinfo : EIATTR_SW_WAR
	.align		4
.L_349:
        /*00dc*/ 	.byte	0x04, 0x36
        /*00de*/ 	.short	(.L_351 - .L_350)
.L_350:
        /*00e0*/ 	.word	0x00000008
.L_351:


//--------------------- .nv.info._Z14x_A_LHS_on_gpuPdS_S_iidd --------------------------
	.section	.nv.info._Z14x_A_LHS_on_gpuPdS_S_iidd,"",@"SHT_CUDA_INFO"
	.sectionflags	@""
	.align	4


	//----- nvinfo : EIATTR_CUDA_API_VERSION
	.align		4
        /*0000*/ 	.byte	0x04, 0x37
        /*0002*/ 	.short	(.L_353 - .L_352)
.L_352:
        /*0004*/ 	.word	0x00000082


	//----- nvinfo : EIATTR_KPARAM_INFO
	.align		4
.L_353:
        /*0008*/ 	.byte	0x04, 0x17
        /*000a*/ 	.short	(.L_355 - .L_354)
.L_354:
        /*000c*/ 	.word	0x00000000
        /*0010*/ 	.short	0x0006
        /*0012*/ 	.short	0x0028
        /*0014*/ 	.byte	0x00, 0xf0, 0x21, 0x00


	//----- nvinfo : EIATTR_KPARAM_INFO
	.align		4
.L_355:
        /*0018*/ 	.byte	0x04, 0x17
        /*001a*/ 	.short	(.L_357 - .L_356)
.L_356:
        /*001c*/ 	.word	0x00000000
        /*0020*/ 	.short	0x0005
        /*0022*/ 	.short	0x0020
        /*0024*/ 	.byte	0x00, 0xf0, 0x21, 0x00


	//----- nvinfo : EIATTR_KPARAM_INFO
	.align		4
.L_357:
        /*0028*/ 	.byte	0x04, 0x17
        /*002a*/ 	.short	(.L_359 - .L_358)
.L_358:
        /*002c*/ 	.word	0x00000000
        /*0030*/ 	.short	0x0004
        /*0032*/ 	.short	0x001c
        /*0034*/ 	.byte	0x00, 0xf0, 0x11, 0x00


	//----- nvinfo : EIATTR_KPARAM_INFO
	.align		4
.L_359:
        /*0038*/ 	.byte	0x04, 0x17
        /*003a*/ 	.short	(.L_361 - .L_360)
.L_360:
        /*003c*/ 	.word	0x00000000
        /*0040*/ 	.short	0x0003
        /*0042*/ 	.short	0x0018
        /*0044*/ 	.byte	0x00, 0xf0, 0x11, 0x00


	//----- nvinfo : EIATTR_KPARAM_INFO
	.align		4
.L_361:
        /*0048*/ 	.byte	0x04, 0x17
        /*004a*/ 	.short	(.L_363 - .L_362)
.L_362:
        /*004c*/ 	.word	0x00000000
        /*0050*/ 	.short	0x0002
        /*0052*/ 	.short	0x0010
        /*0054*/ 	.byte	0x00, 0xf5, 0x21, 0x00


	//----- nvinfo : EIATTR_KPARAM_INFO
	.align		4
.L_363:
        /*0058*/ 	.byte	0x04, 0x17
        /*005a*/ 	.short	(.L_365 - .L_364)
.L_364:
        /*005c*/ 	.word	0x00000000
        /*0060*/ 	.short	0x0001
        /*0062*/ 	.short	0x0008
        /*0064*/ 	.byte	0x00, 0xf5, 0x21, 0x00


	//----- nvinfo : EIATTR_KPARAM_INFO
	.align		4
.L_365:
        /*0068*/ 	.byte	0x04, 0x17
        /*006a*/ 	.short	(.L_367 - .L_366)
.L_366:
        /*006c*/ 	.word	0x00000000
        /*0070*/ 	.short	0x0000
        /*0072*/ 	.short	0x0000
        /*0074*/ 	.byte	0x00, 0xf5, 0x21, 0x00


	//----- nvinfo : EIATTR_SPARSE_MMA_MASK
	.align		4
.L_367:
        /*0078*/ 	.byte	0x03, 0x50
        /*007a*/ 	.short	0x0000


	//----- nvinfo : EIATTR_MAXREG_COUNT
	.align		4
        /*007c*/ 	.byte	0x03, 0x1b
        /*007e*/ 	.short	0x00ff


	//----- nvinfo : EIATTR_MERCURY_ISA_VERSION
	.align		4
        /*0080*/ 	.byte	0x03, 0x5f
        /*0082*/ 	.short	0x0101


	//----- nvinfo : EIATTR_VRC_CTA_INIT_COUNT
	.align		4
        /*0084*/ 	.byte	0x02, 0x4a
	.zero		1
	.zero		1


	//----- nvinfo : EIATTR_EXIT_INSTR_OFFSETS
	.align		4
        /*0088*/ 	.byte	0x04, 0x1c
        /*008a*/ 	.short	(.L_369 - .L_368)


	//   ....[0]....
.L_368:
        /*008c*/ 	.word	0x00000070


	//   ....[1]....
        /*0090*/ 	.word	0x00000210


	//----- nvinfo : EIATTR_CRS_STACK_SIZE
	.align		4
.L_369:
        /*0094*/ 	.byte	0x04, 0x1e
        /*0096*/ 	.short	(.L_371 - .L_370)
.L_370:
        /*0098*/ 	.word	0x00000000


	//----- nvinfo : EIATTR_CBANK_PARAM_SIZE
	.align		4
.L_371:
        /*009c*/ 	.byte	0x03, 0x19
        /*009e*/ 	.short	0x0030


	//----- nvinfo : EIATTR_PARAM_CBANK
	.align		4
        /*00a0*/ 	.byte	0x04, 0x0a
        /*00a2*/ 	.short	(.L_373 - .L_372)
	.align		4
.L_372:
        /*00a4*/ 	.word	index@(.nv.constant0._Z14x_A_LHS_on_gpuPdS_S_iidd)
        /*00a8*/ 	.short	0x0380
        /*00aa*/ 	.short	0x0030


	//----- nvinfo : EIATTR_SW_WAR
	.align		4
.L_373:
        /*00ac*/ 	.byte	0x04, 0x36
        /*00ae*/ 	.short	(.L_375 - .L_374)
.L_374:
        /*00b0*/ 	.word	0x00000008
.L_375:


//--------------------- .nv.info._Z15dcdy_bar_on_gpuPdS_S_S_iiid --------------------------
	.section	.nv.info._Z15dcdy_bar_on_gpuPdS_S_S_iiid,"",@"SHT_CUDA_INFO"
	.sectionflags	@""
	.align	4


	//----- nvinfo : EIATTR_CUDA_API_VERSION
	.align		4
        /*0000*/ 	.byte	0x04, 0x37
        /*0002*/ 	.short	(.L_377 - .L_376)
.L_376:
        /*0004*/ 	.word	0x00000082


	//----- nvinfo : EIATTR_KPARAM_INFO
	.align		4
.L_377:
        /*0008*/ 	.byte	0x04, 0x17
        /*000a*/ 	.short	(.L_379 - .L_378)
.L_378:
        /*000c*/ 	.word	0x00000000
        /*0010*/ 	.short	0x0007
        /*0012*/ 	.short	0x0030
        /*0014*/ 	.byte	0x00, 0xf0, 0x21, 0x00


	//----- nvinfo : EIATTR_KPARAM_INFO
	.align		4
.L_379:
        /*0018*/ 	.byte	0x04, 0x17
        /*001a*/ 	.short	(.L_381 - .L_380)
.L_380:
        /*001c*/ 	.word	0x00000000
        /*0020*/ 	.short	0x0006
        /*0022*/ 	.short	0x0028
        /*0024*/ 	.byte	0x00, 0xf0, 0x11, 0x00


	//----- nvinfo : EIATTR_KPARAM_INFO
	.align		4
.L_381:
        /*0028*/ 	.byte	0x04, 0x17
        /*002a*/ 	.short	(.L_383 - .L_382)
.L_382:
        /*002c*/ 	.word	0x00000000
        /*0030*/ 	.short	0x0005
        /*0032*/ 	.short	0x0024
        /*0034*/ 	.byte	0x00, 0xf0, 0x11, 0x00


	//----- nvinfo : EIATTR_KPARAM_INFO
	.align		4
.L_383:
        /*0038*/ 	.byte	0x04, 0x17
        /*003a*/ 	.short	(.L_385 - .L_384)
.L_384:
        /*003c*/ 	.word	0x00000000
        /*0040*/ 	.short	0x0004
        /*0042*/ 	.short	0x0020
        /*0044*/ 	.byte	0x00, 0xf0, 0x11, 0x00


	//----- nvinfo : EIATTR_KPARAM_INFO
	.align		4
.L_385:
        /*0048*/ 	.byte	0x04, 0x17
        /*004a*/ 	.short	(.L_387 - .L_386)
.L_386:
        /*004c*/ 	.word	0x00000000
        /*0050*/ 	.short	0x0003
        /*0052*/ 	.short	0x0018
        /*0054*/ 	.byte	0x00, 0xf5, 0x21, 0x00


	//----- nvinfo : EIATTR_KPARAM_INFO
	.align		4
.L_387:
        /*0058*/ 	.byte	0x04, 0x17
        /*005a*/ 	.short	(.L_389 - .L_388)
.L_388:
        /*005c*/ 	.word	0x00000000
        /*0060*/ 	.short	0x0002
        /*0062*/ 	.short	0x0010
        /*0064*/ 	.byte	0x00, 0xf5, 0x21, 0x00


	//----- nvinfo : EIATTR_KPARAM_INFO
	.align		4
.L_389:
        /*0068*/ 	.byte	0x04, 0x17
        /*006a*/ 	.short	(.L_391 - .L_390)
.L_390:
        /*006c*/ 	.word	0x00000000
        /*0070*/ 	.short	0x0001
        /*0072*/ 	.short	0x0008
        /*0074*/ 	.byte	0x00, 0xf5, 0x21, 0x00


	//----- nvinfo : EIATTR_KPARAM_INFO
	.align		4
.L_391:
        /*0078*/ 	.byte	0x04, 0x17
        /*007a*/ 	.short	(.L_393 - .L_392)
.L_392:
        /*007c*/ 	.word	0x00000000
        /*0080*/ 	.short	0x0000
        /*0082*/ 	.short	0x0000
        /*0084*/ 	.byte	0x00, 0xf5, 0x21, 0x00


	//----- nvinfo : EIATTR_SPARSE_MMA_MASK
	.align		4
.L_393:
        /*0088*/ 	.byte	0x03, 0x50
        /*008a*/ 	.short	0x0000


	//----- nvinfo : EIATTR_MAXREG_COUNT
	.align		4
        /*008c*/ 	.byte	0x03, 0x1b
        /*008e*/ 	.short	0x00ff


	//----- nvinfo : EIATTR_MERCURY_ISA_VERSION
	.align		4
        /*0090*/ 	.byte	0x03, 0x5f
        /*0092*/ 	.short	0x0101


	//----- nvinfo : EIATTR_VRC_CTA_INIT_COUNT
	.align		4
        /*0094*/ 	.byte	0x02, 0x4a
	.zero		1
	.zero		1


	//----- nvinfo : EIATTR_EXIT_INSTR_OFFSETS
	.align		4
        /*0098*/ 	.byte	0x04, 0x1c
        /*009a*/ 	.short	(.L_395 - .L_394)


	//   ....[0]....
.L_394:
        /*009c*/ 	.word	0x00000070


	//   ....[1]....
        /*00a0*/ 	.word	0x00000da0


	//----- nvinfo : EIATTR_CRS_STACK_SIZE
	.align		4
.L_395:
        /*00a4*/ 	.byte	0x04, 0x1e
        /*00a6*/ 	.short	(.L_397 - .L_396)
.L_396:
        /*00a8*/ 	.word	0x00000000


	//----- nvinfo : EIATTR_CBANK_PARAM_SIZE
	.align		4
.L_397:
        /*00ac*/ 	.byte	0x03, 0x19
        /*00ae*/ 	.short	0x0038


	//----- nvinfo : EIATTR_PARAM_CBANK
	.align		4
        /*00b0*/ 	.byte	0x04, 0x0a
        /*00b2*/ 	.short	(.L_399 - .L_398)
	.align		4
.L_398:
        /*00b4*/ 	.word	index@(.nv.constant0._Z15dcdy_bar_on_gpuPdS_S_S_iiid)
        /*00b8*/ 	.short	0x0380
        /*00ba*/ 	.short	0x0038


	//----- nvinfo : EIATTR_SW_WAR
	.align		4
.L_399:
        /*00bc*/ 	.byte	0x04, 0x36
        /*00be*/ 	.short	(.L_401 - .L_400)
.L_400:
        /*00c0*/ 	.word	0x00000008
.L_401:


//--------------------- .nv.info._Z15dcdx_bar_on_gpuPdS_S_S_iiid --------------------------
	.section	.nv.info._Z15dcdx_bar_on_gpuPdS_S_S_iiid,"",@"SHT_CUDA_INFO"
	.sectionflags	@""
	.align	4


	//----- nvinfo : EIATTR_CUDA_API_VERSION
	.align		4
        /*0000*/ 	.byte	0x04, 0x37
        /*0002*/ 	.short	(.L_403 - .L_402)
.L_402:
        /*0004*/ 	.word	0x00000082


	//----- nvinfo : EIATTR_KPARAM_INFO
	.align		4
.L_403:
        /*0008*/ 	.byte	0x04, 0x17
        /*000a*/ 	.short	(.L_405 - .L_404)
.L_404:
        /*000c*/ 	.word	0x00000000
        /*0010*/ 	.short	0x0007
        /*0012*/ 	.short	0x0030
        /*0014*/ 	.byte	0x00, 0xf0, 0x21, 0x00


	//----- nvinfo : EIATTR_KPARAM_INFO
	.align		4
.L_405:
        /*0018*/ 	.byte	0x04, 0x17
        /*001a*/ 	.short	(.L_407 - .L_406)
.L_406:
        /*001c*/ 	.word	0x00000000
        /*0020*/ 	.short	0x0006
        /*0022*/ 	.short	0x0028
        /*0024*/ 	.byte	0x00, 0xf0, 0x11, 0x00


	//----- nvinfo : EIATTR_KPARAM_INFO
	.align		4
.L_407:
        /*0028*/ 	.byte	0x04, 0x17
        /*002a*/ 	.short	(.L_409 - .L_408)
.L_408:
        /*002c*/ 	.word	0x00000000
        /*0030*/ 	.short	0x0005
        /*0032*/ 	.short	0x0024
        /*0034*/ 	.byte	0x00, 0xf0, 0x11, 0x00


	//----- nvinfo : EIATTR_KPARAM_INFO
	.align		4
.L_409:
        /*0038*/ 	.byte	0x04, 0x17
        /*003a*/ 	.short	(.L_411 - .L_410)
.L_410:
        /*003c*/ 	.word	0x00000000
        /*0040*/ 	.short	0x0004
        /*0042*/ 	.short	0x0020
        /*0044*/ 	.byte	0x00, 0xf0, 0x11, 0x00


	//----- nvinfo : EIATTR_KPARAM_INFO
	.align		4
.L_411:
        /*0048*/ 	.byte	0x04, 0x17
        /*004a*/ 	.short	(.L_413 - .L_412)
.L_412:
        /*004c*/ 	.word	0x00000000
        /*0050*/ 	.short	0x0003
        /*0052*/ 	.short	0x0018
        /*0054*/ 	.byte	0x00, 0xf5, 0x21, 0x00


	//----- nvinfo : EIATTR_KPARAM_INFO
	.align		4
.L_413:
        /*0058*/ 	.byte	0x04, 0x17
        /*005a*/ 	.short	(.L_415 - .L_414)
.L_414:
        /*005c*/ 	.word	0x00000000
        /*0060*/ 	.short	0x0002
        /*0062*/ 	.short	0x0010
        /*0064*/ 	.byte	0x00, 0xf5, 0x21, 0x00


	//----- nvinfo : EIATTR_KPARAM_INFO
	.align		4
.L_415:
        /*0068*/ 	.byte	0x04, 0x17
        /*006a*/ 	.short	(.L_417 - .L_416)
.L_416:
        /*006c*/ 	.word	0x00000000
        /*0070*/ 	.short	0x0001
        /*0072*/ 	.short	0x0008
        /*0074*/ 	.byte	0x00, 0xf5, 0x21, 0x00


	//----- nvinfo : EIATTR_KPARAM_INFO
	.align		4
.L_417:
        /*0078*/ 	.byte	0x04, 0x17
        /*007a*/ 	.short	(.L_419 - .L_418)
.L_418:
        /*007c*/ 	.word	0x00000000
        /*0080*/ 	.short	0x0000
        /*0082*/ 	.short	0x0000
        /*0084*/ 	.byte	0x00, 0xf5, 0x21, 0x00


	//----- nvinfo : EIATTR_SPARSE_MMA_MASK
	.align		4
.L_419:
        /*0088*/ 	.byte	0x03, 0x50
        /*008a*/ 	.short	0x0000


	//----- nvinfo : EIATTR_MAXREG_COUNT
	.align		4
        /*008c*/ 	.byte	0x03, 0x1b
        /*008e*/ 	.short	0x00ff


	//----- nvinfo : EIATTR_MERCURY_ISA_VERSION
	.align		4
        /*0090*/ 	.byte	0x03, 0x5f
        /*0092*/ 	.short	0x0101


	//----- nvinfo : EIATTR_VRC_CTA_INIT_COUNT
	.align		4
        /*0094*/ 	.byte	0x02, 0x4a
	.zero		1
	.zero		1


	//----- nvinfo : EIATTR_EXIT_INSTR_OFFSETS
	.align		4
        /*0098*/ 	.byte	0x04, 0x1c
        /*009a*/ 	.short	(.L_421 - .L_420)


	//   ....[0]....
.L_420:
        /*009c*/ 	.word	0x00000070


	//   ....[1]....
        /*00a0*/ 	.word	0x00000e50


	//----- nvinfo : EIATTR_CRS_STACK_SIZE
	.align		4
.L_421:
        /*00a4*/ 	.byte	0x04, 0x1e
        /*00a6*/ 	.short	(.L_423 - .L_422)
.L_422:
        /*00a8*/ 	.word	0x00000000


	//----- nvinfo : EIATTR_CBANK_PARAM_SIZE
	.align		4
.L_423:
        /*00ac*/ 	.byte	0x03, 0x19
        /*00ae*/ 	.short	0x0038


	//----- nvinfo : EIATTR_PARAM_CBANK
	.align		4
        /*00b0*/ 	.byte	0x04, 0x0a
        /*00b2*/ 	.short	(.L_425 - .L_424)
	.align		4
.L_424:
        /*00b4*/ 	.word	index@(.nv.constant0._Z15dcdx_bar_on_gpuPdS_S_S_iiid)
        /*00b8*/ 	.short	0x0380
        /*00ba*/ 	.short	0x0038


	//----- nvinfo : EIATTR_SW_WAR
	.align		4
.L_425:
        /*00bc*/ 	.byte	0x04, 0x36
        /*00be*/ 	.short	(.L_427 - .L_426)
.L_426:
        /*00c0*/ 	.word	0x00000008
.L_427:


//--------------------- .nv.info._Z22y_step_intC_ppm_on_gpuPdS_S_S_S_S_S_S_iiid --------------------------
	.section	.nv.info._Z22y_step_intC_ppm_on_gpuPdS_S_S_S_S_S_S_iiid,"",@"SHT_CUDA_INFO"
	.sectionflags	@""
	.align	4


	//----- nvinfo : EIATTR_CUDA_API_VERSION
	.align		4
        /*0000*/ 	.byte	0x04, 0x37
        /*0002*/ 	.short	(.L_429 - .L_428)
.L_428:
        /*0004*/ 	.word	0x00000082


	//----- nvinfo : EIATTR_KPARAM_INFO
	.align		4
.L_429:
        /*0008*/ 	.byte	0x04, 0x17
        /*000a*/ 	.short	(.L_431 - .L_430)
.L_430:
        /*000c*/ 	.word	0x00000000
        /*0010*/ 	.short	0x000b
        /*0012*/ 	.short	0x0050
        /*0014*/ 	.byte	0x00, 0xf0, 0x21, 0x00


	//----- nvinfo : EIATTR_KPARAM_INFO
	.align		4
.L_431:
        /*0018*/ 	.byte	0x04, 0x17
        /*001a*/ 	.short	(.L_433 - .L_432)
.L_432:
        /*001c*/ 	.word	0x00000000
        /*0020*/ 	.short	0x000a
        /*0022*/ 	.short	0x0048
        /*0024*/ 	.byte	0x00, 0xf0, 0x11, 0x00


	//----- nvinfo : EIATTR_KPARAM_INFO
	.align		4
.L_433:
        /*0028*/ 	.byte	0x04, 0x17
        /*002a*/ 	.short	(.L_435 - .L_434)
.L_434:
        /*002c*/ 	.word	0x00000000
        /*0030*/ 	.short	0x0009
        /*0032*/ 	.short	0x0044
        /*0034*/ 	.byte	0x00, 0xf0, 0x11, 0x00


	//----- nvinfo : EIATTR_KPARAM_INFO
	.align		4
.L_435:
        /*0038*/ 	.byte	0x04, 0x17
        /*003a*/ 	.short	(.L_437 - .L_436)
.L_436:
        /*003c*/ 	.word	0x00000000
        /*0040*/ 	.short	0x0008
        /*0042*/ 	.short	0x0040
        /*0044*/ 	.byte	0x00, 0xf0, 0x11, 0x00


	//----- nvinfo : EIATTR_KPARAM_INFO
	.align		4
.L_437:
        /*0048*/ 	.byte	0x04, 0x17
        /*004a*/ 	.short	(.L_439 - .L_438)
.L_438:
        /*004c*/ 	.word	0x00000000
        /*0050*/ 	.short	0x0007
        /*0052*/ 	.short	0x0038
        /*0054*/ 	.byte	0x00, 0xf5, 0x21, 0x00


	//----- nvinfo : EIATTR_KPARAM_INFO
	.align		4
.L_439:
        /*0058*/ 	.byte	0x04, 0x17
        /*005a*/ 	.short	(.L_441 - .L_440)
.L_440:
        /*005c*/ 	.word	0x00000000
        /*0060*/ 	.short	0x0006
        /*0062*/ 	.short	0x0030
        /*0064*/ 	.byte	0x00, 0xf5, 0x21, 0x00


	//----- nvinfo : EIATTR_KPARAM_INFO
	.align		4
.L_441:
        /*0068*/ 	.byte	0x04, 0x17
        /*006a*/ 	.short	(.L_443 - .L_442)
.L_442:
        /*006c*/ 	.word	0x00000000
        /*0070*/ 	.short	0x0005
        /*0072*/ 	.short	0x0028
        /*0074*/ 	.byte	0x00, 0xf5, 0x21, 0x00


	//----- nvinfo : EIATTR_KPARAM_INFO
	.align		4
.L_443:
        /*0078*/ 	.byte	0x04, 0x17
        /*007a*/ 	.short	(.L_445 - .L_444)
.L_444:
        /*007c*/ 	.word	0x00000000
        /*0080*/ 	.short	0x0004
        /*0082*/ 	.short	0x0020
        /*0084*/ 	.byte	0x00, 0xf5, 0x21, 0x00


	//----- nvinfo : EIATTR_KPARAM_INFO
	.align		4
.L_445:
        /*0088*/ 	.byte	0x04, 0x17
        /*008a*/ 	.short	(.L_447 - .L_446)
.L_446:
        /*008c*/ 	.word	0x00000000
        /*0090*/ 	.short	0x0003
        /*0092*/ 	.short	0x0018
        /*0094*/ 	.byte	0x00, 0xf5, 0x21, 0x00


	//----- nvinfo : EIATTR_KPARAM_INFO
	.align		4
.L_447:
        /*0098*/ 	.byte	0x04, 0x17
        /*009a*/ 	.short	(.L_449 - .L_448)
.L_448:
        /*009c*/ 	.word	0x00000000
        /*00a0*/ 	.short	0x0002
        /*00a2*/ 	.short	0x0010
        /*00a4*/ 	.byte	0x00, 0xf5, 0x21, 0x00


	//----- nvinfo : EIATTR_KPARAM_INFO
	.align		4
.L_449:
        /*00a8*/ 	.byte	0x04, 0x17
        /*00aa*/ 	.short	(.L_451 - .L_450)
.L_450:
        /*00ac*/ 	.word	0x00000000
        /*00b0*/ 	.short	0x0001
        /*00b2*/ 	.short	0x0008
        /*00b4*/ 	.byte	0x00, 0xf5, 0x21, 0x00


	//----- nvinfo : EIATTR_KPARAM_INFO
	.align		4
.L_451:
        /*00b8*/ 	.byte	0x04, 0x17
        /*00ba*/ 	.short	(.L_453 - .L_452)
.L_452:
        /*00bc*/ 	.word	0x00000000
        /*00c0*/ 	.short	0x0000
        /*00c2*/ 	.short	0x0000
        /*00c4*/ 	.byte	0x00, 0xf5, 0x21, 0x00


	//----- nvinfo : EIATTR_SPARSE_MMA_MASK
	.align		4
.L_453:
        /*00c8*/ 	.byte	0x03, 0x50
        /*00ca*/ 	.short	0x0000


	//----- nvinfo : EIATTR_MAXREG_COUNT
	.align		4
        /*00cc*/ 	.byte	0x03, 0x1b
        /*00ce*/ 	.short	0x00ff


	//----- nvinfo : EIATTR_MERCURY_ISA_VERSION
	.align		4
        /*00d0*/ 	.byte	0x03, 0x5f
        /*00d2*/ 	.short	0x0101


	//----- nvinfo : EIATTR_VRC_CTA_INIT_COUNT
	.align		4
        /*00d4*/ 	.byte	0x02, 0x4a
	.zero		1
	.zero		1


	//----- nvinfo : EIATTR_EXIT_INSTR_OFFSETS
	.align		4
        /*00d8*/ 	.byte	0x04, 0x1c
        /*00da*/ 	.short	(.L_455 - .L_454)


	//   ....[0]....
.L_454:
        /*00dc*/ 	.word	0x00000070


	//   ....[1]....
        /*00e0*/ 	.word	0x000024a0


	//----- nvinfo : EIATTR_CRS_STACK_SIZE
	.align		4
.L_455:
        /*00e4*/ 	.byte	0x04, 0x1e
        /*00e6*/ 	.short	(.L_457 - .L_456)
.L_456:
        /*00e8*/ 	.word	0x00000000


	//----- nvinfo : EIATTR_CBANK_PARAM_SIZE
	.align		4
.L_457:
        /*00ec*/ 	.byte	0x03, 0x19
        /*00ee*/ 	.short	0x0058


	//----- nvinfo : EIATTR_PARAM_CBANK
	.align		4
        /*00f0*/ 	.byte	0x04, 0x0a
        /*00f2*/ 	.short	(.L_459 - .L_458)
	.align		4
.L_458:
        /*00f4*/ 	.word	index@(.nv.constant0._Z22y_step_intC_ppm_on_gpuPdS_S_S_S_S_S_S_iiid)
        /*00f8*/ 	.short	0x0380
        /*00fa*/ 	.short	0x0058


	//----- nvinfo : EIATTR_SW_WAR
	.align		4
.L_459:
        /*00fc*/ 	.byte	0x04, 0x36
        /*00fe*/ 	.short	(.L_461 - .L_460)
.L_460:
        /*0100*/ 	.word	0x00000008
.L_461:


//--------------------- .nv.info._Z22y_step_ppm_coef_on_gpuPdS_S_S_S_iii --------------------------
	.section	.nv.info._Z22y_step_ppm_coef_on_gpuPdS_S_S_S_iii,"",@"SHT_CUDA_INFO"
	.sectionflags	@""
	.align	4


	//----- nvinfo : EIATTR_CUDA_API_VERSION
	.align		4
        /*0000*/ 	.byte	0x04, 0x37
        /*0002*/ 	.short	(.L_463 - .L_462)
.L_462:
        /*0004*/ 	.word	0x00000082


	//----- nvinfo : EIATTR_KPARAM_INFO
	.align		4
.L_463:
        /*0008*/ 	.byte	0x04, 0x17
        /*000a*/ 	.short	(.L_465 - .L_464)
.L_464:
        /*000c*/ 	.word	0x00000000
        /*0010*/ 	.short	0x0007
        /*0012*/ 	.short	0x0030
        /*0014*/ 	.byte	0x00, 0xf0, 0x11, 0x00


	//----- nvinfo : EIATTR_KPARAM_INFO
	.align		4
.L_465:
        /*0018*/ 	.byte	0x04, 0x17
        /*001a*/ 	.short	(.L_467 - .L_466)
.L_466:
        /*001c*/ 	.word	0x00000000
        /*0020*/ 	.short	0x0006
        /*0022*/ 	.short	0x002c
        /*0024*/ 	.byte	0x00, 0xf0, 0x11, 0x00


	//----- nvinfo : EIATTR_KPARAM_INFO
	.align		4
.L_467:
        /*0028*/ 	.byte	0x04, 0x17
        /*002a*/ 	.short	(.L_469 - .L_468)
.L_468:
        /*002c*/ 	.word	0x00000000
        /*0030*/ 	.short	0x0005
        /*0032*/ 	.short	0x0028
        /*0034*/ 	.byte	0x00, 0xf0, 0x11, 0x00


	//----- nvinfo : EIATTR_KPARAM_INFO
	.align		4
.L_469:
        /*0038*/ 	.byte	0x04, 0x17
        /*003a*/ 	.short	(.L_471 - .L_470)
.L_470:
        /*003c*/ 	.word	0x00000000
        /*0040*/ 	.short	0x0004
        /*0042*/ 	.short	0x0020
        /*0044*/ 	.byte	0x00, 0xf5, 0x21, 0x00


	//----- nvinfo : EIATTR_KPARAM_INFO
	.align		4
.L_471:
        /*0048*/ 	.byte	0x04, 0x17
        /*004a*/ 	.short	(.L_473 - .L_472)
.L_472:
        /*004c*/ 	.word	0x00000000
        /*0050*/ 	.short	0x0003
        /*0052*/ 	.short	0x0018
        /*0054*/ 	.byte	0x00, 0xf5, 0x21, 0x00


	//----- nvinfo : EIATTR_KPARAM_INFO
	.align		4
.L_473:
        /*0058*/ 	.byte	0x04, 0x17
        /*005a*/ 	.short	(.L_475 - .L_474)
.L_474:
        /*005c*/ 	.word	0x00000000
        /*0060*/ 	.short	0x0002
        /*0062*/ 	.short	0x0010
        /*0064*/ 	.byte	0x00, 0xf5, 0x21, 0x00


	//----- nvinfo : EIATTR_KPARAM_INFO
	.align		4
.L_475:
        /*0068*/ 	.byte	0x04, 0x17
        /*006a*/ 	.short	(.L_477 - .L_476)
.L_476:
        /*006c*/ 	.word	0x00000000
        /*0070*/ 	.short	0x0001
        /*0072*/ 	.short	0x0008
        /*0074*/ 	.byte	0x00, 0xf5, 0x21, 0x00


	//----- nvinfo : EIATTR_KPARAM_INFO
	.align		4
.L_477:
        /*0078*/ 	.byte	0x04, 0x17
        /*007a*/ 	.short	(.L_479 - .L_478)
.L_478:
        /*007c*/ 	.word	0x00000000
        /*0080*/ 	.short	0x0000
        /*0082*/ 	.short	0x0000
        /*0084*/ 	.byte	0x00, 0xf5, 0x21, 0x00


	//----- nvinfo : EIATTR_SPARSE_MMA_MASK
	.align		4
.L_479:
        /*0088*/ 	.byte	0x03, 0x50
        /*008a*/ 	.short	0x0000


	//----- nvinfo : EIATTR_MAXREG_COUNT
	.align		4
        /*008c*/ 	.byte	0x03, 0x1b
        /*008e*/ 	.short	0x00ff


	//----- nvinfo : EIATTR_MERCURY_ISA_VERSION
	.align		4
        /*0090*/ 	.byte	0x03, 0x5f
        /*0092*/ 	.short	0x0101


	//----- nvinfo : EIATTR_VRC_CTA_INIT_COUNT
	.align		4
        /*0094*/ 	.byte	0x02, 0x4a
	.zero		1
	.zero		1


	//----- nvinfo : EIATTR_EXIT_INSTR_OFFSETS
	.align		4
        /*0098*/ 	.byte	0x04, 0x1c
        /*009a*/ 	.short	(.L_481 - .L_480)


	//   ....[0]....
.L_480:
        /*009c*/ 	.word	0x00000070


	//   ....[1]....
        /*00a0*/ 	.word	0x000007c0


	//----- nvinfo : EIATTR_CRS_STACK_SIZE
	.align		4
.L_481:
        /*00a4*/ 	.byte	0x04, 0x1e
        /*00a6*/ 	.short	(.L_483 - .L_482)
.L_482:
        /*00a8*/ 	.word	0x00000000


	//----- nvinfo : EIATTR_CBANK_PARAM_SIZE
	.align		4
.L_483:
        /*00ac*/ 	.byte	0x03, 0x19
        /*00ae*/ 	.short	0x0034


	//----- nvinfo : EIATTR_PARAM_CBANK
	.align		4
        /*00b0*/ 	.byte	0x04, 0x0a
        /*00b2*/ 	.short	(.L_485 - .L_484)
	.align		4
.L_484:
        /*00b4*/ 	.word	index@(.nv.constant0._Z22y_step_ppm_coef_on_gpuPdS_S_S_S_iii)
        /*00b8*/ 	.short	0x0380
        /*00ba*/ 	.short	0x0034


	//----- nvinfo : EIATTR_SW_WAR
	.align		4
.L_485:
        /*00bc*/ 	.byte	0x04, 0x36
        /*00be*/ 	.short	(.L_487 - .L_486)
.L_486:
        /*00c0*/ 	.word	0x00000008
.L_487:


//--------------------- .nv.info._Z22x_step_intC_ppm_on_gpuPdS_S_S_S_S_S_S_iiid --------------------------
	.section	.nv.info._Z22x_step_intC_ppm_on_gpuPdS_S_S_S_S_S_S_iiid,"",@"SHT_CUDA_INFO"
	.sectionflags	@""
	.align	4


	//----- nvinfo : EIATTR_CUDA_API_VERSION
	.align		4
        /*0000*/ 	.byte	0x04, 0x37
        /*0002*/ 	.short	(.L_489 - .L_488)
.L_488:
        /*0004*/ 	.word	0x00000082


	//----- nvinfo : EIATTR_KPARAM_INFO
	.align		4
.L_489:
        /*0008*/ 	.byte	0x04, 0x17
        /*000a*/ 	.short	(.L_491 - .L_490)
.L_490:
        /*000c*/ 	.word	0x00000000
        /*0010*/ 	.short	0x000b
        /*0012*/ 	.short	0x0050
        /*0014*/ 	.byte	0x00, 0xf0, 0x21, 0x00


	//----- nvinfo : EIATTR_KPARAM_INFO
	.align		4
.L_491:
        /*0018*/ 	.byte	0x04, 0x17
        /*001a*/ 	.short	(.L_493 - .L_492)
.L_492:
        /*001c*/ 	.word	0x00000000
        /*0020*/ 	.short	0x000a
        /*0022*/ 	.short	0x0048
        /*0024*/ 	.byte	0x00, 0xf0, 0x11, 0x00


	//----- nvinfo : EIATTR_KPARAM_INFO
	.align		4
.L_493:
        /*0028*/ 	.byte	0x04, 0x17
        /*002a*/ 	.short	(.L_495 - .L_494)
.L_494:
        /*002c*/ 	.word	0x00000000
        /*0030*/ 	.short	0x0009
        /*0032*/ 	.short	0x0044
        /*0034*/ 	.byte	0x00, 0xf0, 0x11, 0x00


	//----- nvinfo : EIATTR_KPARAM_INFO
	.align		4
.L_495:
        /*0038*/ 	.byte	0x04, 0x17
        /*003a*/ 	.short	(.L_497 - .L_496)
.L_496:
        /*003c*/ 	.word	0x00000000
        /*0040*/ 	.short	0x0008
        /*0042*/ 	.short	0x0040
        /*0044*/ 	.byte	0x00, 0xf0, 0x11, 0x00


	//----- nvinfo : EIATTR_KPARAM_INFO
	.align		4
.L_497:
        /*0048*/ 	.byte	0x04, 0x17
        /*004a*/ 	.short	(.L_499 - .L_498)
.L_498:
        /*004c*/ 	.word	0x00000000
        /*0050*/ 	.short	0x0007
        /*0052*/ 	.short	0x0038
        /*0054*/ 	.byte	0x00, 0xf5, 0x21, 0x00


	//----- nvinfo : EIATTR_KPARAM_INFO
	.align		4
.L_499:
        /*0058*/ 	.byte	0x04, 0x17
        /*005a*/ 	.short	(.L_501 - .L_500)
.L_500:
        /*005c*/ 	.word	0x00000000
        /*0060*/ 	.short	0x0006
        /*0062*/ 	.short	0x0030
        /*0064*/ 	.byte	0x00, 0xf5, 0x21, 0x00


	//----- nvinfo : EIATTR_KPARAM_INFO
	.align		4
.L_501:
        /*0068*/ 	.byte	0x04, 0x17
        /*006a*/ 	.short	(.L_503 - .L_502)
.L_502:
        /*006c*/ 	.word	0x00000000
        /*0070*/ 	.short	0x0005
        /*0072*/ 	.short	0x0028
        /*0074*/ 	.byte	0x00, 0xf5, 0x21, 0x00


	//----- nvinfo : EIATTR_KPARAM_INFO
	.align		4
.L_503:
        /*0078*/ 	.byte	0x04, 0x17
        /*007a*/ 	.short	(.L_505 - .L_504)
.L_504:
        /*007c*/ 	.word	0x00000000
        /*0080*/ 	.short	0x0004
        /*0082*/ 	.short	0x0020
        /*0084*/ 	.byte	0x00, 0xf5, 0x21, 0x00


	//----- nvinfo : EIATTR_KPARAM_INFO
	.align		4
.L_505:
        /*0088*/ 	.byte	0x04, 0x17
        /*008a*/ 	.short	(.L_507 - .L_506)
.L_506:
        /*008c*/ 	.word	0x00000000
        /*0090*/ 	.short	0x0003
        /*0092*/ 	.short	0x0018
        /*0094*/ 	.byte	0x00, 0xf5, 0x21, 0x00


	//----- nvinfo : EIATTR_KPARAM_INFO
	.align		4
.L_507:
        /*0098*/ 	.byte	0x04, 0x17
        /*009a*/ 	.short	(.L_509 - .L_508)
.L_508:
        /*009c*/ 	.word	0x00000000
        /*00a0*/ 	.short	0x0002
        /*00a2*/ 	.short	0x0010
        /*00a4*/ 	.byte	0x00, 0xf5, 0x21, 0x00


	//----- nvinfo : EIATTR_KPARAM_INFO
	.align		4
.L_509:
        /*00a8*/ 	.byte	0x04, 0x17
        /*00aa*/ 	.short	(.L_511 - .L_510)
.L_510:
        /*00ac*/ 	.word	0x00000000
        /*00b0*/ 	.short	0x0001
        /*00b2*/ 	.short	0x0008
        /*00b4*/ 	.byte	0x00, 0xf5, 0x21, 0x00


	//----- nvinfo : EIATTR_KPARAM_INFO
	.align		4
.L_511:
        /*00b8*/ 	.byte	0x04, 0x17
        /*00ba*/ 	.short	(.L_513 - .L_512)
.L_512:
        /*00bc*/ 	.word	0x00000000
        /*00c0*/ 	.short	0x0000
        /*00c2*/ 	.short	0x0000
        /*00c4*/ 	.byte	0x00, 0xf5, 0x21, 0x00


	//----- nvinfo : EIATTR_SPARSE_MMA_MASK
	.align		4
.L_513:
        /*00c8*/ 	.byte	0x03, 0x50
        /*00ca*/ 	.short	0x0000


	//----- nvinfo : EIATTR_MAXREG_COUNT
	.align		4
        /*00cc*/ 	.byte	0x03, 0x1b
        /*00ce*/ 	.short	0x00ff


	//----- nvinfo : EIATTR_MERCURY_ISA_VERSION
	.align		4
        /*00d0*/ 	.byte	0x03, 0x5f
        /*00d2*/ 	.short	0x0101


	//----- nvinfo : EIATTR_VRC_CTA_INIT_COUNT
	.align		4
        /*00d4*/ 	.byte	0x02, 0x4a
	.zero		1
	.zero		1


	//----- nvinfo : EIATTR_EXIT_INSTR_OFFSETS
	.align		4
        /*00d8*/ 	.byte	0x04, 0x1c
        /*00da*/ 	.short	(.L_515 - .L_514)


	//   ....[0]....
.L_514:
        /*00dc*/ 	.word	0x00000070


	//   ....[1]....
        /*00e0*/ 	.word	0x000026e0


	//----- nvinfo : EIATTR_CRS_STACK_SIZE
	.align		4
.L_515:
        /*00e4*/ 	.byte	0x04, 0x1e
        /*00e6*/ 	.short	(.L_517 - .L_516)
.L_516:
        /*00e8*/ 	.word	0x00000000


	//----- nvinfo : EIATTR_CBANK_PARAM_SIZE
	.align		4
.L_517:
        /*00ec*/ 	.byte	0x03, 0x19
        /*00ee*/ 	.short	0x0058


	//----- nvinfo : EIATTR_PARAM_CBANK
	.align		4
        /*00f0*/ 	.byte	0x04, 0x0a
        /*00f2*/ 	.short	(.L_519 - .L_518)
	.align		4
.L_518:
        /*00f4*/ 	.word	index@(.nv.constant0._Z22x_step_intC_ppm_on_gpuPdS_S_S_S_S_S_S_iiid)
        /*00f8*/ 	.short	0x0380
        /*00fa*/ 	.short	0x0058


	//----- nvinfo : EIATTR_SW_WAR
	.align		4
.L_519:
        /*00fc*/ 	.byte	0x04, 0x36
        /*00fe*/ 	.short	(.L_521 - .L_520)
.L_520:
        /*0100*/ 	.word	0x00000008
.L_521:


//--------------------- .nv.info._Z22x_step_ppm_coef_on_gpuPdS_S_S_S_iii --------------------------
	.section	.nv.info._Z22x_step_ppm_coef_on_gpuPdS_S_S_S_iii,"",@"SHT_CUDA_INFO"
	.sectionflags	@""
	.align	4


	//----- nvinfo : EIATTR_CUDA_API_VERSION
	.align		4
        /*0000*/ 	.byte	0x04, 0x37
        /*0002*/ 	.short	(.L_523 - .L_522)
.L_522:
        /*0004*/ 	.word	0x00000082


	//----- nvinfo : EIATTR_KPARAM_INFO
	.align		4
.L_523:
        /*0008*/ 	.byte	0x04, 0x17
        /*000a*/ 	.short	(.L_525 - .L_524)
.L_524:
        /*000c*/ 	.word	0x00000000
        /*0010*/ 	.short	0x0007
        /*0012*/ 	.short	0x0030
        /*0014*/ 	.byte	0x00, 0xf0, 0x11, 0x00


	//----- nvinfo : EIATTR_KPARAM_INFO
	.align		4
.L_525:
        /*0018*/ 	.byte	0x04, 0x17
        /*001a*/ 	.short	(.L_527 - .L_526)
.L_526:
        /*001c*/ 	.word	0x00000000
        /*0020*/ 	.short	0x0006
        /*0022*/ 	.short	0x002c
        /*0024*/ 	.byte	0x00, 0xf0, 0x11, 0x00


	//----- nvinfo : EIATTR_KPARAM_INFO
	.align		4
.L_527:
        /*0028*/ 	.byte	0x04, 0x17
        /*002a*/ 	.short	(.L_529 - .L_528)
.L_528:
        /*002c*/ 	.word	0x00000000
        /*0030*/ 	.short	0x0005
        /*0032*/ 	.short	0x0028
        /*0034*/ 	.byte	0x00, 0xf0, 0x11, 0x00


	//----- nvinfo : EIATTR_KPARAM_INFO
	.align		4
.L_529:
        /*0038*/ 	.byte	0x04, 0x17
        /*003a*/ 	.short	(.L_531 - .L_530)
.L_530:
        /*003c*/ 	.word	0x00000000
        /*0040*/ 	.short	0x0004
        /*0042*/ 	.short	0x0020
        /*0044*/ 	.byte	0x00, 0xf5, 0x21, 0x00


	//----- nvinfo : EIATTR_KPARAM_INFO
	.align		4
.L_531:
        /*0048*/ 	.byte	0x04, 0x17
        /*004a*/ 	.short	(.L_533 - .L_532)
.L_532:
        /*004c*/ 	.word	0x00000000
        /*0050*/ 	.short	0x0003
        /*0052*/ 	.short	0x0018
        /*0054*/ 	.byte	0x00, 0xf5, 0x21, 0x00


	//----- nvinfo : EIATTR_KPARAM_INFO
	.align		4
.L_533:
        /*0058*/ 	.byte	0x04, 0x17
        /*005a*/ 	.short	(.L_535 - .L_534)
.L_534:
        /*005c*/ 	.word	0x00000000
        /*0060*/ 	.short	0x0002
        /*0062*/ 	.short	0x0010
        /*0064*/ 	.byte	0x00, 0xf5, 0x21, 0x00


	//----- nvinfo : EIATTR_KPARAM_INFO
	.align		4
.L_535:
        /*0068*/ 	.byte	0x04, 0x17
        /*006a*/ 	.short	(.L_537 - .L_536)
.L_536:
        /*006c*/ 	.word	0x00000000
        /*0070*/ 	.short	0x0001
        /*0072*/ 	.short	0x0008
        /*0074*/ 	.byte	0x00, 0xf5, 0x21, 0x00


	//----- nvinfo : EIATTR_KPARAM_INFO
	.align		4
.L_537:
        /*0078*/ 	.byte	0x04, 0x17
        /*007a*/ 	.short	(.L_539 - .L_538)
.L_538:
        /*007c*/ 	.word	0x00000000
        /*0080*/ 	.short	0x0000
        /*0082*/ 	.short	0x0000
        /*0084*/ 	.byte	0x00, 0xf5, 0x21, 0x00


	//----- nvinfo : EIATTR_SPARSE_MMA_MASK
	.align		4
.L_539:
        /*0088*/ 	.byte	0x03, 0x50
        /*008a*/ 	.short	0x0000


	//----- nvinfo : EIATTR_MAXREG_COUNT
	.align		4
        /*008c*/ 	.byte	0x03, 0x1b
        /*008e*/ 	.short	0x00ff


	//----- nvinfo : EIATTR_MERCURY_ISA_VERSION
	.align		4
        /*0090*/ 	.byte	0x03, 0x5f
        /*0092*/ 	.short	0x0101


	//----- nvinfo : EIATTR_VRC_CTA_INIT_COUNT
	.align		4
        /*0094*/ 	.byte	0x02, 0x4a
	.zero		1
	.zero		1


	//----- nvinfo : EIATTR_EXIT_INSTR_OFFSETS
	.align		4
        /*0098*/ 	.byte	0x04, 0x1c
        /*009a*/ 	.short	(.L_541 - .L_540)


	//   ....[0]....
.L_540:
        /*009c*/ 	.word	0x00000070


	//   ....[1]....
        /*00a0*/ 	.word	0x000008f0


	//----- nvinfo : EIATTR_CRS_STACK_SIZE
	.align		4
.L_541:
        /*00a4*/ 	.byte	0x04, 0x1e
        /*00a6*/ 	.short	(.L_543 - .L_542)
.L_542:
        /*00a8*/ 	.word	0x00000000


	//----- nvinfo : EIATTR_CBANK_PARAM_SIZE
	.align		4
.L_543:
        /*00ac*/ 	.byte	0x03, 0x19
        /*00ae*/ 	.short	0x0034


	//----- nvinfo : EIATTR_PARAM_CBANK
	.align		4
        /*00b0*/ 	.byte	0x04, 0x0a
        /*00b2*/ 	.short	(.L_545 - .L_544)
	.align		4
.L_544:
        /*00b4*/ 	.word	index@(.nv.constant0._Z22x_step_ppm_coef_on_gpuPdS_S_S_S_iii)
        /*00b8*/ 	.short	0x0380
        /*00ba*/ 	.short	0x0034


	//----- nvinfo : EIATTR_SW_WAR
	.align		4
.L_545:
        /*00bc*/ 	.byte	0x04, 0x36
        /*00be*/ 	.short	(.L_547 - .L_546)
.L_546:
        /*00c0*/ 	.word	0x00000008
.L_547:


//--------------------- .nv.info._Z25intersection_point_hori_yPdS_ii --------------------------
	.section	.nv.info._Z25intersection_point_hori_yPdS_ii,"",@"SHT_CUDA_INFO"
	.sectionflags	@""
	.align	4


	//----- nvinfo : EIATTR_CUDA_API_VERSION
	.align		4
        /*0000*/ 	.byte	0x04, 0x37
        /*0002*/ 	.short	(.L_549 - .L_548)
.L_548:
        /*0004*/ 	.word	0x00000082


	//----- nvinfo : EIATTR_KPARAM_INFO
	.align		4
.L_549:
        /*0008*/ 	.byte	0x04, 0x17
        /*000a*/ 	.short	(.L_551 - .L_550)
.L_550:
        /*000c*/ 	.word	0x00000000
        /*0010*/ 	.short	0x0003
        /*0012*/ 	.short	0x0014
        /*0014*/ 	.byte	0x00, 0xf0, 0x11, 0x00


	//----- nvinfo : EIATTR_KPARAM_INFO
	.align		4
.L_551:
        /*0018*/ 	.byte	0x04, 0x17
        /*001a*/ 	.short	(.L_553 - .L_552)
.L_552:
        /*001c*/ 	.word	0x00000000
        /*0020*/ 	.short	0x0002
        /*0022*/ 	.short	0x0010
        /*0024*/ 	.byte	0x00, 0xf0, 0x11, 0x00


	//----- nvinfo : EIATTR_KPARAM_INFO
	.align		4
.L_553:
        /*0028*/ 	.byte	0x04, 0x17
        /*002a*/ 	.short	(.L_555 - .L_554)
.L_554:
        /*002c*/ 	.word	0x00000000
        /*0030*/ 	.short	0x0001
        /*0032*/ 	.short	0x0008
        /*0034*/ 	.byte	0x00, 0xf5, 0x21, 0x00


	//----- nvinfo : EIATTR_KPARAM_INFO
	.align		4
.L_555:
        /*0038*/ 	.byte	0x04, 0x17
        /*003a*/ 	.short	(.L_557 - .L_556)
.L_556:
        /*003c*/ 	.word	0x00000000
        /*0040*/ 	.short	0x0000
        /*0042*/ 	.short	0x0000
        /*0044*/ 	.byte	0x00, 0xf5, 0x21, 0x00


	//----- nvinfo : EIATTR_SPARSE_MMA_MASK
	.align		4
.L_557:
        /*0048*/ 	.byte	0x03, 0x50
        /*004a*/ 	.short	0x0000


	//----- nvinfo : EIATTR_MAXREG_COUNT
	.align		4
        /*004c*/ 	.byte	0x03, 0x1b
        /*004e*/ 	.short	0x00ff


	//----- nvinfo : EIATTR_MERCURY_ISA_VERSION
	.align		4
        /*0050*/ 	.byte	0x03, 0x5f
        /*0052*/ 	.short	0x0101


	//----- nvinfo : EIATTR_VRC_CTA_INIT_COUNT
	.align		4
        /*0054*/ 	.byte	0x02, 0x4a
	.zero		1
	.zero		1


	//----- nvinfo : EIATTR_EXIT_INSTR_OFFSETS
	.align		4
        /*0058*/ 	.byte	0x04, 0x1c
        /*005a*/ 	.short	(.L_559 - .L_558)


	//   ....[0]....
.L_558:
        /*005c*/ 	.word	0x00000070


	//   ....[1]....
        /*0060*/ 	.word	0x000001a0


	//----- nvinfo : EIATTR_CRS_STACK_SIZE
	.align		4
.L_559:
        /*0064*/ 	.byte	0x04, 0x1e
        /*0066*/ 	.short	(.L_561 - .L_560)
.L_560:
        /*0068*/ 	.word	0x00000000


	//----- nvinfo : EIATTR_CBANK_PARAM_SIZE
	.align		4
.L_561:
        /*006c*/ 	.byte	0x03, 0x19
        /*006e*/ 	.short	0x0018


	//----- nvinfo : EIATTR_PARAM_CBANK
	.align		4
        /*0070*/ 	.byte	0x04, 0x0a
        /*0072*/ 	.short	(.L_563 - .L_562)
	.align		4
.L_562:
        /*0074*/ 	.word	index@(.nv.constant0._Z25intersection_point_hori_yPdS_ii)
        /*0078*/ 	.short	0x0380
        /*007a*/ 	.short	0x0018


	//----- nvinfo : EIATTR_SW_WAR
	.align		4
.L_563:
        /*007c*/ 	.byte	0x04, 0x36
        /*007e*/ 	.short	(.L_565 - .L_564)
.L_564:
        /*0080*/ 	.word	0x00000008
.L_565:


//--------------------- .nv.info._Z25intersection_point_vert_xPdS_ii --------------------------
	.section	.nv.info._Z25intersection_point_vert_xPdS_ii,"",@"SHT_CUDA_INFO"
	.sectionflags	@""
	.align	4


	//----- nvinfo : EIATTR_CUDA_API_VERSION
	.align		4
        /*0000*/ 	.byte	0x04, 0x37
        /*0002*/ 	.short	(.L_567 - .L_566)
.L_566:
        /*0004*/ 	.word	0x00000082


	//----- nvinfo : EIATTR_KPARAM_INFO
	.align		4
.L_567:
        /*0008*/ 	.byte	0x04, 0x17
        /*000a*/ 	.short	(.L_569 - .L_568)
.L_568:
        /*000c*/ 	.word	0x00000000
        /*0010*/ 	.short	0x0003
        /*0012*/ 	.short	0x0014
        /*0014*/ 	.byte	0x00, 0xf0, 0x11, 0x00


	//----- nvinfo : EIATTR_KPARAM_INFO
	.align		4
.L_569:
        /*0018*/ 	.byte	0x04, 0x17
        /*001a*/ 	.short	(.L_571 - .L_570)
.L_570:
        /*001c*/ 	.word	0x00000000
        /*0020*/ 	.short	0x0002
        /*0022*/ 	.short	0x0010
        /*0024*/ 	.byte	0x00, 0xf0, 0x11, 0x00


	//----- nvinfo : EIATTR_KPARAM_INFO
	.align		4
.L_571:
        /*0028*/ 	.byte	0x04, 0x17
        /*002a*/ 	.short	(.L_573 - .L_572)
.L_572:
        /*002c*/ 	.word	0x00000000
        /*0030*/ 	.short	0x0001
        /*0032*/ 	.short	0x0008
        /*0034*/ 	.byte	0x00, 0xf5, 0x21, 0x00


	//----- nvinfo : EIATTR_KPARAM_INFO
	.align		4
.L_573:
        /*0038*/ 	.byte	0x04, 0x17
        /*003a*/ 	.short	(.L_575 - .L_574)
.L_574:
        /*003c*/ 	.word	0x00000000
        /*0040*/ 	.short	0x0000
        /*0042*/ 	.short	0x0000
        /*0044*/ 	.byte	0x00, 0xf5, 0x21, 0x00


	//----- nvinfo : EIATTR_SPARSE_MMA_MASK
	.align		4
.L_575:
        /*0048*/ 	.byte	0x03, 0x50
        /*004a*/ 	.short	0x0000


	//----- nvinfo : EIATTR_MAXREG_COUNT
	.align		4
        /*004c*/ 	.byte	0x03, 0x1b
        /*004e*/ 	.short	0x00ff


	//----- nvinfo : EIATTR_MERCURY_ISA_VERSION
	.align		4
        /*0050*/ 	.byte	0x03, 0x5f
        /*0052*/ 	.short	0x0101


	//----- nvinfo : EIATTR_VRC_CTA_INIT_COUNT
	.align		4
        /*0054*/ 	.byte	0x02, 0x4a
	.zero		1
	.zero		1


	//----- nvinfo : EIATTR_EXIT_INSTR_OFFSETS
	.align		4
        /*0058*/ 	.byte	0x04, 0x1c
        /*005a*/ 	.short	(.L_577 - .L_576)


	//   ....[0]....
.L_576:
        /*005c*/ 	.word	0x00000070


	//   ....[1]....
        /*0060*/ 	.word	0x00000380


	//----- nvinfo : EIATTR_CRS_STACK_SIZE
	.align		4
.L_577:
        /*0064*/ 	.byte	0x04, 0x1e
        /*0066*/ 	.short	(.L_579 - .L_578)
.L_578:
        /*0068*/ 	.word	0x00000000


	//----- nvinfo : EIATTR_CBANK_PARAM_SIZE
	.align		4
.L_579:
        /*006c*/ 	.byte	0x03, 0x19
        /*006e*/ 	.short	0x0018


	//----- nvinfo : EIATTR_PARAM_CBANK
	.align		4
        /*0070*/ 	.byte	0x04, 0x0a
        /*0072*/ 	.short	(.L_581 - .L_580)
	.align		4
.L_580:
        /*0074*/ 	.word	index@(.nv.constant0._Z25intersection_point_vert_xPdS_ii)
        /*0078*/ 	.short	0x0380
        /*007a*/ 	.short	0x0018


	//----- nvinfo : EIATTR_SW_WAR
	.align		4
.L_581:
        /*007c*/ 	.byte	0x04, 0x36
        /*007e*/ 	.short	(.L_583 - .L_582)
.L_582:
        /*0080*/ 	.word	0x00000008
.L_583:


//--------------------- .nv.info._Z26get_Lagrange_points_on_gpuPdS_S_S_S_iiid --------------------------
	.section	.nv.info._Z26get_Lagrange_points_on_gpuPdS_S_S_S_iiid,"",@"SHT_CUDA_INFO"
	.sectionflags	@""
	.align	4


	//----- nvinfo : EIATTR_CUDA_API_VERSION
	.align		4
        /*0000*/ 	.byte	0x04, 0x37
        /*0002*/ 	.short	(.L_585 - .L_584)
.L_584:
        /*0004*/ 	.word	0x00000082


	//----- nvinfo : EIATTR_KPARAM_INFO
	.align		4
.L_585:
        /*0008*/ 	.byte	0x04, 0x17
        /*000a*/ 	.short	(.L_587 - .L_586)
.L_586:
        /*000c*/ 	.word	0x00000000
        /*0010*/ 	.short	0x0008
        /*0012*/ 	.short	0x0038
        /*0014*/ 	.byte	0x00, 0xf0, 0x21, 0x00


	//----- nvinfo : EIATTR_KPARAM_INFO
	.align		4
.L_587:
        /*0018*/ 	.byte	0x04, 0x17
        /*001a*/ 	.short	(.L_589 - .L_588)
.L_588:
        /*001c*/ 	.word	0x00000000
        /*0020*/ 	.short	0x0007
        /*0022*/ 	.short	0x0030
        /*0024*/ 	.byte	0x00, 0xf0, 0x11, 0x00


	//----- nvinfo : EIATTR_KPARAM_INFO
	.align		4
.L_589:
        /*0028*/ 	.byte	0x04, 0x17
        /*002a*/ 	.short	(.L_591 - .L_590)
.L_590:
        /*002c*/ 	.word	0x00000000
        /*0030*/ 	.short	0x0006
        /*0032*/ 	.short	0x002c
        /*0034*/ 	.byte	0x00, 0xf0, 0x11, 0x00


	//----- nvinfo : EIATTR_KPARAM_INFO
	.align		4
.L_591:
        /*0038*/ 	.byte	0x04, 0x17
        /*003a*/ 	.short	(.L_593 - .L_592)
.L_592:
        /*003c*/ 	.word	0x00000000
        /*0040*/ 	.short	0x0005
        /*0042*/ 	.short	0x0028
        /*0044*/ 	.byte	0x00, 0xf0, 0x11, 0x00


	//----- nvinfo : EIATTR_KPARAM_INFO
	.align		4
.L_593:
        /*0048*/ 	.byte	0x04, 0x17
        /*004a*/ 	.short	(.L_595 - .L_594)
.L_594:
        /*004c*/ 	.word	0x00000000
        /*0050*/ 	.short	0x0004
        /*0052*/ 	.short	0x0020
        /*0054*/ 	.byte	0x00, 0xf5, 0x21, 0x00


	//----- nvinfo : EIATTR_KPARAM_INFO
	.align		4
.L_595:
        /*0058*/ 	.byte	0x04, 0x17
        /*005a*/ 	.short	(.L_597 - .L_596)
.L_596:
        /*005c*/ 	.word	0x00000000
        /*0060*/ 	.short	0x0003
        /*0062*/ 	.short	0x0018
        /*0064*/ 	.byte	0x00, 0xf5, 0x21, 0x00


	//----- nvinfo : EIATTR_KPARAM_INFO
	.align		4
.L_597:
        /*0068*/ 	.byte	0x04, 0x17
        /*006a*/ 	.short	(.L_599 - .L_598)
.L_598:
        /*006c*/ 	.word	0x00000000
        /*0070*/ 	.short	0x0002
        /*0072*/ 	.short	0x0010
        /*0074*/ 	.byte	0x00, 0xf5, 0x21, 0x00


	//----- nvinfo : EIATTR_KPARAM_INFO
	.align		4
.L_599:
        /*0078*/ 	.byte	0x04, 0x17
        /*007a*/ 	.short	(.L_601 - .L_600)
.L_600:
        /*007c*/ 	.word	0x00000000
        /*0080*/ 	.short	0x0001
        /*0082*/ 	.short	0x0008
        /*0084*/ 	.byte	0x00, 0xf5, 0x21, 0x00


	//----- nvinfo : EIATTR_KPARAM_INFO
	.align		4
.L_601:
        /*0088*/ 	.byte	0x04, 0x17
        /*008a*/ 	.short	(.L_603 - .L_602)
.L_602:
        /*008c*/ 	.word	0x00000000
        /*0090*/ 	.short	0x0000
        /*0092*/ 	.short	0x0000
        /*0094*/ 	.byte	0x00, 0xf5, 0x21, 0x00


	//----- nvinfo : EIATTR_SPARSE_MMA_MASK
	.align		4
.L_603:
        /*0098*/ 	.byte	0x03, 0x50
        /*009a*/ 	.short	0x0000


	//----- nvinfo : EIATTR_MAXREG_COUNT
	.align		4
        /*009c*/ 	.byte	0x03, 0x1b
        /*009e*/ 	.short	0x00ff


	//----- nvinfo : EIATTR_MERCURY_ISA_VERSION
	.align		4
        /*00a0*/ 	.byte	0x03, 0x5f
        /*00a2*/ 	.short	0x0101


	//----- nvinfo : EIATTR_VRC_CTA_INIT_COUNT
	.align		4
        /*00a4*/ 	.byte	0x02, 0x4a
	.zero		1
	.zero		1


	//----- nvinfo : EIATTR_EXIT_INSTR_OFFSETS
	.align		4
        /*00a8*/ 	.byte	0x04, 0x1c
        /*00aa*/ 	.short	(.L_605 - .L_604)


	//   ....[0]....
.L_604:
        /*00ac*/ 	.word	0x00000080


	//   ....[1]....
        /*00b0*/ 	.word	0x00004740


	//----- nvinfo : EIATTR_CRS_STACK_SIZE
	.align		4
.L_605:
        /*00b4*/ 	.byte	0x04, 0x1e
        /*00b6*/ 	.short	(.L_607 - .L_606)
.L_606:
        /*00b8*/ 	.word	0x00000000


	//----- nvinfo : EIATTR_CBANK_PARAM_SIZE
	.align		4
.L_607:
        /*00bc*/ 	.byte	0x03, 0x19
        /*00be*/ 	.short	0x0040


	//----- nvinfo : EIATTR_PARAM_CBANK
	.align		4
        /*00c0*/ 	.byte	0x04, 0x0a
        /*00c2*/ 	.short	(.L_609 - .L_608)
	.align		4
.L_608:
        /*00c4*/ 	.word	index@(.nv.constant0._Z26get_Lagrange_points_on_gpuPdS_S_S_S_iiid)
        /*00c8*/ 	.short	0x0380
        /*00ca*/ 	.short	0x0040


	//----- nvinfo : EIATTR_SW_WAR
	.align		4
.L_609:
        /*00cc*/ 	.byte	0x04, 0x36
        /*00ce*/ 	.short	(.L_611 - .L_610)
.L_610:
        /*00d0*/ 	.word	0x00000008
.L_611:


//--------------------- .nv.info._Z28get_Euler_half_points_on_gpuPdS_iiidd --------------------------
	.section	.nv.info._Z28get_Euler_half_points_on_gpuPdS_iiidd,"",@"SHT_CUDA_INFO"
	.sectionflags	@""
	.align	4


	//----- nvinfo : EIATTR_CUDA_API_VERSION
	.align		4
        /*0000*/ 	.byte	0x04, 0x37
        /*0002*/ 	.short	(.L_613 - .L_612)
.L_612:
        /*0004*/ 	.word	0x00000082


	//----- nvinfo : EIATTR_KPARAM_INFO
	.align		4
.L_613:
        /*0008*/ 	.byte	0x04, 0x17
        /*000a*/ 	.short	(.L_615 - .L_614)
.L_614:
        /*000c*/ 	.word	0x00000000
        /*0010*/ 	.short	0x0006
        /*0012*/ 	.short	0x0028
        /*0014*/ 	.byte	0x00, 0xf0, 0x21, 0x00


	//----- nvinfo : EIATTR_KPARAM_INFO
	.align		4
.L_615:
        /*0018*/ 	.byte	0x04, 0x17
        /*001a*/ 	.short	(.L_617 - .L_616)
.L_616:
        /*001c*/ 	.word	0x00000000
        /*0020*/ 	.short	0x0005
        /*0022*/ 	.short	0x0020
        /*0024*/ 	.byte	0x00, 0xf0, 0x21, 0x00


	//----- nvinfo : EIATTR_KPARAM_INFO
	.align		4
.L_617:
        /*0028*/ 	.byte	0x04, 0x17
        /*002a*/ 	.short	(.L_619 - .L_618)
.L_618:
        /*002c*/ 	.word	0x00000000
        /*0030*/ 	.short	0x0004
        /*0032*/ 	.short	0x0018
        /*0034*/ 	.byte	0x00, 0xf0, 0x11, 0x00


	//----- nvinfo : EIATTR_KPARAM_INFO
	.align		4
.L_619:
        /*0038*/ 	.byte	0x04, 0x17
        /*003a*/ 	.short	(.L_621 - .L_620)
.L_620:
        /*003c*/ 	.word	0x00000000
        /*0040*/ 	.short	0x0003
        /*0042*/ 	.short	0x0014
        /*0044*/ 	.byte	0x00, 0xf0, 0x11, 0x00


	//----- nvinfo : EIATTR_KPARAM_INFO
	.align		4
.L_621:
        /*0048*/ 	.byte	0x04, 0x17
        /*004a*/ 	.short	(.L_623 - .L_622)
.L_622:
        /*004c*/ 	.word	0x00000000
        /*0050*/ 	.short	0x0002
        /*0052*/ 	.short	0x0010
        /*0054*/ 	.byte	0x00, 0xf0, 0x11, 0x00


	//----- nvinfo : EIATTR_KPARAM_INFO
	.align		4
.L_623:
        /*0058*/ 	.byte	0x04, 0x17
        /*005a*/ 	.short	(.L_625 - .L_624)
.L_624:
        /*005c*/ 	.word	0x00000000
        /*0060*/ 	.short	0x0001
        /*0062*/ 	.short	0x0008
        /*0064*/ 	.byte	0x00, 0xf5, 0x21, 0x00


	//----- nvinfo : EIATTR_KPARAM_INFO
	.align		4
.L_625:
        /*0068*/ 	.byte	0x04, 0x17
        /*006a*/ 	.short	(.L_627 - .L_626)
.L_626:
        /*006c*/ 	.word	0x00000000
        /*0070*/ 	.short	0x0000
        /*0072*/ 	.short	0x0000
        /*0074*/ 	.byte	0x00, 0xf5, 0x21, 0x00


	//----- nvinfo : EIATTR_SPARSE_MMA_MASK
	.align		4
.L_627:
        /*0078*/ 	.byte	0x03, 0x50
        /*007a*/ 	.short	0x0000


	//----- nvinfo : EIATTR_MAXREG_COUNT
	.align		4
        /*007c*/ 	.byte	0x03, 0x1b
        /*007e*/ 	.short	0x00ff


	//----- nvinfo : EIATTR_MERCURY_ISA_VERSION
	.align		4
        /*0080*/ 	.byte	0x03, 0x5f
        /*0082*/ 	.short	0x0101


	//----- nvinfo : EIATTR_VRC_CTA_INIT_COUNT
	.align		4
        /*0084*/ 	.byte	0x02, 0x4a
	.zero		1
	.zero		1


	//----- nvinfo : EIATTR_EXIT_INSTR_OFFSETS
	.align		4
        /*0088*/ 	.byte	0x04, 0x1c
        /*008a*/ 	.short	(.L_629 - .L_628)


	//   ....[0]....
.L_628:
        /*008c*/ 	.word	0x00000070


	//   ....[1]....
        /*0090*/ 	.word	0x000003a0


	//----- nvinfo : EIATTR_CRS_STACK_SIZE
	.align		4
.L_629:
        /*0094*/ 	.byte	0x04, 0x1e
        /*0096*/ 	.short	(.L_631 - .L_630)
.L_630:
        /*0098*/ 	.word	0x00000000


	//----- nvinfo : EIATTR_CBANK_PARAM_SIZE
	.align		4
.L_631:
        /*009c*/ 	.byte	0x03, 0x19
        /*009e*/ 	.short	0x0030


	//----- nvinfo : EIATTR_PARAM_CBANK
	.align		4
        /*00a0*/ 	.byte	0x04, 0x0a
        /*00a2*/ 	.short	(.L_633 - .L_632)
	.align		4
.L_632:
        /*00a4*/ 	.word	index@(.nv.constant0._Z28get_Euler_half_points_on_gpuPdS_iiidd)
        /*00a8*/ 	.short	0x0380
        /*00aa*/ 	.short	0x0030


	//----- nvinfo : EIATTR_SW_WAR
	.align		4
.L_633:
        /*00ac*/ 	.byte	0x04, 0x36
        /*00ae*/ 	.short	(.L_635 - .L_634)
.L_634:
        /*00b0*/ 	.word	0x00000008
.L_635:


//--------------------- .nv.info._Z35get_Euler_cell_center_points_on_gpuPdS_iiidd --------------------------
	.section	.nv.info._Z35get_Euler_cell_center_points_on_gpuPdS_iiidd,"",@"SHT_CUDA_INFO"
	.sectionflags	@""
	.align	4


	//----- nvinfo : EIATTR_CUDA_API_VERSION
	.align		4
        /*0000*/ 	.byte	0x04, 0x37
        /*0002*/ 	.short	(.L_637 - .L_636)
.L_636:
        /*0004*/ 	.word	0x00000082


	//----- nvinfo : EIATTR_KPARAM_INFO
	.align		4
.L_637:
        /*0008*/ 	.byte	0x04, 0x17
        /*000a*/ 	.short	(.L_639 - .L_638)
.L_638:
        /*000c*/ 	.word	0x00000000
        /*0010*/ 	.short	0x0006
        /*0012*/ 	.short	0x0028
        /*0014*/ 	.byte	0x00, 0xf0, 0x21, 0x00


	//----- nvinfo : EIATTR_KPARAM_INFO
	.align		4
.L_639:
        /*0018*/ 	.byte	0x04, 0x17
        /*001a*/ 	.short	(.L_641 - .L_640)
.L_640:
        /*001c*/ 	.word	0x00000000
        /*0020*/ 	.short	0x0005
        /*0022*/ 	.short	0x0020
        /*0024*/ 	.byte	0x00, 0xf0, 0x21, 0x00


	//----- nvinfo : EIATTR_KPARAM_INFO
	.align		4
.L_641:
        /*0028*/ 	.byte	0x04, 0x17
        /*002a*/ 	.short	(.L_643 - .L_642)
.L_642:
        /*002c*/ 	.word	0x00000000
        /*0030*/ 	.short	0x0004
        /*0032*/ 	.short	0x0018
        /*0034*/ 	.byte	0x00, 0xf0, 0x11, 0x00


	//----- nvinfo : EIATTR_KPARAM_INFO
	.align		4
.L_643:
        /*0038*/ 	.byte	0x04, 0x17
        /*003a*/ 	.short	(.L_645 - .L_644)
.L_644:
        /*003c*/ 	.word	0x00000000
        /*0040*/ 	.short	0x0003
        /*0042*/ 	.short	0x0014
        /*0044*/ 	.byte	0x00, 0xf0, 0x11, 0x00


	//----- nvinfo : EIATTR_KPARAM_INFO
	.align		4
.L_645:
        /*0048*/ 	.byte	0x04, 0x17
        /*004a*/ 	.short	(.L_647 - .L_646)
.L_646:
        /*004c*/ 	.word	0x00000000
        /*0050*/ 	.short	0x0002
        /*0052*/ 	.short	0x0010
        /*0054*/ 	.byte	0x00, 0xf0, 0x11, 0x00


	//----- nvinfo : EIATTR_KPARAM_INFO
	.align		4
.L_647:
        /*0058*/ 	.byte	0x04, 0x17
        /*005a*/ 	.short	(.L_649 - .L_648)
.L_648:
        /*005c*/ 	.word	0x00000000
        /*0060*/ 	.short	0x0001
        /*0062*/ 	.short	0x0008
        /*0064*/ 	.byte	0x00, 0xf5, 0x21, 0x00


	//----- nvinfo : EIATTR_KPARAM_INFO
	.align		4
.L_649:
        /*0068*/ 	.byte	0x04, 0x17
        /*006a*/ 	.short	(.L_651 - .L_650)
.L_650:
        /*006c*/ 	.word	0x00000000
        /*0070*/ 	.short	0x0000
        /*0072*/ 	.short	0x0000
        /*0074*/ 	.byte	0x00, 0xf5, 0x21, 0x00


	//----- nvinfo : EIATTR_SPARSE_MMA_MASK
	.align		4
.L_651:
        /*0078*/ 	.byte	0x03, 0x50
        /*007a*/ 	.short	0x0000


	//----- nvinfo : EIATTR_MAXREG_COUNT
	.align		4
        /*007c*/ 	.byte	0x03, 0x1b
        /*007e*/ 	.short	0x00ff


	//----- nvinfo : EIATTR_MERCURY_ISA_VERSION
	.align		4
        /*0080*/ 	.byte	0x03, 0x5f
        /*0082*/ 	.short	0x0101


	//----- nvinfo : EIATTR_VRC_CTA_INIT_COUNT
	.align		4
        /*0084*/ 	.byte	0x02, 0x4a
	.zero		1
	.zero		1


	//----- nvinfo : EIATTR_EXIT_INSTR_OFFSETS
	.align		4
        /*0088*/ 	.byte	0x04, 0x1c
        /*008a*/ 	.short	(.L_653 - .L_652)


	//   ....[0]....
.L_652:
        /*008c*/ 	.word	0x00000070


	//   ....[1]....
        /*0090*/ 	.word	0x000003b0


	//----- nvinfo : EIATTR_CRS_STACK_SIZE
	.align		4
.L_653:
        /*0094*/ 	.byte	0x04, 0x1e
        /*0096*/ 	.short	(.L_655 - .L_654)
.L_654:
        /*0098*/ 	.word	0x00000000


	//----- nvinfo : EIATTR_CBANK_PARAM_SIZE
	.align		4
.L_655:
        /*009c*/ 	.byte	0x03, 0x19
        /*009e*/ 	.short	0x0030


	//----- nvinfo : EIATTR_PARAM_CBANK
	.align		4
        /*00a0*/ 	.byte	0x04, 0x0a
        /*00a2*/ 	.short	(.L_657 - .L_656)
	.align		4
.L_656:
        /*00a4*/ 	.word	index@(.nv.constant0._Z35get_Euler_cell_center_points_on_gpuPdS_iiidd)
        /*00a8*/ 	.short	0x0380
        /*00aa*/ 	.short	0x0030


	//----- nvinfo : EIATTR_SW_WAR
	.align		4
.L_657:
        /*00ac*/ 	.byte	0x04, 0x36
        /*00ae*/ 	.short	(.L_659 - .L_658)
.L_658:
        /*00b0*/ 	.word	0x00000008
.L_659:


//--------------------- .nv.info._Z22get_source_term_on_gpuPdS_S_ddddi --------------------------
	.section	.nv.info._Z22get_source_term_on_gpuPdS_S_ddddi,"",@"SHT_CUDA_INFO"
	.sectionflags	@""
	.align	4


	//----- nvinfo : EIATTR_CUDA_API_VERSION
	.align		4
        /*0000*/ 	.byte	0x04, 0x37
        /*0002*/ 	.short	(.L_661 - .L_660)
.L_660:
        /*0004*/ 	.word	0x00000082


	//----- nvinfo : EIATTR_KPARAM_INFO
	.align		4
.L_661:
        /*0008*/ 	.byte	0x04, 0x17
        /*000a*/ 	.short	(.L_663 - .L_662)
.L_662:
        /*000c*/ 	.word	0x00000000
        /*0010*/ 	.short	0x0007
        /*0012*/ 	.short	0x0038
        /*0014*/ 	.byte	0x00, 0xf0, 0x11, 0x00


	//----- nvinfo : EIATTR_KPARAM_INFO
	.align		4
.L_663:
        /*0018*/ 	.byte	0x04, 0x17
        /*001a*/ 	.short	(.L_665 - .L_664)
.L_664:
        /*001c*/ 	.word	0x00000000
        /*0020*/ 	.short	0x0006
        /*0022*/ 	.short	0x0030
        /*0024*/ 	.byte	0x00, 0xf0, 0x21, 0x00


	//----- nvinfo : EIATTR_KPARAM_INFO
	.align		4
.L_665:
        /*0028*/ 	.byte	0x04, 0x17
        /*002a*/ 	.short	(.L_667 - .L_666)
.L_666:
        /*002c*/ 	.word	0x00000000
        /*0030*/ 	.short	0x0005
        /*0032*/ 	.short	0x0028
        /*0034*/ 	.byte	0x00, 0xf0, 0x21, 0x00


	//----- nvinfo : EIATTR_KPARAM_INFO
	.align		4
.L_667:
        /*0038*/ 	.byte	0x04, 0x17
        /*003a*/ 	.short	(.L_669 - .L_668)
.L_668:
        /*003c*/ 	.word	0x00000000
        /*0040*/ 	.short	0x0004
        /*0042*/ 	.short	0x0020
        /*0044*/ 	.byte	0x00, 0xf0, 0x21, 0x00


	//----- nvinfo : EIATTR_KPARAM_INFO
	.align		4
.L_669:
        /*0048*/ 	.byte	0x04, 0x17
        /*004a*/ 	.short	(.L_671 - .L_670)
.L_670:
        /*004c*/ 	.word	0x00000000
        /*0050*/ 	.short	0x0003
        /*0052*/ 	.short	0x0018
        /*0054*/ 	.byte	0x00, 0xf0, 0x21, 0x00


	//----- nvinfo : EIATTR_KPARAM_INFO
	.align		4
.L_671:
        /*0058*/ 	.byte	0x04, 0x17
        /*005a*/ 	.short	(.L_673 - .L_672)
.L_672:
        /*005c*/ 	.word	0x00000000
        /*0060*/ 	.short	0x0002
        /*0062*/ 	.short	0x0010
        /*0064*/ 	.byte	0x00, 0xf5, 0x21, 0x00


	//----- nvinfo : EIATTR_KPARAM_INFO
	.align		4
.L_673:
        /*0068*/ 	.byte	0x04, 0x17
        /*006a*/ 	.short	(.L_675 - .L_674)
.L_674:
        /*006c*/ 	.word	0x00000000
        /*0070*/ 	.short	0x0001
        /*0072*/ 	.short	0x0008
        /*0074*/ 	.byte	0x00, 0xf5, 0x21, 0x00


	//----- nvinfo : EIATTR_KPARAM_INFO
	.align		4
.L_675:
        /*0078*/ 	.byte	0x04, 0x17
        /*007a*/ 	.short	(.L_677 - .L_676)
.L_676:
        /*007c*/ 	.word	0x00000000
        /*0080*/ 	.short	0x0000
        /*0082*/ 	.short	0x0000
        /*0084*/ 	.byte	0x00, 0xf5, 0x21, 0x00


	//----- nvinfo : EIATTR_SPARSE_MMA_MASK
	.align		4
.L_677:
        /*0088*/ 	.byte	0x03, 0x50
        /*008a*/ 	.short	0x0000


	//----- nvinfo : EIATTR_MAXREG_COUNT
	.align		4
        /*008c*/ 	.byte	0x03, 0x1b
        /*008e*/ 	.short	0x00ff


	//----- nvinfo : EIATTR_MERCURY_ISA_VERSION
	.align		4
        /*0090*/ 	.byte	0x03, 0x5f
        /*0092*/ 	.short	0x0101


	//----- nvinfo : EIATTR_VRC_CTA_INIT_COUNT
	.align		4
        /*0094*/ 	.byte	0x02, 0x4a
	.zero		1
	.zero		1


	//----- nvinfo : EIATTR_EXIT_INSTR_OFFSETS
	.align		4
        /*0098*/ 	.byte	0x04, 0x1c
        /*009a*/ 	.short	(.L_679 - .L_678)


	//   ....[0]....
.L_678:
        /*009c*/ 	.word	0x00000080


	//   ....[1]....
        /*00a0*/ 	.word	0x000150a0


	//----- nvinfo : EIATTR_CRS_STACK_SIZE
	.align		4
.L_679:
        /*00a4*/ 	.byte	0x04, 0x1e
        /*00a6*/ 	.short	(.L_681 - .L_680)
.L_680:
        /*00a8*/ 	.word	0x00000000


	//----- nvinfo : EIATTR_CBANK_PARAM_SIZE
	.align		4
.L_681:
        /*00ac*/ 	.byte	0x03, 0x19
        /*00ae*/ 	.short	0x003c


	//----- nvinfo : EIATTR_PARAM_CBANK
	.align		4
        /*00b0*/ 	.byte	0x04, 0x0a
        /*00b2*/ 	.short	(.L_683 - .L_682)
	.align		4
.L_682:
        /*00b4*/ 	.word	index@(.nv.constant0._Z22get_source_term_on_gpuPdS_S_ddddi)
        /*00b8*/ 	.short	0x0380
        /*00ba*/ 	.short	0x003c


	//----- nvinfo : EIATTR_SW_WAR
	.align		4
.L_683:
        /*00bc*/ 	.byte	0x04, 0x36
        /*00be*/ 	.short	(.L_685 - .L_684)
.L_684:
        /*00c0*/ 	.word	0x00000008
.L_685:


//--------------------- .nv.info._Z25get_exact_solution_on_gpuPdS_S_ddddi --------------------------
	.section	.nv.info._Z25get_exact_solution_on_gpuPdS_S_ddddi,"",@"SHT_CUDA_INFO"
	.sectionflags	@""
	.align	4


	//----- nvinfo : EIATTR_CUDA_API_VERSION
	.align		4
        /*0000*/ 	.byte	0x04, 0x37
        /*0002*/ 	.short	(.L_687 - .L_686)
.L_686:
        /*0004*/ 	.word	0x00000082


	//----- nvinfo : EIATTR_KPARAM_INFO
	.align		4
.L_687:
        /*0008*/ 	.byte	0x04, 0x17
        /*000a*/ 	.short	(.L_689 - .L_688)
.L_688:
        /*000c*/ 	.word	0x00000000
        /*0010*/ 	.short	0x0007
        /*0012*/ 	.short	0x0038
        /*0014*/ 	.byte	0x00, 0xf0, 0x11, 0x00


	//----- nvinfo : EIATTR_KPARAM_INFO
	.align		4
.L_689:
        /*0018*/ 	.byte	0x04, 0x17
        /*001a*/ 	.short	(.L_691 - .L_690)
.L_690:
        /*001c*/ 	.word	0x00000000
        /*0020*/ 	.short	0x0006
        /*0022*/ 	.short	0x0030
        /*0024*/ 	.byte	0x00, 0xf0, 0x21, 0x00


	//----- nvinfo : EIATTR_KPARAM_INFO
	.align		4
.L_691:
        /*0028*/ 	.byte	0x04, 0x17
        /*002a*/ 	.short	(.L_693 - .L_692)
.L_692:
        /*002c*/ 	.word	0x00000000
        /*0030*/ 	.short	0x0005
        /*0032*/ 	.short	0x0028
        /*0034*/ 	.byte	0x00, 0xf0, 0x21, 0x00


	//----- nvinfo : EIATTR_KPARAM_INFO
	.align		4
.L_693:
        /*0038*/ 	.byte	0x04, 0x17
        /*003a*/ 	.short	(.L_695 - .L_694)
.L_694:
        /*003c*/ 	.word	0x00000000
        /*0040*/ 	.short	0x0004
        /*0042*/ 	.short	0x0020
        /*0044*/ 	.byte	0x00, 0xf0, 0x21, 0x00


	//----- nvinfo : EIATTR_KPARAM_INFO
	.align		4
.L_695:
        /*0048*/ 	.byte	0x04, 0x17
        /*004a*/ 	.short	(.L_697 - .L_696)
.L_696:
        /*004c*/ 	.word	0x00000000
        /*0050*/ 	.short	0x0003
        /*0052*/ 	.short	0x0018
        /*0054*/ 	.byte	0x00, 0xf0, 0x21, 0x00


	//----- nvinfo : EIATTR_KPARAM_INFO
	.align		4
.L_697:
        /*0058*/ 	.byte	0x04, 0x17
        /*005a*/ 	.short	(.L_699 - .L_698)
.L_698:
        /*005c*/ 	.word	0x00000000
        /*0060*/ 	.short	0x0002
        /*0062*/ 	.short	0x0010
        /*0064*/ 	.byte	0x00, 0xf5, 0x21, 0x00


	//----- nvinfo : EIATTR_KPARAM_INFO
	.align		4
.L_699:
        /*0068*/ 	.byte	0x04, 0x17
        /*006a*/ 	.short	(.L_701 - .L_700)
.L_700:
        /*006c*/ 	.word	0x00000000
        /*0070*/ 	.short	0x0001
        /*0072*/ 	.short	0x0008
        /*0074*/ 	.byte	0x00, 0xf5, 0x21, 0x00


	//----- nvinfo : EIATTR_KPARAM_INFO
	.align		4
.L_701:
        /*0078*/ 	.byte	0x04, 0x17
        /*007a*/ 	.short	(.L_703 - .L_702)
.L_702:
        /*007c*/ 	.word	0x00000000
        /*0080*/ 	.short	0x0000
        /*0082*/ 	.short	0x0000
        /*0084*/ 	.byte	0x00, 0xf5, 0x21, 0x00


	//----- nvinfo : EIATTR_SPARSE_MMA_MASK
	.align		4
.L_703:
        /*0088*/ 	.byte	0x03, 0x50
        /*008a*/ 	.short	0x0000


	//----- nvinfo : EIATTR_MAXREG_COUNT
	.align		4
        /*008c*/ 	.byte	0x03, 0x1b
        /*008e*/ 	.short	0x00ff


	//----- nvinfo : EIATTR_MERCURY_ISA_VERSION
	.align		4
        /*0090*/ 	.byte	0x03, 0x5f
        /*0092*/ 	.short	0x0101


	//----- nvinfo : EIATTR_VRC_CTA_INIT_COUNT
	.align		4
        /*0094*/ 	.byte	0x02, 0x4a
	.zero		1
	.zero		1


	//----- nvinfo : EIATTR_EXIT_INSTR_OFFSETS
	.align		4
        /*0098*/ 	.byte	0x04, 0x1c
        /*009a*/ 	.short	(.L_705 - .L_704)


	//   ....[0]....
.L_704:
        /*009c*/ 	.word	0x00000080


	//   ....[1]....
        /*00a0*/ 	.word	0x000086b0


	//----- nvinfo : EIATTR_CRS_STACK_SIZE
	.align		4
.L_705:
        /*00a4*/ 	.byte	0x04, 0x1e
        /*00a6*/ 	.short	(.L_707 - .L_706)
.L_706:
        /*00a8*/ 	.word	0x00000000


	//----- nvinfo : EIATTR_CBANK_PARAM_SIZE
	.align		4
.L_707:
        /*00ac*/ 	.byte	0x03, 0x19
        /*00ae*/ 	.short	0x003c


	//----- nvinfo : EIATTR_PARAM_CBANK
	.align		4
        /*00b0*/ 	.byte	0x04, 0x0a
        /*00b2*/ 	.short	(.L_709 - .L_708)
	.align		4
.L_708:
        /*00b4*/ 	.word	index@(.nv.constant0._Z25get_exact_solution_on_gpuPdS_S_ddddi)
        /*00b8*/ 	.short	0x0380
        /*00ba*/ 	.short	0x003c


	//----- nvinfo : EIATTR_SW_WAR
	.align		4
.L_709:
        /*00bc*/ 	.byte	0x04, 0x36
        /*00be*/ 	.short	(.L_711 - .L_710)
.L_710:
        /*00c0*/ 	.word	0x00000008
.L_711:


//--------------------- .nv.callgraph             --------------------------
	.section	.nv.callgraph,"",@"SHT_CUDA_CALLGRAPH"
	.align	4
	.sectionentsize	8
	.align		4
        /*0000*/ 	.word	0x00000000
	.align		4
        /*0004*/ 	.word	0xffffffff
	.align		4
        /*0008*/ 	.word	0x00000000
	.align		4
        /*000c*/ 	.word	0xfffffffe
	.align		4
        /*0010*/ 	.word	0x00000000
	.align		4
        /*0014*/ 	.word	0xfffffffd
	.align		4
        /*0018*/ 	.word	0x00000000
	.align		4
        /*001c*/ 	.word	0xfffffffc


//--------------------- .nv.constant4             --------------------------
	.section	.nv.constant4,"a",@progbits
	.align	8
	.align		8
.nv.constant4:
        /*0000*/ 	.dword	__cudart_i2opi_d
	.align		8
        /*0008*/ 	.dword	__cudart_sin_cos_coeffs


//--------------------- .text._Z15y_Thomas_on_gpuPdS_S_S_S_S_S_iii --------------------------
	.section	.text._Z15y_Thomas_on_gpuPdS_S_S_S_S_S_iii,"ax",@progbits
	.align	128
        .global         _Z15y_Thomas_on_gpuPdS_S_S_S_S_S_iii
        .type           _Z15y_Thomas_on_gpuPdS_S_S_S_S_S_iii,@function
        .size           _Z15y_Thomas_on_gpuPdS_S_S_S_S_S_iii,(.L_x_824 - _Z15y_Thomas_on_gpuPdS_S_S_S_S_S_iii)
        .other          _Z15y_Thomas_on_gpuPdS_S_S_S_S_S_iii,@"STO_CUDA_ENTRY STV_DEFAULT"
_Z15y_Thomas_on_gpuPdS_S_S_S_S_S_iii:
.text._Z15y_Thomas_on_gpuPdS_S_S_S_S_S_iii:
[----:B------:R-:W-:Y:S01]  /*0000*/  LDC R1, c[0x0][0x37c] ;  /* 0x0000df00ff017b82 */ /* 0x000fe20000000800 */
[----:B------:R-:W0:Y:S01]  /*0010*/  S2R R7, SR_CTAID.X ;  /* 0x0000000000077919 */ /* 0x000e220000002500 */
[----:B------:R-:W0:Y:S01]  /*0020*/  LDCU UR4, c[0x0][0x360] ;  /* 0x00006c00ff0477ac */ /* 0x000e220008000800 */
[----:B------:R-:W0:Y:S01]  /*0030*/  S2R R0, SR_TID.X ;  /* 0x0000000000007919 */ /* 0x000e220000002100 */
[----:B------:R-:W1:Y:S01]  /*0040*/  LDCU UR5, c[0x0][0x3bc] ;  /* 0x00007780ff0577ac */ /* 0x000e620008000800 */
[----:B0-----:R-:W-:-:S05]  /*0050*/  IMAD R7, R7, UR4, R0 ;  /* 0x0000000407077c24 */ /* 0x001fca000f8e0200 */
[----:B-1----:R-:W-:-:S13]  /*0060*/  ISETP.GE.AND P0, PT, R7, UR5, PT ;  /* 0x0000000507007c0c */ /* 0x002fda000bf06270 */
[----:B------:R-:W-:Y:S05]  /*0070*/  @P0 EXIT ;  /* 0x000000000000094d */ /* 0x000fea0003800000 */
[----:B------:R-:W0:Y:S01]  /*0080*/  LDC R6, c[0x0][0x3c0] ;  /* 0x0000f000ff067b82 */ /* 0x000e220000000800 */
[----:B------:R-:W1:Y:S01]  /*0090*/  LDCU UR5, c[0x0][0x370] ;  /* 0x00006e00ff0577ac */ /* 0x000e620008000800 */
[----:B------:R-:W2:Y:S06]  /*00a0*/  LDCU.64 UR6, c[0x0][0x358] ;  /* 0x00006b00ff0677ac */ /* 0x000eac0008000a00 */
[----:B------:R-:W3:Y:S01]  /*00b0*/  LDC.64 R40, c[0x0][0x390] ;  /* 0x0000e400ff287b82 */ /* 0x000ee20000000a00 */
[----:B------:R-:W4:Y:S01]  /*00c0*/  LDCU UR8, c[0x0][0x3c0] ;  /* 0x00007800ff0877ac */ /* 0x000f220008000800 */
[----:B------:R-:W0:Y:S06]  /*00d0*/  LDCU UR9, c[0x0][0x3bc] ;  /* 0x00007780ff0977ac */ /* 0x000e2c0008000800 */
[----:B------:R-:W2:Y:S01]  /*00e0*/  LDC.64 R38, c[0x0][0x388] ;  /* 0x0000e200ff267b82 */ /* 0x000ea20000000a00 */
[----:B-1----:R-:W-:-:S07]  /*00f0*/  UIMAD UR4, UR4, UR5, URZ ;  /* 0x00000005040472a4 */ /* 0x002fce000f8e02ff */
[----:B------:R-:W1:Y:S01]  /*0100*/  LDC.64 R14, c[0x0][0x3a8] ;  /* 0x0000ea00ff0e7b82 */ /* 0x000e620000000a00 */
[C---:B0-----:R-:W-:Y:S01]  /*0110*/  ISETP.GT.AND P0, PT, R6.reuse, 0x1, PT ;  /* 0x000000010600780c */ /* 0x041fe20003f04270 */
[----:B------:R-:W-:-:S06]  /*0120*/  VIADD R8, R6, 0xffffffff ;  /* 0xffffffff06087836 */ /* 0x000fcc0000000000 */
[----:B------:R-:W0:Y:S08]  /*0130*/  LDC.64 R12, c[0x0][0x398] ;  /* 0x0000e600ff0c7b82 */ /* 0x000e300000000a00 */
[----:B------:R-:W0:Y:S08]  /*0140*/  LDC.64 R10, c[0x0][0x3b0] ;  /* 0x0000ec00ff0a7b82 */ /* 0x000e300000000a00 */
[----:B------:R-:W0:Y:S01]  /*0150*/  LDC.64 R4, c[0x0][0x3a0] ;  /* 0x0000e800ff047b82 */ /* 0x000e220000000a00 */
[----:B--234-:R-:W-:Y:S05]  /*0160*/  @P0 BRA `(.L_x_0) ;  /* 0x0000000000fc0947 */ /* 0x01cfea0003800000 */
.L_x_5:
[----:B--2---:R-:W-:-:S04]  /*0170*/  IMAD R17, R7, UR8, RZ ;  /* 0x0000000807117c24 */ /* 0x004fc8000f8e02ff */
[----:B------:R-:W-:-:S05]  /*0180*/  IMAD.WIDE R2, R17, 0x8, R38 ;  /* 0x0000000811027825 */ /* 0x000fca00078e0226 */
[----:B------:R-:W2:Y:S01]  /*0190*/  LDG.E.64 R24, desc[UR6][R2.64] ;  /* 0x0000000602187981 */ /* 0x000ea2000c1e1b00 */
[----:B------:R-:W-:-:S06]  /*01a0*/  IMAD.WIDE R26, R17, 0x8, R40 ;  /* 0x00000008111a7825 */ /* 0x000fcc00078e0228 */
[----:B------:R-:W3:Y:S01]  /*01b0*/  LDG.E.64 R26, desc[UR6][R26.64] ;  /* 0x000000061a1a7981 */ /* 0x000ee2000c1e1b00 */
[----:B------:R-:W-:Y:S01]  /*01c0*/  IMAD.MOV.U32 R18, RZ, RZ, 0x1 ;  /* 0x00000001ff127424 */ /* 0x000fe200078e00ff */
[----:B------:R-:W-:Y:S01]  /*01d0*/  BSSY.RECONVERGENT B0, `(.L_x_1) ;  /* 0x0000012000007945 */ /* 0x000fe20003800200 */
[----:B--2---:R-:W2:Y:S01]  /*01e0*/  MUFU.RCP64H R19, R25 ;  /* 0x0000001900137308 */ /* 0x004ea20000001800 */
[----:B---3--:R-:W-:-:S03]  /*01f0*/  FSETP.GEU.AND P1, PT, |R27|, 6.5827683646048100446e-37, PT ;  /* 0x036000001b00780b */ /* 0x008fc60003f2e200 */
[----:B--2---:R-:W-:-:S08]  /*0200*/  DFMA R20, -R24, R18, 1 ;  /* 0x3ff000001814742b */ /* 0x004fd00000000112 */
[----:B------:R-:W-:-:S08]  /*0210*/  DFMA R20, R20, R20, R20 ;  /* 0x000000141414722b */ /* 0x000fd00000000014 */
[----:B------:R-:W-:-:S08]  /*0220*/  DFMA R20, R18, R20, R18 ;  /* 0x000000141214722b */ /* 0x000fd00000000012 */
[----:B------:R-:W-:-:S08]  /*0230*/  DFMA R18, -R24, R20, 1 ;  /* 0x3ff000001812742b */ /* 0x000fd00000000114 */
[----:B------:R-:W-:-:S08]  /*0240*/  DFMA R18, R20, R18, R20 ;  /* 0x000000121412722b */ /* 0x000fd00000000014 */
[----:B------:R-:W-:-:S08]  /*0250*/  DMUL R20, R26, R18 ;  /* 0x000000121a147228 */ /* 0x000fd00000000000 */
[----:B------:R-:W-:-:S08]  /*0260*/  DFMA R22, -R24, R20, R26 ;  /* 0x000000141816722b */ /* 0x000fd0000000011a */
[----:B------:R-:W-:-:S10]  /*0270*/  DFMA R18, R18, R22, R20 ;  /* 0x000000161212722b */ /* 0x000fd40000000014 */
[----:B------:R-:W-:-:S05]  /*0280*/  FFMA R0, RZ, R25, R19 ;  /* 0x00000019ff007223 */ /* 0x000fca0000000013 */
[----:B------:R-:W-:-:S13]  /*0290*/  FSETP.GT.AND P0, PT, |R0|, 1.469367938527859385e-39, PT ;  /* 0x001000000000780b */ /* 0x000fda0003f04200 */
[----:B------:R-:W-:Y:S05]  /*02a0*/  @P0 BRA P1, `(.L_x_2) ;  /* 0x0000000000100947 */ /* 0x000fea0000800000 */
[----:B------:R-:W-:-:S07]  /*02b0*/  MOV R18, 0x2d0 ;  /* 0x000002d000127802 */ /* 0x000fce0000000f00 */
[----:B01----:R-:W-:Y:S05]  /*02c0*/  CALL.REL.NOINC `($__internal_1_$__cuda_sm20_div_rn_f64_full) ;  /* 0x0000002000d47944 */ /* 0x003fea0003c00000 */
[----:B------:R-:W-:Y:S02]  /*02d0*/  IMAD.MOV.U32 R18, RZ, RZ, R20 ;  /* 0x000000ffff127224 */ /* 0x000fe400078e0014 */
[----:B------:R-:W-:-:S07]  /*02e0*/  IMAD.MOV.U32 R19, RZ, RZ, R21 ;  /* 0x000000ffff137224 */ /* 0x000fce00078e0015 */
.L_x_2:
[----:B------:R-:W-:Y:S05]  /*02f0*/  BSYNC.RECONVERGENT B0 ;  /* 0x0000000000007941 */ /* 0x000fea0003800200 */
.L_x_1:
[----:B-1----:R-:W-:-:S05]  /*0300*/  IMAD.WIDE R20, R17, 0x8, R14 ;  /* 0x0000000811147825 */ /* 0x002fca00078e020e */
[----:B------:R1:W-:Y:S04]  /*0310*/  STG.E.64 desc[UR6][R20.64], R18 ;  /* 0x0000001214007986 */ /* 0x0003e8000c101b06 */
[----:B------:R-:W2:Y:S01]  /*0320*/  LDG.E.64 R24, desc[UR6][R2.64] ;  /* 0x0000000602187981 */ /* 0x000ea2000c1e1b00 */
[----:B0-----:R-:W-:-:S06]  /*0330*/  IMAD.WIDE R22, R17, 0x8, R12 ;  /* 0x0000000811167825 */ /* 0x001fcc00078e020c */
[----:B------:R-:W3:Y:S01]  /*0340*/  LDG.E.64 R22, desc[UR6][R22.64] ;  /* 0x0000000616167981 */ /* 0x000ee2000c1e1b00 */
[----:B------:R-:W-:Y:S01]  /*0350*/  IMAD.MOV.U32 R26, RZ, RZ, 0x1 ;  /* 0x00000001ff1a7424 */ /* 0x000fe200078e00ff */
[----:B------:R-:W-:Y:S01]  /*0360*/  BSSY.RECONVERGENT B0, `(.L_x_3) ;  /* 0x0000014000007945 */ /* 0x000fe20003800200 */
[----:B--2---:R-:W0:Y:S01]  /*0370*/  MUFU.RCP64H R27, R25 ;  /* 0x00000019001b7308 */ /* 0x004e220000001800 */
[----:B---3--:R-:W-:-:S03]  /*0380*/  FSETP.GEU.AND P1, PT, |R23|, 6.5827683646048100446e-37, PT ;  /* 0x036000001700780b */ /* 0x008fc60003f2e200 */
[----:B0-----:R-:W-:-:S08]  /*0390*/  DFMA R28, -R24, R26, 1 ;  /* 0x3ff00000181c742b */ /* 0x001fd0000000011a */
[----:B------:R-:W-:-:S08]  /*03a0*/  DFMA R28, R28, R28, R28 ;  /* 0x0000001c1c1c722b */ /* 0x000fd0000000001c */
[----:B------:R-:W-:-:S08]  /*03b0*/  DFMA R28, R26, R28, R26 ;  /* 0x0000001c1a1c722b */ /* 0x000fd0000000001a */
[----:B------:R-:W-:-:S08]  /*03c0*/  DFMA R26, -R24, R28, 1 ;  /* 0x3ff00000181a742b */ /* 0x000fd0000000011c */
[----:B------:R-:W-:-:S08]  /*03d0*/  DFMA R26, R28, R26, R28 ;  /* 0x0000001a1c1a722b */ /* 0x000fd0000000001c */
[----:B-1----:R-:W-:-:S08]  /*03e0*/  DMUL R18, R22, R26 ;  /* 0x0000001a16127228 */ /* 0x002fd00000000000 */
[----:B------:R-:W-:-:S08]  /*03f0*/  DFMA R2, -R24, R18, R22 ;  /* 0x000000121802722b */ /* 0x000fd00000000116 */
[----:B------:R-:W-:-:S10]  /*0400*/  DFMA R2, R26, R2, R18 ;  /* 0x000000021a02722b */ /* 0x000fd40000000012 */
[----:B------:R-:W-:-:S05]  /*0410*/  FFMA R0, RZ, R25, R3 ;  /* 0x00000019ff007223 */ /* 0x000fca0000000003 */
[----:B------:R-:W-:-:S13]  /*0420*/  FSETP.GT.AND P0, PT, |R0|, 1.469367938527859385e-39, PT ;  /* 0x001000000000780b */ /* 0x000fda0003f04200 */
[----:B------:R-:W-:Y:S05]  /*0430*/  @P0 BRA P1, `(.L_x_4) ;  /* 0x0000000000180947 */ /* 0x000fea0000800000 */
[----:B------:R-:W-:Y:S01]  /*0440*/  IMAD.MOV.U32 R26, RZ, RZ, R22 ;  /* 0x000000ffff1a7224 */ /* 0x000fe200078e0016 */
[----:B------:R-:W-:Y:S01]  /*0450*/  MOV R18, 0x480 ;  /* 0x0000048000127802 */ /* 0x000fe20000000f00 */
[----:B------:R-:W-:-:S07]  /*0460*/  IMAD.MOV.U32 R27, RZ, RZ, R23 ;  /* 0x000000ffff1b7224 */ /* 0x000fce00078e0017 */
[----:B------:R-:W-:Y:S05]  /*0470*/  CALL.REL.NOINC `($__internal_1_$__cuda_sm20_div_rn_f64_full) ;  /* 0x0000002000687944 */ /* 0x000fea0003c00000 */
[----:B------:R-:W-:Y:S02]  /*0480*/  IMAD.MOV.U32 R2, RZ, RZ, R20 ;  /* 0x000000ffff027224 */ /* 0x000fe400078e0014 */
[----:B------:R-:W-:-:S07]  /*0490*/  IMAD.MOV.U32 R3, RZ, RZ, R21 ;  /* 0x000000ffff037224 */ /* 0x000fce00078e0015 */
.L_x_4:
[----:B------:R-:W-:Y:S05]  /*04a0*/  BSYNC.RECONVERGENT B0 ;  /* 0x0000000000007941 */ /* 0x000fea0003800200 */
.L_x_3:
[----:B------:R-:W-:-:S05]  /*04b0*/  IMAD.WIDE R18, R17, 0x8, R10 ;  /* 0x0000000811127825 */ /* 0x000fca00078e020a */
[----:B------:R2:W-:Y:S01]  /*04c0*/  STG.E.64 desc[UR6][R18.64], R2 ;  /* 0x0000000212007986 */ /* 0x0005e2000c101b06 */
[----:B------:R-:W-:-:S06]  /*04d0*/  IMAD.WIDE R20, R8, 0x8, R18 ;  /* 0x0000000808147825 */ /* 0x000fcc00078e0212 */
[----:B------:R-:W3:Y:S01]  /*04e0*/  LDG.E.64 R20, desc[UR6][R20.64] ;  /* 0x0000000614147981 */ /* 0x000ee2000c1e1b00 */
[----:B------:R-:W-:Y:S02]  /*04f0*/  IMAD.IADD R17, R8, 0x1, R17 ;  /* 0x0000000108117824 */ /* 0x000fe400078e0211 */
[----:B------:R-:W-:Y:S02]  /*0500*/  VIADD R7, R7, UR4 ;  /* 0x0000000407077c36 */ /* 0x000fe40008000000 */
[----:B------:R-:W-:-:S03]  /*0510*/  IMAD.WIDE R16, R17, 0x8, R4 ;  /* 0x0000000811107825 */ /* 0x000fc600078e0204 */
[----:B------:R-:W-:Y:S02]  /*0520*/  ISETP.GE.AND P0, PT, R7, UR9, PT ;  /* 0x0000000907007c0c */ /* 0x000fe4000bf06270 */
[----:B---3--:R2:W-:Y:S11]  /*0530*/  STG.E.64 desc[UR6][R16.64], R20 ;  /* 0x0000001410007986 */ /* 0x0085f6000c101b06 */
[----:B------:R-:W-:Y:S05]  /*0540*/  @!P0 BRA `(.L_x_5) ;  /* 0xfffffffc00088947 */ /* 0x000fea000383ffff */
[----:B------:R-:W-:Y:S05]  /*0550*/  EXIT ;  /* 0x000000000000794d */ /* 0x000fea0003800000 */
.L_x_0:
[----:B0-----:R-:W-:Y:S01]  /*0560*/  VIADD R5, R6, 0x3 ;  /* 0x0000000306057836 */ /* 0x001fe20000000000 */
[----:B------:R-:W-:Y:S01]  /*0570*/  LOP3.LUT R4, R8, 0x7, RZ, 0xc0, !PT ;  /* 0x0000000708047812 */ /* 0x000fe200078ec0ff */
[----:B------:R-:W-:-:S03]  /*0580*/  VIADD R6, R6, 0xfffffffe ;  /* 0xfffffffe06067836 */ /* 0x000fc60000000000 */
[C---:B------:R-:W-:Y:S01]  /*0590*/  LOP3.LUT R2, R5.reuse, 0x3, RZ, 0xc0, !PT ;  /* 0x0000000305027812 */ /* 0x040fe200078ec0ff */
[----:B------:R-:W-:Y:S01]  /*05a0*/  VIADD R4, R4, 0xffffffff ;  /* 0xffffffff04047836 */ /* 0x000fe20000000000 */
[----:B------:R-:W-:-:S03]  /*05b0*/  LOP3.LUT R5, R5, 0x1, RZ, 0xc0, !PT ;  /* 0x0000000105057812 */ /* 0x000fc600078ec0ff */
[----:B------:R-:W-:-:S07]  /*05c0*/  VIADD R2, R2, 0xffffffff ;  /* 0xffffffff02027836 */ /* 0x000fce0000000000 */
.L_x_35:
[----:B0-----:R-:W0:Y:S01]  /*05d0*/  LDC.64 R10, c[0x0][0x388] ;  /* 0x0000e200ff0a7b82 */ /* 0x001e220000000a00 */
[----:B--2---:R-:W2:Y:S07]  /*05e0*/  LDCU UR5, c[0x0][0x3c0] ;  /* 0x00007800ff0577ac */ /* 0x004eae0008000800 */
[----:B---34-:R-:W3:Y:S01]  /*05f0*/  LDC.64 R12, c[0x0][0x390] ;  /* 0x0000e400ff0c7b82 */ /* 0x018ee20000000a00 */
[----:B--2---:R-:W-:Y:S01]  /*0600*/  IMAD R3, R7, UR5, RZ ;  /* 0x0000000507037c24 */ /* 0x004fe2000f8e02ff */
[----:B------:R-:W2:Y:S03]  /*0610*/  LDCU UR5, c[0x0][0x3bc] ;  /* 0x00007780ff0577ac */ /* 0x000ea60008000800 */
[----:B0-----:R-:W-:-:S05]  /*0620*/  IMAD.WIDE R10, R3, 0x8, R10 ;  /* 0x00000008030a7825 */ /* 0x001fca00078e020a */
[----:B------:R-:W4:Y:S01]  /*0630*/  LDG.E.64 R24, desc[UR6][R10.64] ;  /* 0x000000060a187981 */ /* 0x000f22000c1e1b00 */
[----:B---3--:R-:W-:-:S05]  /*0640*/  IMAD.WIDE R12, R3, 0x8, R12 ;  /* 0x00000008030c7825 */ /* 0x008fca00078e020c */
[----:B-1----:R-:W3:Y:S01]  /*0650*/  LDG.E.64 R26, desc[UR6][R12.64] ;  /* 0x000000060c1a7981 */ /* 0x002ee2000c1e1b00 */
[----:B-1----:R-:W-:Y:S01]  /*0660*/  IMAD.MOV.U32 R14, RZ, RZ, 0x1 ;  /* 0x00000001ff0e7424 */ /* 0x002fe200078e00ff */
[----:B------:R-:W-:Y:S01]  /*0670*/  BSSY.RECONVERGENT B0, `(.L_x_6) ;  /* 0x0000016000007945 */ /* 0x000fe20003800200 */
[----:B------:R-:W-:Y:S01]  /*0680*/  VIADD R7, R7, UR4 ;  /* 0x0000000407077c36 */ /* 0x000fe20008000000 */
[----:B------:R-:W-:-:S04]  /*0690*/  ISETP.GE.U32.AND P2, PT, R6, 0x3, PT ;  /* 0x000000030600780c */ /* 0x000fc80003f46070 */
[----:B--2---:R-:W-:Y:S01]  /*06a0*/  ISETP.GE.AND P1, PT, R7, UR5, PT ;  /* 0x0000000507007c0c */ /* 0x004fe2000bf26270 */
[----:B----4-:R-:W0:Y:S01]  /*06b0*/  MUFU.RCP64H R15, R25 ;  /* 0x00000019000f7308 */ /* 0x010e220000001800 */
[----:B---3--:R-:W-:Y:S01]  /*06c0*/  FSETP.GEU.AND P3, PT, |R27|, 6.5827683646048100446e-37, PT ;  /* 0x036000001b00780b */ /* 0x008fe20003f6e200 */
[----:B0-----:R-:W-:-:S08]  /*06d0*/  DFMA R16, -R24, R14, 1 ;  /* 0x3ff000001810742b */ /* 0x001fd0000000010e */
        /* <DEDUP_REMOVED lines=8> */
[----:B------:R-:W-:Y:S02]  /*0760*/  FSETP.GT.AND P0, PT, |R0|, 1.469367938527859385e-39, PT ;  /* 0x001000000000780b */ /* 0x000fe40003f04200 */
[----:B------:R-:W-:-:S11]  /*0770*/  SHF.R.S32.HI R0, RZ, 0x1f, R3 ;  /* 0x0000001fff007819 */ /* 0x000fd60000011403 */
[----:B------:R-:W-:Y:S05]  /*0780*/  @P0 BRA P3, `(.L_x_7) ;  /* 0x0000000000100947 */ /* 0x000fea0001800000 */
[----:B------:R-:W-:-:S07]  /*0790*/  MOV R18, 0x7b0 ;  /* 0x000007b000127802 */ /* 0x000fce0000000f00 */
[----:B------:R-:W-:Y:S05]  /*07a0*/  CALL.REL.NOINC `($__internal_1_$__cuda_sm20_div_rn_f64_full) ;  /* 0x0000001c009c7944 */ /* 0x000fea0003c00000 */
[----:B------:R-:W-:Y:S02]  /*07b0*/  IMAD.MOV.U32 R18, RZ, RZ, R20 ;  /* 0x000000ffff127224 */ /* 0x000fe400078e0014 */
[----:B------:R-:W-:-:S07]  /*07c0*/  IMAD.MOV.U32 R19, RZ, RZ, R21 ;  /* 0x000000ffff137224 */ /* 0x000fce00078e0015 */
.L_x_7:
[----:B------:R-:W-:Y:S05]  /*07d0*/  BSYNC.RECONVERGENT B0 ;  /* 0x0000000000007941 */ /* 0x000fea0003800200 */
.L_x_6:
[----:B------:R-:W0:Y:S08]  /*07e0*/  LDC.64 R14, c[0x0][0x3a8] ;  /* 0x0000ea00ff0e7b82 */ /* 0x000e300000000a00 */
[----:B------:R-:W1:Y:S01]  /*07f0*/  LDC.64 R16, c[0x0][0x398] ;  /* 0x0000e600ff107b82 */ /* 0x000e620000000a00 */
[----:B0-----:R-:W-:-:S05]  /*0800*/  IMAD.WIDE R14, R3, 0x8, R14 ;  /* 0x00000008030e7825 */ /* 0x001fca00078e020e */
[----:B------:R0:W-:Y:S04]  /*0810*/  STG.E.64 desc[UR6][R14.64], R18 ;  /* 0x000000120e007986 */ /* 0x0001e8000c101b06 */
[----:B------:R-:W2:Y:S01]  /*0820*/  LDG.E.64 R24, desc[UR6][R10.64] ;  /* 0x000000060a187981 */ /* 0x000ea2000c1e1b00 */
[----:B-1----:R-:W-:-:S05]  /*0830*/  IMAD.WIDE R16, R3, 0x8, R16 ;  /* 0x0000000803107825 */ /* 0x002fca00078e0210 */
[----:B------:R-:W3:Y:S01]  /*0840*/  LDG.E.64 R26, desc[UR6][R16.64] ;  /* 0x00000006101a7981 */ /* 0x000ee2000c1e1b00 */
[----:B------:R-:W-:Y:S01]  /*0850*/  IMAD.MOV.U32 R20, RZ, RZ, 0x1 ;  /* 0x00000001ff147424 */ /* 0x000fe200078e00ff */
[----:B------:R-:W-:Y:S01]  /*0860*/  BSSY.RECONVERGENT B0, `(.L_x_8) ;  /* 0x0000010000007945 */ /* 0x000fe20003800200 */
[----:B--2---:R-:W1:Y:S01]  /*0870*/  MUFU.RCP64H R21, R25 ;  /* 0x0000001900157308 */ /* 0x004e620000001800 */
[----:B---3--:R-:W-:-:S03]  /*0880*/  FSETP.GEU.AND P3, PT, |R27|, 6.5827683646048100446e-37, PT ;  /* 0x036000001b00780b */ /* 0x008fc60003f6e200 */
[----:B-1----:R-:W-:-:S08]  /*0890*/  DFMA R22, -R24, R20, 1 ;  /* 0x3ff000001816742b */ /* 0x002fd00000000114 */
[----:B------:R-:W-:-:S08]  /*08a0*/  DFMA R22, R22, R22, R22 ;  /* 0x000000161616722b */ /* 0x000fd00000000016 */
[----:B------:R-:W-:-:S08]  /*08b0*/  DFMA R22, R20, R22, R20 ;  /* 0x000000161416722b */ /* 0x000fd00000000014 */
[----:B------:R-:W-:-:S08]  /*08c0*/  DFMA R20, -R24, R22, 1 ;  /* 0x3ff000001814742b */ /* 0x000fd00000000116 */
[----:B------:R-:W-:-:S08]  /*08d0*/  DFMA R20, R22, R20, R22 ;  /* 0x000000141614722b */ /* 0x000fd00000000016 */
[----:B0-----:R-:W-:-:S08]  /*08e0*/  DMUL R18, R26, R20 ;  /* 0x000000141a127228 */ /* 0x001fd00000000000 */
[----:B------:R-:W-:-:S08]  /*08f0*/  DFMA R22, -R24, R18, R26 ;  /* 0x000000121816722b */ /* 0x000fd0000000011a */
[----:B------:R-:W-:-:S10]  /*0900*/  DFMA R20, R20, R22, R18 ;  /* 0x000000161414722b */ /* 0x000fd40000000012 */
[----:B------:R-:W-:-:S05]  /*0910*/  FFMA R9, RZ, R25, R21 ;  /* 0x00000019ff097223 */ /* 0x000fca0000000015 */
[----:B------:R-:W-:-:S13]  /*0920*/  FSETP.GT.AND P0, PT, |R9|, 1.469367938527859385e-39, PT ;  /* 0x001000000900780b */ /* 0x000fda0003f04200 */
[----:B------:R-:W-:Y:S05]  /*0930*/  @P0 BRA P3, `(.L_x_9) ;  /* 0x0000000000080947 */ /* 0x000fea0001800000 */
[----:B------:R-:W-:-:S07]  /*0940*/  MOV R18, 0x960 ;  /* 0x0000096000127802 */ /* 0x000fce0000000f00 */
[----:B------:R-:W-:Y:S05]  /*0950*/  CALL.REL.NOINC `($__internal_1_$__cuda_sm20_div_rn_f64_full) ;  /* 0x0000001c00307944 */ /* 0x000fea0003c00000 */
.L_x_9:
[----:B------:R-:W-:Y:S05]  /*0960*/  BSYNC.RECONVERGENT B0 ;  /* 0x0000000000007941 */ /* 0x000fea0003800200 */
.L_x_8:
[----:B------:R-:W0:Y:S01]  /*0970*/  LDC.64 R18, c[0x0][0x3b0] ;  /* 0x0000ec00ff127b82 */ /* 0x000e220000000a00 */
[----:B------:R-:W-:Y:S02]  /*0980*/  IMAD.MOV.U32 R41, RZ, RZ, 0x1 ;  /* 0x00000001ff297424 */ /* 0x000fe400078e00ff */
[----:B0-----:R-:W-:-:S05]  /*0990*/  IMAD.WIDE R18, R3, 0x8, R18 ;  /* 0x0000000803127825 */ /* 0x001fca00078e0212 */
[----:B------:R0:W-:Y:S01]  /*09a0*/  STG.E.64 desc[UR6][R18.64], R20 ;  /* 0x0000001412007986 */ /* 0x0001e2000c101b06 */
[----:B------:R-:W-:Y:S05]  /*09b0*/  @!P2 BRA `(.L_x_10) ;  /* 0x00000008008ca947 */ /* 0x000fea0003800000 */
[----:B------:R-:W1:Y:S01]  /*09c0*/  LDCU.64 UR8, c[0x0][0x388] ;  /* 0x00007100ff0877ac */ /* 0x000e620008000a00 */
[C---:B------:R-:W-:Y:S01]  /*09d0*/  IMAD.SHL.U32 R24, R3.reuse, 0x8, RZ ;  /* 0x0000000803187824 */ /* 0x040fe200078e00ff */
[C---:B------:R-:W-:Y:S01]  /*09e0*/  SHF.L.U64.HI R25, R3.reuse, 0x3, R0 ;  /* 0x0000000303197819 */ /* 0x040fe20000010200 */
[----:B------:R-:W-:Y:S01]  /*09f0*/  BSSY.RECONVERGENT B0, `(.L_x_11) ;  /* 0x000009e000007945 */ /* 0x000fe20003800200 */
[----:B------:R-:W2:Y:S01]  /*0a00*/  LDCU.128 UR16, c[0x0][0x390] ;  /* 0x00007200ff1077ac */ /* 0x000ea20008000c00 */
[----:B------:R-:W-:Y:S01]  /*0a10*/  LOP3.LUT R9, R8, 0xfffffffc, RZ, 0xc0, !PT ;  /* 0xfffffffc08097812 */ /* 0x000fe200078ec0ff */
[----:B------:R-:W-:Y:S01]  /*0a20*/  VIADD R42, R3, 0x1 ;  /* 0x00000001032a7836 */ /* 0x000fe20000000000 */
[----:B------:R-:W3:Y:S01]  /*0a30*/  LDCU.64 UR10, c[0x0][0x3b0] ;  /* 0x00007600ff0a77ac */ /* 0x000ee20008000a00 */
[----:B------:R-:W-:Y:S02]  /*0a40*/  IMAD.MOV.U32 R41, RZ, RZ, RZ ;  /* 0x000000ffff297224 */ /* 0x000fe400078e00ff */
[----:B------:R-:W-:Y:S01]  /*0a50*/  IMAD.MOV R9, RZ, RZ, -R9 ;  /* 0x000000ffff097224 */ /* 0x000fe200078e0a09 */
[----:B------:R-:W4:Y:S01]  /*0a60*/  LDCU.64 UR12, c[0x0][0x3a8] ;  /* 0x00007500ff0c77ac */ /* 0x000f220008000a00 */
[----:B-1----:R-:W-:-:S04]  /*0a70*/  IADD3 R22, P2, PT, R24, UR8, RZ ;  /* 0x0000000818167c10 */ /* 0x002fc8000ff5e0ff */
[----:B------:R-:W-:Y:S02]  /*0a80*/  IADD3 R22, P3, PT, R22, 0x20, RZ ;  /* 0x0000002016167810 */ /* 0x000fe40007f7e0ff */
[----:B--2---:R-:W-:Y:S02]  /*0a90*/  IADD3 R28, P0, PT, R24, UR16, RZ ;  /* 0x00000010181c7c10 */ /* 0x004fe4000ff1e0ff */
[----:B------:R-:W-:Y:S02]  /*0aa0*/  IADD3.X R23, PT, PT, RZ, UR9, R25, P3, P2 ;  /* 0x00000009ff177c10 */ /* 0x000fe40009fe4419 */
[----:B------:R-:W-:Y:S02]  /*0ab0*/  IADD3 R28, P6, PT, R28, 0x20, RZ ;  /* 0x000000201c1c7810 */ /* 0x000fe40007fde0ff */
[C---:B------:R-:W-:Y:S02]  /*0ac0*/  IADD3 R30, P5, PT, R24.reuse, UR18, RZ ;  /* 0x00000012181e7c10 */ /* 0x040fe4000ffbe0ff */
[----:B---3--:R-:W-:-:S02]  /*0ad0*/  IADD3 R36, P3, PT, R24, UR10, RZ ;  /* 0x0000000a18247c10 */ /* 0x008fc4000ff7e0ff */
[----:B----4-:R-:W-:Y:S02]  /*0ae0*/  IADD3 R24, P2, PT, R24, UR12, RZ ;  /* 0x0000000c18187c10 */ /* 0x010fe4000ff5e0ff */
[--C-:B------:R-:W-:Y:S02]  /*0af0*/  IADD3.X R29, PT, PT, RZ, UR17, R25.reuse, P6, P0 ;  /* 0x00000011ff1d7c10 */ /* 0x100fe4000b7e0419 */
[----:B------:R-:W-:Y:S02]  /*0b00*/  IADD3 R30, P4, PT, R30, 0x10, RZ ;  /* 0x000000101e1e7810 */ /* 0x000fe40007f9e0ff */
[----:B------:R-:W-:Y:S02]  /*0b10*/  IADD3 R36, P0, PT, R36, 0x10, RZ ;  /* 0x0000001024247810 */ /* 0x000fe40007f1e0ff */
[----:B------:R-:W-:Y:S02]  /*0b20*/  IADD3 R24, P6, PT, R24, 0x10, RZ ;  /* 0x0000001018187810 */ /* 0x000fe40007fde0ff */
[----:B------:R-:W-:-:S02]  /*0b30*/  IADD3.X R31, PT, PT, RZ, UR19, R25, P4, P5 ;  /* 0x00000013ff1f7c10 */ /* 0x000fc4000a7ea419 */
[--C-:B------:R-:W-:Y:S02]  /*0b40*/  IADD3.X R37, PT, PT, RZ, UR11, R25.reuse, P0, P3 ;  /* 0x0000000bff257c10 */ /* 0x100fe400087e6419 */
[----:B------:R-:W-:-:S07]  /*0b50*/  IADD3.X R25, PT, PT, RZ, UR13, R25, P6, P2 ;  /* 0x0000000dff197c10 */ /* 0x000fce000b7e4419 */
.L_x_20:
[----:B0-----:R-:W0:Y:S01]  /*0b60*/  LDC.64 R20, c[0x0][0x380] ;  /* 0x0000e000ff147b82 */ /* 0x001e220000000a00 */
[----:B------:R-:W2:Y:S04]  /*0b70*/  LDG.E.64 R34, desc[UR6][R22.64+-0x18] ;  /* 0xffffe80616227981 */ /* 0x000ea8000c1e1b00 */
[----:B-1----:R-:W2:Y:S01]  /*0b80*/  LDG.E.64 R26, desc[UR6][R24.64+-0x10] ;  /* 0xfffff006181a7981 */ /* 0x002ea2000c1e1b00 */
[----:B0-----:R-:W-:-:S05]  /*0b90*/  IMAD.WIDE R20, R42, 0x8, R20 ;  /* 0x000000082a147825 */ /* 0x001fca00078e0214 */
[----:B------:R-:W2:Y:S01]  /*0ba0*/  LDG.E.64 R32, desc[UR6][R20.64] ;  /* 0x0000000614207981 */ /* 0x000ea2000c1e1b00 */
[----:B------:R-:W-:Y:S01]  /*0bb0*/  BSSY.RECONVERGENT B1, `(.L_x_12) ;  /* 0x0000011000017945 */ /* 0x000fe20003800200 */
[----:B--2---:R-:W-:-:S06]  /*0bc0*/  DFMA R32, -R26, R32, R34 ;  /* 0x000000201a20722b */ /* 0x004fcc0000000122 */
[----:B------:R-:W0:Y:S04]  /*0bd0*/  MUFU.RCP64H R39, R33 ;  /* 0x0000002100277308 */ /* 0x000e280000001800 */
[----:B------:R-:W-:-:S06]  /*0be0*/  VIADD R38, R33, 0x300402 ;  /* 0x0030040221267836 */ /* 0x000fcc0000000000 */
[----:B0-----:R-:W-:-:S08]  /*0bf0*/  DFMA R34, -R32, R38, 1 ;  /* 0x3ff000002022742b */ /* 0x001fd00000000126 */
[----:B------:R-:W-:Y:S01]  /*0c00*/  DFMA R34, R34, R34, R34 ;  /* 0x000000222222722b */ /* 0x000fe20000000022 */
[----:B------:R-:W-:-:S07]  /*0c10*/  FSETP.GEU.AND P0, PT, |R38|, 5.8789094863358348022e-39, PT ;  /* 0x004004022600780b */ /* 0x000fce0003f0e200 */
[----:B------:R-:W-:-:S08]  /*0c20*/  DFMA R34, R38, R34, R38 ;  /* 0x000000222622722b */ /* 0x000fd00000000026 */
[----:B------:R-:W-:-:S08]  /*0c30*/  DFMA R26, -R32, R34, 1 ;  /* 0x3ff00000201a742b */ /* 0x000fd00000000122 */
[----:B------:R-:W-:Y:S01]  /*0c40*/  DFMA R34, R34, R26, R34 ;  /* 0x0000001a2222722b */ /* 0x000fe20000000022 */
[----:B------:R-:W-:Y:S02]  /*0c50*/  IMAD.MOV.U32 R26, RZ, RZ, R36 ;  /* 0x000000ffff1a7224 */ /* 0x000fe400078e0024 */
[----:B------:R-:W-:Y:S01]  /*0c60*/  IMAD.MOV.U32 R27, RZ, RZ, R37 ;  /* 0x000000ffff1b7224 */ /* 0x000fe200078e0025 */
[----:B------:R-:W-:Y:S07]  /*0c70*/  @P0 BRA `(.L_x_13) ;  /* 0x0000000000100947 */ /* 0x000fee0003800000 */
[----:B------:R-:W-:Y:S02]  /*0c80*/  LOP3.LUT R36, R33, 0x7fffffff, RZ, 0xc0, !PT ;  /* 0x7fffffff21247812 */ /* 0x000fe400078ec0ff */
[----:B------:R-:W-:-:S03]  /*0c90*/  MOV R40, 0xcc0 ;  /* 0x00000cc000287802 */ /* 0x000fc60000000f00 */
[----:B------:R-:W-:-:S07]  /*0ca0*/  VIADD R36, R36, 0xfff00000 ;  /* 0xfff0000024247836 */ /* 0x000fce0000000000 */
[----:B------:R-:W-:Y:S05]  /*0cb0*/  CALL.REL.NOINC `($__internal_0_$__cuda_sm20_dblrcp_rn_slowpath_v3) ;  /* 0x0000001400bc7944 */ /* 0x000fea0003c00000 */
.L_x_13:
[----:B------:R-:W-:Y:S05]  /*0cc0*/  BSYNC.RECONVERGENT B1 ;  /* 0x0000000000017941 */ /* 0x000fea0003800200 */
.L_x_12:
[----:B------:R-:W2:Y:S02]  /*0cd0*/  LDG.E.64 R44, desc[UR6][R28.64+-0x18] ;  /* 0xffffe8061c2c7981 */ /* 0x000ea4000c1e1b00 */
[----:B--2---:R-:W-:-:S07]  /*0ce0*/  DMUL R44, R44, R34 ;  /* 0x000000222c2c7228 */ /* 0x004fce0000000000 */
[----:B------:R-:W-:Y:S04]  /*0cf0*/  STG.E.64 desc[UR6][R24.64+-0x8], R44 ;  /* 0xfffff82c18007986 */ /* 0x000fe8000c101b06 */
[----:B------:R-:W2:Y:S04]  /*0d00*/  LDG.E.64 R38, desc[UR6][R30.64+-0x8] ;  /* 0xfffff8061e267981 */ /* 0x000ea8000c1e1b00 */
[----:B------:R-:W2:Y:S04]  /*0d10*/  LDG.E.64 R36, desc[UR6][R26.64+-0x10] ;  /* 0xfffff0061a247981 */ /* 0x000ea8000c1e1b00 */
[----:B------:R-:W2:Y:S02]  /*0d20*/  LDG.E.64 R32, desc[UR6][R20.64] ;  /* 0x0000000614207981 */ /* 0x000ea4000c1e1b00 */
[----:B--2---:R-:W-:-:S08]  /*0d30*/  DFMA R32, -R36, R32, R38 ;  /* 0x000000202420722b */ /* 0x004fd00000000126 */
[----:B------:R-:W-:-:S07]  /*0d40*/  DMUL R38, R32, R34 ;  /* 0x0000002220267228 */ /* 0x000fce0000000000 */
[----:B------:R0:W-:Y:S04]  /*0d50*/  STG.E.64 desc[UR6][R26.64+-0x8], R38 ;  /* 0xfffff8261a007986 */ /* 0x0001e8000c101b06 */
[----:B------:R-:W2:Y:S04]  /*0d60*/  LDG.E.64 R36, desc[UR6][R22.64+-0x10] ;  /* 0xfffff00616247981 */ /* 0x000ea8000c1e1b00 */
[----:B------:R-:W2:Y:S04]  /*0d70*/  LDG.E.64 R34, desc[UR6][R24.64+-0x8] ;  /* 0xfffff80618227981 */ /* 0x000ea8000c1e1b00 */
[----:B------:R-:W2:Y:S01]  /*0d80*/  LDG.E.64 R32, desc[UR6][R20.64+0x8] ;  /* 0x0000080614207981 */ /* 0x000ea2000c1e1b00 */
[----:B------:R-:W-:Y:S01]  /*0d90*/  BSSY.RECONVERGENT B1, `(.L_x_14) ;  /* 0x0000011000017945 */ /* 0x000fe20003800200 */
[----:B--2---:R-:W-:-:S06]  /*0da0*/  DFMA R32, -R34, R32, R36 ;  /* 0x000000202220722b */ /* 0x004fcc0000000124 */
[----:B------:R-:W1:Y:S04]  /*0db0*/  MUFU.RCP64H R37, R33 ;  /* 0x0000002100257308 */ /* 0x000e680000001800 */
[----:B------:R-:W-:-:S05]  /*0dc0*/  VIADD R36, R33, 0x300402 ;  /* 0x0030040221247836 */ /* 0x000fca0000000000 */
[----:B------:R-:W-:Y:S01]  /*0dd0*/  FSETP.GEU.AND P0, PT, |R36|, 5.8789094863358348022e-39, PT ;  /* 0x004004022400780b */ /* 0x000fe20003f0e200 */
[----:B-1----:R-:W-:-:S08]  /*0de0*/  DFMA R34, -R32, R36, 1 ;  /* 0x3ff000002022742b */ /* 0x002fd00000000124 */
[----:B------:R-:W-:-:S08]  /*0df0*/  DFMA R34, R34, R34, R34 ;  /* 0x000000222222722b */ /* 0x000fd00000000022 */
[----:B------:R-:W-:-:S08]  /*0e00*/  DFMA R34, R36, R34, R36 ;  /* 0x000000222422722b */ /* 0x000fd00000000024 */
[----:B0-----:R-:W-:-:S08]  /*0e10*/  DFMA R38, -R32, R34, 1 ;  /* 0x3ff000002026742b */ /* 0x001fd00000000122 */
[----:B------:R-:W-:Y:S01]  /*0e20*/  DFMA R38, R34, R38, R34 ;  /* 0x000000262226722b */ /* 0x000fe20000000022 */
[----:B------:R-:W-:Y:S10]  /*0e30*/  @P0 BRA `(.L_x_15) ;  /* 0x0000000000180947 */ /* 0x000ff40003800000 */
[----:B------:R-:W-:Y:S02]  /*0e40*/  LOP3.LUT R36, R33, 0x7fffffff, RZ, 0xc0, !PT ;  /* 0x7fffffff21247812 */ /* 0x000fe400078ec0ff */
[----:B------:R-:W-:-:S03]  /*0e50*/  MOV R40, 0xe80 ;  /* 0x00000e8000287802 */ /* 0x000fc60000000f00 */
[----:B------:R-:W-:-:S07]  /*0e60*/  VIADD R36, R36, 0xfff00000 ;  /* 0xfff0000024247836 */ /* 0x000fce0000000000 */
[----:B------:R-:W-:Y:S05]  /*0e70*/  CALL.REL.NOINC `($__internal_0_$__cuda_sm20_dblrcp_rn_slowpath_v3) ;  /* 0x00000014004c7944 */ /* 0x000fea0003c00000 */
[----:B------:R-:W-:Y:S01]  /*0e80*/  IMAD.MOV.U32 R38, RZ, RZ, R34 ;  /* 0x000000ffff267224 */ /* 0x000fe200078e0022 */
[----:B------:R-:W-:-:S07]  /*0e90*/  MOV R39, R35 ;  /* 0x0000002300277202 */ /* 0x000fce0000000f00 */
.L_x_15:
[----:B------:R-:W-:Y:S05]  /*0ea0*/  BSYNC.RECONVERGENT B1 ;  /* 0x0000000000017941 */ /* 0x000fea0003800200 */
.L_x_14:
        /* <DEDUP_REMOVED lines=27> */
[----:B------:R-:W-:Y:S02]  /*1060*/  IMAD.MOV.U32 R38, RZ, RZ, R34 ;  /* 0x000000ffff267224 */ /* 0x000fe400078e0022 */
[----:B------:R-:W-:-:S07]  /*1070*/  IMAD.MOV.U32 R39, RZ, RZ, R35 ;  /* 0x000000ffff277224 */ /* 0x000fce00078e0023 */
.L_x_17:
[----:B------:R-:W-:Y:S05]  /*1080*/  BSYNC.RECONVERGENT B1 ;  /* 0x0000000000017941 */ /* 0x000fea0003800200 */
.L_x_16:
[----:B------:R-:W2:Y:S02]  /*1090*/  LDG.E.64 R44, desc[UR6][R28.64+-0x8] ;  /* 0xfffff8061c2c7981 */ /* 0x000ea4000c1e1b00 */
[----:B--2---:R-:W-:-:S07]  /*10a0*/  DMUL R44, R44, R38 ;  /* 0x000000262c2c7228 */ /* 0x004fce0000000000 */
[----:B------:R0:W-:Y:S04]  /*10b0*/  STG.E.64 desc[UR6][R24.64+0x8], R44 ;  /* 0x0000082c18007986 */ /* 0x0001e8000c101b06 */
[----:B------:R-:W2:Y:S04]  /*10c0*/  LDG.E.64 R36, desc[UR6][R30.64+0x8] ;  /* 0x000008061e247981 */ /* 0x000ea8000c1e1b00 */
[----:B------:R-:W2:Y:S04]  /*10d0*/  LDG.E.64 R34, desc[UR6][R26.64] ;  /* 0x000000061a227981 */ /* 0x000ea8000c1e1b00 */
[----:B------:R-:W2:Y:S02]  /*10e0*/  LDG.E.64 R32, desc[UR6][R20.64+0x10] ;  /* 0x0000100614207981 */ /* 0x000ea4000c1e1b00 */
[----:B--2---:R-:W-:-:S08]  /*10f0*/  DFMA R32, -R34, R32, R36 ;  /* 0x000000202220722b */ /* 0x004fd00000000124 */
[----:B0-----:R-:W-:-:S07]  /*1100*/  DMUL R44, R32, R38 ;  /* 0x00000026202c7228 */ /* 0x001fce0000000000 */
        /* <DEDUP_REMOVED lines=12> */
[----:B------:R-:W-:-:S08]  /*11d0*/  DFMA R34, -R32, R36, 1 ;  /* 0x3ff000002022742b */ /* 0x000fd00000000124 */
[----:B------:R-:W-:Y:S01]  /*11e0*/  DFMA R34, R36, R34, R36 ;  /* 0x000000222422722b */ /* 0x000fe20000000024 */
[----:B0-----:R-:W-:Y:S10]  /*11f0*/  @P0 BRA `(.L_x_19) ;  /* 0x0000000000100947 */ /* 0x001ff40003800000 */
[----:B------:R-:W-:Y:S02]  /*1200*/  LOP3.LUT R36, R33, 0x7fffffff, RZ, 0xc0, !PT ;  /* 0x7fffffff21247812 */ /* 0x000fe400078ec0ff */
[----:B------:R-:W-:-:S03]  /*1210*/  MOV R40, 0x1240 ;  /* 0x0000124000287802 */ /* 0x000fc60000000f00 */
[----:B------:R-:W-:-:S07]  /*1220*/  VIADD R36, R36, 0xfff00000 ;  /* 0xfff0000024247836 */ /* 0x000fce0000000000 */
[----:B------:R-:W-:Y:S05]  /*1230*/  CALL.REL.NOINC `($__internal_0_$__cuda_sm20_dblrcp_rn_slowpath_v3) ;  /* 0x00000010005c7944 */ /* 0x000fea0003c00000 */
.L_x_19:
[----:B------:R-:W-:Y:S05]  /*1240*/  BSYNC.RECONVERGENT B1 ;  /* 0x0000000000017941 */ /* 0x000fea0003800200 */
.L_x_18:
[----:B------:R-:W2:Y:S02]  /*1250*/  LDG.E.64 R38, desc[UR6][R28.64] ;  /* 0x000000061c267981 */ /* 0x000ea4000c1e1b00 */
[----:B--2---:R-:W-:-:S07]  /*1260*/  DMUL R38, R38, R34 ;  /* 0x0000002226267228 */ /* 0x004fce0000000000 */
[----:B------:R0:W-:Y:S04]  /*1270*/  STG.E.64 desc[UR6][R24.64+0x10], R38 ;  /* 0x0000102618007986 */ /* 0x0001e8000c101b06 */
[----:B------:R-:W2:Y:S04]  /*1280*/  LDG.E.64 R20, desc[UR6][R20.64+0x18] ;  /* 0x0000180614147981 */ /* 0x000ea8000c1e1b00 */
[----:B------:R1:W2:Y:S04]  /*1290*/  LDG.E.64 R36, desc[UR6][R30.64+0x10] ;  /* 0x000010061e247981 */ /* 0x0002a8000c1e1b00 */
[----:B------:R-:W2:Y:S01]  /*12a0*/  LDG.E.64 R32, desc[UR6][R26.64+0x8] ;  /* 0x000008061a207981 */ /* 0x000ea2000c1e1b00 */
[----:B------:R-:W-:Y:S01]  /*12b0*/  IADD3 R22, P0, PT, R22, 0x20, RZ ;  /* 0x0000002016167810 */ /* 0x000fe20007f1e0ff */
[----:B------:R-:W-:Y:S01]  /*12c0*/  VIADD R9, R9, 0x4 ;  /* 0x0000000409097836 */ /* 0x000fe20000000000 */
[----:B0-----:R-:W-:Y:S01]  /*12d0*/  IADD3 R24, P3, PT, R24, 0x20, RZ ;  /* 0x0000002018187810 */ /* 0x001fe20007f7e0ff */
[----:B------:R-:W-:Y:S01]  /*12e0*/  VIADD R42, R42, 0x4 ;  /* 0x000000042a2a7836 */ /* 0x000fe20000000000 */
[----:B------:R-:W-:Y:S01]  /*12f0*/  IADD3 R28, P4, PT, R28, 0x20, RZ ;  /* 0x000000201c1c7810 */ /* 0x000fe20007f9e0ff */
[----:B------:R-:W-:Y:S01]  /*1300*/  IMAD.X R23, RZ, RZ, R23, P0 ;  /* 0x000000ffff177224 */ /* 0x000fe200000e0617 */
[----:B------:R-:W-:Y:S01]  /*1310*/  ISETP.NE.AND P0, PT, R9, RZ, PT ;  /* 0x000000ff0900720c */ /* 0x000fe20003f05270 */
[----:B------:R-:W-:Y:S01]  /*1320*/  IMAD.X R25, RZ, RZ, R25, P3 ;  /* 0x000000ffff197224 */ /* 0x000fe200018e0619 */
[----:B-1----:R-:W-:Y:S01]  /*1330*/  IADD3 R30, P5, PT, R30, 0x20, RZ ;  /* 0x000000201e1e7810 */ /* 0x002fe20007fbe0ff */
[----:B------:R-:W-:-:S02]  /*1340*/  IMAD.X R29, RZ, RZ, R29, P4 ;  /* 0x000000ffff1d7224 */ /* 0x000fc400020e061d */
[----:B------:R-:W-:Y:S02]  /*1350*/  VIADD R41, R41, 0x4 ;  /* 0x0000000429297836 */ /* 0x000fe40000000000 */
[----:B------:R-:W-:Y:S01]  /*1360*/  IMAD.X R31, RZ, RZ, R31, P5 ;  /* 0x000000ffff1f7224 */ /* 0x000fe200028e061f */
[----:B--2---:R-:W-:Y:S01]  /*1370*/  DFMA R32, -R32, R20, R36 ;  /* 0x000000142020722b */ /* 0x004fe20000000124 */
[----:B------:R-:W-:-:S05]  /*1380*/  IADD3 R36, P2, PT, R26, 0x20, RZ ;  /* 0x000000201a247810 */ /* 0x000fca0007f5e0ff */
[----:B------:R-:W-:Y:S02]  /*1390*/  IMAD.X R37, RZ, RZ, R27, P2 ;  /* 0x000000ffff257224 */ /* 0x000fe400010e061b */
[----:B------:R-:W-:-:S07]  /*13a0*/  DMUL R32, R32, R34 ;  /* 0x0000002220207228 */ /* 0x000fce0000000000 */
[----:B------:R1:W-:Y:S01]  /*13b0*/  STG.E.64 desc[UR6][R26.64+0x10], R32 ;  /* 0x000010201a007986 */ /* 0x0003e2000c101b06 */
[----:B------:R-:W-:Y:S05]  /*13c0*/  @P0 BRA `(.L_x_20) ;  /* 0xfffffff400e40947 */ /* 0x000fea000383ffff */
[----:B------:R-:W-:Y:S05]  /*13d0*/  BSYNC.RECONVERGENT B0 ;  /* 0x0000000000007941 */ /* 0x000fea0003800200 */
.L_x_11:
[----:B------:R-:W-:-:S07]  /*13e0*/  VIADD R41, R41, 0x1 ;  /* 0x0000000129297836 */ /* 0x000fce0000000000 */
.L_x_10:
[----:B------:R-:W-:Y:S01]  /*13f0*/  LOP3.LUT P0, RZ, R8, 0x3, RZ, 0xc0, !PT ;  /* 0x0000000308ff7812 */ /* 0x000fe2000780c0ff */
[----:B------:R-:W-:-:S12]  /*1400*/  BSSY.RECONVERGENT B0, `(.L_x_21) ;  /* 0x0000071000007945 */ /* 0x000fd80003800200 */
[----:B------:R-:W-:Y:S05]  /*1410*/  @!P0 BRA `(.L_x_22) ;  /* 0x0000000400bc8947 */ /* 0x000fea0003800000 */
[----:B------:R-:W-:-:S13]  /*1420*/  ISETP.NE.AND P0, PT, R2, RZ, PT ;  /* 0x000000ff0200720c */ /* 0x000fda0003f05270 */
[----:B------:R-:W-:Y:S05]  /*1430*/  @!P0 BRA `(.L_x_23) ;  /* 0x00000004001c8947 */ /* 0x000fea0003800000 */
[----:B-1----:R-:W1:Y:S01]  /*1440*/  LDC.64 R26, c[0x0][0x380] ;  /* 0x0000e000ff1a7b82 */ /* 0x002e620000000a00 */
[----:B------:R-:W-:Y:S02]  /*1450*/  IMAD.IADD R9, R3, 0x1, R41 ;  /* 0x0000000103097824 */ /* 0x000fe400078e0229 */
[----:B------:R-:W-:-:S04]  /*1460*/  IMAD.WIDE R30, R41, 0x8, R10 ;  /* 0x00000008291e7825 */ /* 0x000fc800078e020a */
[----:B------:R-:W-:Y:S01]  /*1470*/  IMAD.WIDE R28, R41, 0x8, R14 ;  /* 0x00000008291c7825 */ /* 0x000fe200078e020e */
[----:B------:R-:W2:Y:S04]  /*1480*/  LDG.E.64 R32, desc[UR6][R30.64] ;  /* 0x000000061e207981 */ /* 0x000ea8000c1e1b00 */
[----:B0-----:R-:W2:Y:S01]  /*1490*/  LDG.E.64 R20, desc[UR6][R28.64+-0x8] ;  /* 0xfffff8061c147981 */ /* 0x001ea2000c1e1b00 */
[----:B-1----:R-:W-:-:S05]  /*14a0*/  IMAD.WIDE R26, R9, 0x8, R26 ;  /* 0x00000008091a7825 */ /* 0x002fca00078e021a */
[----:B------:R-:W2:Y:S01]  /*14b0*/  LDG.E.64 R22, desc[UR6][R26.64] ;  /* 0x000000061a167981 */ /* 0x000ea2000c1e1b00 */
[----:B------:R-:W-:Y:S01]  /*14c0*/  BSSY.RECONVERGENT B1, `(.L_x_24) ;  /* 0x0000010000017945 */ /* 0x000fe20003800200 */
[----:B------:R-:W-:Y:S01]  /*14d0*/  SHF.R.S32.HI R9, RZ, 0x1f, R41 ;  /* 0x0000001fff097819 */ /* 0x000fe20000011429 */
        /* <DEDUP_REMOVED lines=9> */
[----:B------:R-:W-:Y:S10]  /*1570*/  @P0 BRA `(.L_x_25) ;  /* 0x0000000000100947 */ /* 0x000ff40003800000 */
[----:B------:R-:W-:Y:S02]  /*1580*/  LOP3.LUT R36, R33, 0x7fffffff, RZ, 0xc0, !PT ;  /* 0x7fffffff21247812 */ /* 0x000fe400078ec0ff */
[----:B------:R-:W-:-:S03]  /*1590*/  MOV R40, 0x15c0 ;  /* 0x000015c000287802 */ /* 0x000fc60000000f00 */
[----:B------:R-:W-:-:S07]  /*15a0*/  VIADD R36, R36, 0xfff00000 ;  /* 0xfff0000024247836 */ /* 0x000fce0000000000 */
[----:B------:R-:W-:Y:S05]  /*15b0*/  CALL.REL.NOINC `($__internal_0_$__cuda_sm20_dblrcp_rn_slowpath_v3) ;  /* 0x0000000c007c7944 */ /* 0x000fea0003c00000 */
.L_x_25:
[----:B------:R-:W-:Y:S05]  /*15c0*/  BSYNC.RECONVERGENT B1 ;  /* 0x0000000000017941 */ /* 0x000fea0003800200 */
.L_x_24:
[C---:B------:R-:W-:Y:S01]  /*15d0*/  IMAD.WIDE R24, R41.reuse, 0x8, R12 ;  /* 0x0000000829187825 */ /* 0x040fe200078e020c */
[----:B------:R-:W0:Y:S04]  /*15e0*/  LDCU.64 UR8, c[0x0][0x380] ;  /* 0x00007000ff0877ac */ /* 0x000e280008000a00 */
[----:B------:R-:W2:Y:S01]  /*15f0*/  LDG.E.64 R38, desc[UR6][R24.64] ;  /* 0x0000000618267981 */ /* 0x000ea2000c1e1b00 */
[----:B------:R-:W-:-:S04]  /*1600*/  IMAD.WIDE R22, R41, 0x8, R18 ;  /* 0x0000000829167825 */ /* 0x000fc800078e0212 */
[----:B------:R-:W-:Y:S01]  /*1610*/  IMAD.WIDE R20, R41, 0x8, R16 ;  /* 0x0000000829147825 */ /* 0x000fe200078e0210 */
[----:B--2---:R-:W-:-:S07]  /*1620*/  DMUL R38, R38, R34 ;  /* 0x0000002226267228 */ /* 0x004fce0000000000 */
[----:B------:R1:W-:Y:S04]  /*1630*/  STG.E.64 desc[UR6][R28.64], R38 ;  /* 0x000000261c007986 */ /* 0x0003e8000c101b06 */
[----:B------:R-:W2:Y:S04]  /*1640*/  LDG.E.64 R26, desc[UR6][R26.64] ;  /* 0x000000061a1a7981 */ /* 0x000ea8000c1e1b00 */
[----:B------:R-:W2:Y:S04]  /*1650*/  LDG.E.64 R32, desc[UR6][R22.64+-0x8] ;  /* 0xfffff80616207981 */ /* 0x000ea8000c1e1b00 */
[----:B------:R-:W2:Y:S01]  /*1660*/  LDG.E.64 R36, desc[UR6][R20.64] ;  /* 0x0000000614247981 */ /* 0x000ea2000c1e1b00 */
[----:B------:R-:W-:-:S05]  /*1670*/  IADD3 R40, P0, PT, R3, R41, RZ ;  /* 0x0000002903287210 */ /* 0x000fca0007f1e0ff */
[----:B------:R-:W-:Y:S01]  /*1680*/  IMAD.X R9, R0, 0x1, R9, P0 ;  /* 0x0000000100097824 */ /* 0x000fe200000e0609 */
[----:B0-----:R-:W-:-:S04]  /*1690*/  LEA R42, P0, R40, UR8, 0x3 ;  /* 0x00000008282a7c11 */ /* 0x001fc8000f8018ff */
[----:B------:R-:W-:Y:S01]  /*16a0*/  LEA.HI.X R43, R40, UR9, R9, 0x3, P0 ;  /* 0x00000009282b7c11 */ /* 0x000fe200080f1c09 */
        /* <DEDUP_REMOVED lines=8> */
[----:B------:R-:W0:Y:S04]  /*1730*/  MUFU.RCP64H R37, R33 ;  /* 0x0000002100257308 */ /* 0x000e280000001800 */
[----:B------:R-:W-:-:S05]  /*1740*/  VIADD R36, R33, 0x300402 ;  /* 0x0030040221247836 */ /* 0x000fca0000000000 */
[----:B------:R-:W-:Y:S01]  /*1750*/  FSETP.GEU.AND P0, PT, |R36|, 5.8789094863358348022e-39, PT ;  /* 0x004004022400780b */ /* 0x000fe20003f0e200 */
[----:B0-----:R-:W-:-:S08]  /*1760*/  DFMA R26, -R32, R36, 1 ;  /* 0x3ff00000201a742b */ /* 0x001fd00000000124 */
[----:B------:R-:W-:-:S08]  /*1770*/  DFMA R26, R26, R26, R26 ;  /* 0x0000001a1a1a722b */ /* 0x000fd0000000001a */
[----:B------:R-:W-:-:S08]  /*1780*/  DFMA R26, R36, R26, R36 ;  /* 0x0000001a241a722b */ /* 0x000fd00000000024 */
[----:B------:R-:W-:-:S08]  /*1790*/  DFMA R34, -R32, R26, 1 ;  /* 0x3ff000002022742b */ /* 0x000fd0000000011a */
[----:B------:R-:W-:Y:S01]  /*17a0*/  DFMA R34, R26, R34, R26 ;  /* 0x000000221a22722b */ /* 0x000fe2000000001a */
[----:B-1----:R-:W-:Y:S10]  /*17b0*/  @P0 BRA `(.L_x_27) ;  /* 0x0000000000100947 */ /* 0x002ff40003800000 */
[----:B------:R-:W-:Y:S02]  /*17c0*/  LOP3.LUT R36, R33, 0x7fffffff, RZ, 0xc0, !PT ;  /* 0x7fffffff21247812 */ /* 0x000fe400078ec0ff */
[----:B------:R-:W-:-:S03]  /*17d0*/  MOV R40, 0x1800 ;  /* 0x0000180000287802 */ /* 0x000fc60000000f00 */
[----:B------:R-:W-:-:S07]  /*17e0*/  VIADD R36, R36, 0xfff00000 ;  /* 0xfff0000024247836 */ /* 0x000fce0000000000 */
[----:B------:R-:W-:Y:S05]  /*17f0*/  CALL.REL.NOINC `($__internal_0_$__cuda_sm20_dblrcp_rn_slowpath_v3) ;  /* 0x0000000800ec7944 */ /* 0x000fea0003c00000 */
.L_x_27:
[----:B------:R-:W-:Y:S05]  /*1800*/  BSYNC.RECONVERGENT B1 ;  /* 0x0000000000017941 */ /* 0x000fea0003800200 */
.L_x_26:
[----:B------:R-:W2:Y:S02]  /*1810*/  LDG.E.64 R24, desc[UR6][R24.64+0x8] ;  /* 0x0000080618187981 */ /* 0x000ea4000c1e1b00 */
[----:B--2---:R-:W-:-:S07]  /*1820*/  DMUL R26, R24, R34 ;  /* 0x00000022181a7228 */ /* 0x004fce0000000000 */
[----:B------:R2:W-:Y:S04]  /*1830*/  STG.E.64 desc[UR6][R28.64+0x8], R26 ;  /* 0x0000081a1c007986 */ /* 0x0005e8000c101b06 */
[----:B------:R-:W3:Y:S04]  /*1840*/  LDG.E.64 R20, desc[UR6][R20.64+0x8] ;  /* 0x0000080614147981 */ /* 0x000ee8000c1e1b00 */
[----:B------:R-:W3:Y:S04]  /*1850*/  LDG.E.64 R42, desc[UR6][R42.64+0x8] ;  /* 0x000008062a2a7981 */ /* 0x000ee8000c1e1b00 */
[----:B------:R-:W3:Y:S01]  /*1860*/  LDG.E.64 R30, desc[UR6][R22.64] ;  /* 0x00000006161e7981 */ /* 0x000ee2000c1e1b00 */
[----:B------:R-:W-:Y:S01]  /*1870*/  VIADD R41, R41, 0x2 ;  /* 0x0000000229297836 */ /* 0x000fe20000000000 */
[----:B---3--:R-:W-:-:S08]  /*1880*/  DFMA R30, -R30, R42, R20 ;  /* 0x0000002a1e1e722b */ /* 0x008fd00000000114 */
[----:B------:R-:W-:-:S07]  /*1890*/  DMUL R30, R30, R34 ;  /* 0x000000221e1e7228 */ /* 0x000fce0000000000 */
[----:B------:R2:W-:Y:S04]  /*18a0*/  STG.E.64 desc[UR6][R22.64+0x8], R30 ;  /* 0x0000081e16007986 */ /* 0x0005e8000c101b06 */
.L_x_23:
[----:B------:R-:W-:-:S13]  /*18b0*/  ISETP.NE.AND P0, PT, R5, RZ, PT ;  /* 0x000000ff0500720c */ /* 0x000fda0003f05270 */
[----:B------:R-:W-:Y:S05]  /*18c0*/  @!P0 BRA `(.L_x_22) ;  /* 0x0000000000908947 */ /* 0x000fea0003800000 */
[----:B------:R-:W3:Y:S01]  /*18d0*/  LDC.64 R24, c[0x0][0x380] ;  /* 0x0000e000ff187b82 */ /* 0x000ee20000000a00 */
[----:B------:R-:W-:Y:S01]  /*18e0*/  IADD3 R9, PT, PT, R3, R41, RZ ;  /* 0x0000002903097210 */ /* 0x000fe20007ffe0ff */
[----:B--2---:R-:W-:-:S04]  /*18f0*/  IMAD.WIDE R22, R41, 0x8, R10 ;  /* 0x0000000829167825 */ /* 0x004fc800078e020a */
[----:B0-----:R-:W-:Y:S02]  /*1900*/  IMAD.WIDE R20, R41, 0x8, R14 ;  /* 0x0000000829147825 */ /* 0x001fe400078e020e */
[----:B------:R-:W2:Y:S04]  /*1910*/  LDG.E.64 R22, desc[UR6][R22.64] ;  /* 0x0000000616167981 */ /* 0x000ea8000c1e1b00 */
[----:B-1----:R-:W2:Y:S01]  /*1920*/  LDG.E.64 R32, desc[UR6][R20.64+-0x8] ;  /* 0xfffff80614207981 */ /* 0x002ea2000c1e1b00 */
[----:B---3--:R-:W-:-:S05]  /*1930*/  IMAD.WIDE R10, R9, 0x8, R24 ;  /* 0x00000008090a7825 */ /* 0x008fca00078e0218 */
        /* <DEDUP_REMOVED lines=16> */
.L_x_29:
[----:B------:R-:W-:Y:S05]  /*1a40*/  BSYNC.RECONVERGENT B1 ;  /* 0x0000000000017941 */ /* 0x000fea0003800200 */
.L_x_28:
[----:B------:R-:W-:-:S06]  /*1a50*/  IMAD.WIDE R12, R41, 0x8, R12 ;  /* 0x00000008290c7825 */ /* 0x000fcc00078e020c */
[----:B------:R-:W2:Y:S01]  /*1a60*/  LDG.E.64 R12, desc[UR6][R12.64] ;  /* 0x000000060c0c7981 */ /* 0x000ea2000c1e1b00 */
[----:B------:R-:W-:-:S04]  /*1a70*/  IMAD.WIDE R16, R41, 0x8, R16 ;  /* 0x0000000829107825 */ /* 0x000fc800078e0210 */
[----:B------:R-:W-:Y:S01]  /*1a80*/  IMAD.WIDE R24, R41, 0x8, R18 ;  /* 0x0000000829187825 */ /* 0x000fe200078e0212 */
[----:B--2---:R-:W-:-:S07]  /*1a90*/  DMUL R22, R12, R34 ;  /* 0x000000220c167228 */ /* 0x004fce0000000000 */
[----:B------:R3:W-:Y:S04]  /*1aa0*/  STG.E.64 desc[UR6][R20.64], R22 ;  /* 0x0000001614007986 */ /* 0x0007e8000c101b06 */
[----:B------:R-:W2:Y:S04]  /*1ab0*/  LDG.E.64 R16, desc[UR6][R16.64] ;  /* 0x0000000610107981 */ /* 0x000ea8000c1e1b00 */
[----:B------:R-:W2:Y:S04]  /*1ac0*/  LDG.E.64 R10, desc[UR6][R10.64] ;  /* 0x000000060a0a7981 */ /* 0x000ea8000c1e1b00 */
[----:B------:R-:W2:Y:S02]  /*1ad0*/  LDG.E.64 R26, desc[UR6][R24.64+-0x8] ;  /* 0xfffff806181a7981 */ /* 0x000ea4000c1e1b00 */
[----:B--2---:R-:W-:-:S08]  /*1ae0*/  DFMA R26, -R26, R10, R16 ;  /* 0x0000000a1a1a722b */ /* 0x004fd00000000110 */
[----:B------:R-:W-:-:S07]  /*1af0*/  DMUL R26, R26, R34 ;  /* 0x000000221a1a7228 */ /* 0x000fce0000000000 */
[----:B------:R3:W-:Y:S04]  /*1b00*/  STG.E.64 desc[UR6][R24.64], R26 ;  /* 0x0000001a18007986 */ /* 0x0007e8000c101b06 */
.L_x_22:
[----:B------:R-:W-:Y:S05]  /*1b10*/  BSYNC.RECONVERGENT B0 ;  /* 0x0000000000007941 */ /* 0x000fea0003800200 */
.L_x_21:
[C---:B------:R-:W-:Y:S01]  /*1b20*/  IMAD.WIDE R12, R8.reuse, 0x8, R18 ;  /* 0x00000008080c7825 */ /* 0x040fe200078e0212 */
[----:B------:R-:W4:Y:S05]  /*1b30*/  LDC.64 R10, c[0x0][0x3a0] ;  /* 0x0000e800ff0a7b82 */ /* 0x000f2a0000000a00 */
[----:B------:R-:W5:Y:S01]  /*1b40*/  LDG.E.64 R12, desc[UR6][R12.64] ;  /* 0x000000060c0c7981 */ /* 0x000f62000c1e1b00 */
[----:B------:R-:W-:Y:S01]  /*1b50*/  IMAD.IADD R17, R8, 0x1, R3 ;  /* 0x0000000108117824 */ /* 0x000fe200078e0203 */
[----:B------:R-:W-:Y:S01]  /*1b60*/  ISETP.GE.U32.AND P0, PT, R6, 0x7, PT ;  /* 0x000000070600780c */ /* 0x000fe20003f06070 */
[----:B------:R-:W-:Y:S01]  /*1b70*/  IMAD.MOV.U32 R9, RZ, RZ, R6 ;  /* 0x000000ffff097224 */ /* 0x000fe200078e0006 */
[----:B------:R-:W-:Y:S01]  /*1b80*/  LOP3.LUT P2, RZ, R8, 0x7, RZ, 0xc0, !PT ;  /* 0x0000000708ff7812 */ /* 0x000fe2000784c0ff */
[----:B----4-:R-:W-:-:S05]  /*1b90*/  IMAD.WIDE R16, R17, 0x8, R10 ;  /* 0x0000000811107825 */ /* 0x010fca00078e020a */
[----:B-----5:R4:W-:Y:S05]  /*1ba0*/  STG.E.64 desc[UR6][R16.64], R12 ;  /* 0x0000000c10007986 */ /* 0x0209ea000c101b06 */
[----:B------:R-:W-:Y:S05]  /*1bb0*/  @!P0 BRA `(.L_x_30) ;  /* 0x0000000000e08947 */ /* 0x000fea0003800000 */
[----:B------:R-:W-:Y:S01]  /*1bc0*/  BSSY.RECONVERGENT B0, `(.L_x_30) ;  /* 0x0000037000007945 */ /* 0x000fe20003800200 */
[----:B--23--:R-:W-:Y:S02]  /*1bd0*/  IMAD.MOV.U32 R22, RZ, RZ, RZ ;  /* 0x000000ffff167224 */ /* 0x00cfe400078e00ff */
[----:B------:R-:W-:-:S07]  /*1be0*/  IMAD.MOV.U32 R9, RZ, RZ, R6 ;  /* 0x000000ffff097224 */ /* 0x000fce00078e0006 */
.L_x_31:
[C---:B----4-:R-:W-:Y:S01]  /*1bf0*/  IADD3 R17, PT, PT, R9.reuse, 0x1, R3 ;  /* 0x0000000109117810 */ /* 0x050fe20007ffe003 */
[C---:B------:R-:W-:Y:S01]  /*1c00*/  IMAD.WIDE R12, R9.reuse, 0x8, R18 ;  /* 0x00000008090c7825 */ /* 0x040fe200078e0212 */
[----:B--2---:R-:W2:Y:S03]  /*1c10*/  LDCU.64 UR8, c[0x0][0x3a0] ;  /* 0x00007400ff0877ac */ /* 0x004ea60008000a00 */
[----:B0-----:R-:W-:Y:S01]  /*1c20*/  IMAD.WIDE R20, R9, 0x8, R14 ;  /* 0x0000000809147825 */ /* 0x001fe200078e020e */
[----:B------:R-:W3:Y:S03]  /*1c30*/  LDG.E.64 R24, desc[UR6][R12.64] ;  /* 0x000000060c187981 */ /* 0x000ee6000c1e1b00 */
[----:B------:R-:W-:Y:S01]  /*1c40*/  IMAD.WIDE R16, R17, 0x8, R10 ;  /* 0x0000000811107825 */ /* 0x000fe200078e020a */
[----:B-1----:R-:W3:Y:S04]  /*1c50*/  LDG.E.64 R26, desc[UR6][R20.64] ;  /* 0x00000006141a7981 */ /* 0x002ee8000c1e1b00 */
[----:B------:R-:W3:Y:S02]  /*1c60*/  LDG.E.64 R28, desc[UR6][R16.64] ;  /* 0x00000006101c7981 */ /* 0x000ee4000c1e1b00 */
[----:B---3--:R-:W-:-:S07]  /*1c70*/  DFMA R26, -R26, R28, R24 ;  /* 0x0000001c1a1a722b */ /* 0x008fce0000000118 */
[----:B------:R0:W-:Y:S04]  /*1c80*/  STG.E.64 desc[UR6][R16.64+-0x8], R26 ;  /* 0xfffff81a10007986 */ /* 0x0001e8000c101b06 */
[----:B------:R-:W3:Y:S04]  /*1c90*/  LDG.E.64 R24, desc[UR6][R12.64+-0x8] ;  /* 0xfffff8060c187981 */ /* 0x000ee8000c1e1b00 */
[----:B------:R-:W3:Y:S02]  /*1ca0*/  LDG.E.64 R28, desc[UR6][R20.64+-0x8] ;  /* 0xfffff806141c7981 */ /* 0x000ee4000c1e1b00 */
[----:B---3--:R-:W-:-:S07]  /*1cb0*/  DFMA R28, R26, -R28, R24 ;  /* 0x8000001c1a1c722b */ /* 0x008fce0000000018 */
[----:B------:R1:W-:Y:S04]  /*1cc0*/  STG.E.64 desc[UR6][R16.64+-0x10], R28 ;  /* 0xfffff01c10007986 */ /* 0x0003e8000c101b06 */
[----:B------:R-:W3:Y:S04]  /*1cd0*/  LDG.E.64 R30, desc[UR6][R12.64+-0x10] ;  /* 0xfffff0060c1e7981 */ /* 0x000ee8000c1e1b00 */
[----:B------:R-:W3:Y:S01]  /*1ce0*/  LDG.E.64 R32, desc[UR6][R20.64+-0x10] ;  /* 0xfffff00614207981 */ /* 0x000ee2000c1e1b00 */
[----:B------:R-:W-:-:S04]  /*1cf0*/  IADD3 R23, P0, PT, R3, R9, RZ ;  /* 0x0000000903177210 */ /* 0x000fc80007f1e0ff */
[----:B------:R-:W-:Y:S02]  /*1d00*/  LEA.HI.X.SX32 R34, R9, R0, 0x1, P0 ;  /* 0x0000000009227211 */ /* 0x000fe400000f0eff */
[----:B--2---:R-:W-:-:S04]  /*1d10*/  LEA R24, P0, R23, UR8, 0x3 ;  /* 0x0000000817187c11 */ /* 0x004fc8000f8018ff */
[----:B------:R-:W-:Y:S01]  /*1d20*/  LEA.HI.X R25, R23, UR9, R34, 0x3, P0 ;  /* 0x0000000917197c11 */ /* 0x000fe200080f1c22 */
[----:B---3--:R-:W-:-:S07]  /*1d30*/  DFMA R30, R28, -R32, R30 ;  /* 0x800000201c1e722b */ /* 0x008fce000000001e */
[----:B------:R2:W-:Y:S04]  /*1d40*/  STG.E.64 desc[UR6][R24.64+-0x10], R30 ;  /* 0xfffff01e18007986 */ /* 0x0005e8000c101b06 */
[----:B0-----:R-:W3:Y:S04]  /*1d50*/  LDG.E.64 R26, desc[UR6][R12.64+-0x18] ;  /* 0xffffe8060c1a7981 */ /* 0x001ee8000c1e1b00 */
[----:B-1----:R-:W3:Y:S04]  /*1d60*/  LDG.E.64 R28, desc[UR6][R20.64+-0x18] ;  /* 0xffffe806141c7981 */ /* 0x002ee8000c1e1b00 */
[----:B------:R-:W3:Y:S02]  /*1d70*/  LDG.E.64 R32, desc[UR6][R16.64+-0x18] ;  /* 0xffffe80610207981 */ /* 0x000ee4000c1e1b00 */
[----:B---3--:R-:W-:-:S07]  /*1d80*/  DFMA R26, -R28, R32, R26 ;  /* 0x000000201c1a722b */ /* 0x008fce000000011a */
[----:B------:R0:W-:Y:S04]  /*1d90*/  STG.E.64 desc[UR6][R24.64+-0x18], R26 ;  /* 0xffffe81a18007986 */ /* 0x0001e8000c101b06 */
[----:B------:R-:W3:Y:S04]  /*1da0*/  LDG.E.64 R28, desc[UR6][R12.64+-0x20] ;  /* 0xffffe0060c1c7981 */ /* 0x000ee8000c1e1b00 */
[----:B------:R-:W3:Y:S04]  /*1db0*/  LDG.E.64 R32, desc[UR6][R20.64+-0x20] ;  /* 0xffffe00614207981 */ /* 0x000ee8000c1e1b00 */
[----:B------:R-:W3:Y:S02]  /*1dc0*/  LDG.E.64 R34, desc[UR6][R16.64+-0x20] ;  /* 0xffffe00610227981 */ /* 0x000ee4000c1e1b00 */
[----:B---3--:R-:W-:-:S07]  /*1dd0*/  DFMA R28, -R32, R34, R28 ;  /* 0x00000022201c722b */ /* 0x008fce000000011c */
[----:B------:R1:W-:Y:S04]  /*1de0*/  STG.E.64 desc[UR6][R24.64+-0x20], R28 ;  /* 0xffffe01c18007986 */ /* 0x0003e8000c101b06 */
[----:B--2---:R-:W2:Y:S04]  /*1df0*/  LDG.E.64 R30, desc[UR6][R12.64+-0x28] ;  /* 0xffffd8060c1e7981 */ /* 0x004ea8000c1e1b00 */
[----:B------:R-:W2:Y:S04]  /*1e00*/  LDG.E.64 R32, desc[UR6][R20.64+-0x28] ;  /* 0xffffd80614207981 */ /* 0x000ea8000c1e1b00 */
[----:B------:R-:W2:Y:S02]  /*1e10*/  LDG.E.64 R34, desc[UR6][R16.64+-0x28] ;  /* 0xffffd80610227981 */ /* 0x000ea4000c1e1b00 */
[----:B--2---:R-:W-:-:S07]  /*1e20*/  DFMA R30, -R32, R34, R30 ;  /* 0x00000022201e722b */ /* 0x004fce000000011e */
[----:B------:R2:W-:Y:S04]  /*1e30*/  STG.E.64 desc[UR6][R24.64+-0x28], R30 ;  /* 0xffffd81e18007986 */ /* 0x0005e8000c101b06 */
[----:B0-----:R-:W3:Y:S04]  /*1e40*/  LDG.E.64 R26, desc[UR6][R12.64+-0x30] ;  /* 0xffffd0060c1a7981 */ /* 0x001ee8000c1e1b00 */
[----:B------:R-:W3:Y:S04]  /*1e50*/  LDG.E.64 R32, desc[UR6][R20.64+-0x30] ;  /* 0xffffd00614207981 */ /* 0x000ee8000c1e1b00 */
[----:B------:R-:W3:Y:S02]  /*1e60*/  LDG.E.64 R34, desc[UR6][R16.64+-0x30] ;  /* 0xffffd00610227981 */ /* 0x000ee4000c1e1b00 */
[----:B---3--:R-:W-:-:S07]  /*1e70*/  DFMA R26, -R32, R34, R26 ;  /* 0x00000022201a722b */ /* 0x008fce000000011a */
[----:B------:R2:W-:Y:S04]  /*1e80*/  STG.E.64 desc[UR6][R24.64+-0x30], R26 ;  /* 0xffffd01a18007986 */ /* 0x0005e8000c101b06 */
[----:B-1----:R-:W3:Y:S04]  /*1e90*/  LDG.E.64 R28, desc[UR6][R12.64+-0x38] ;  /* 0xffffc8060c1c7981 */ /* 0x002ee8000c1e1b00 */
[----:B------:R-:W3:Y:S04]  /*1ea0*/  LDG.E.64 R32, desc[UR6][R20.64+-0x38] ;  /* 0xffffc80614207981 */ /* 0x000ee8000c1e1b00 */
[----:B------:R-:W3:Y:S01]  /*1eb0*/  LDG.E.64 R34, desc[UR6][R16.64+-0x38] ;  /* 0xffffc80610227981 */ /* 0x000ee2000c1e1b00 */
[----:B------:R-:W-:Y:S01]  /*1ec0*/  VIADD R22, R22, 0x8 ;  /* 0x0000000816167836 */ /* 0x000fe20000000000 */
[----:B------:R-:W-:-:S04]  /*1ed0*/  LOP3.LUT R23, R8, 0xfffffff8, RZ, 0xc0, !PT ;  /* 0xfffffff808177812 */ /* 0x000fc800078ec0ff */
[----:B------:R-:W-:Y:S01]  /*1ee0*/  ISETP.NE.AND P0, PT, R22, R23, PT ;  /* 0x000000171600720c */ /* 0x000fe20003f05270 */
[----:B------:R-:W-:Y:S01]  /*1ef0*/  VIADD R9, R9, 0xfffffff8 ;  /* 0xfffffff809097836 */ /* 0x000fe20000000000 */
[----:B---3--:R-:W-:-:S07]  /*1f00*/  DFMA R28, -R32, R34, R28 ;  /* 0x00000022201c722b */ /* 0x008fce000000011c */
[----:B------:R2:W-:Y:S04]  /*1f10*/  STG.E.64 desc[UR6][R24.64+-0x38], R28 ;  /* 0xffffc81c18007986 */ /* 0x0005e8000c101b06 */
[----:B------:R-:W-:Y:S05]  /*1f20*/  @P0 BRA `(.L_x_31) ;  /* 0xfffffffc00300947 */ /* 0x000fea000383ffff */
[----:B------:R-:W-:Y:S05]  /*1f30*/  BSYNC.RECONVERGENT B0 ;  /* 0x0000000000007941 */ /* 0x000fea0003800200 */
.L_x_30:
[----:B------:R-:W-:Y:S04]  /*1f40*/  BSSY.RECONVERGENT B0, `(.L_x_32) ;  /* 0x0000044000007945 */ /* 0x000fe80003800200 */
[----:B------:R-:W-:Y:S05]  /*1f50*/  @!P2 BRA `(.L_x_33) ;  /* 0x000000040008a947 */ /* 0x000fea0003800000 */
[----:B------:R-:W5:Y:S01]  /*1f60*/  LDCU UR5, c[0x0][0x3c0] ;  /* 0x00007800ff0577ac */ /* 0x000f620008000800 */
[----:B------:R-:W-:Y:S01]  /*1f70*/  ISETP.GE.U32.AND P0, PT, R4, 0x3, PT ;  /* 0x000000030400780c */ /* 0x000fe20003f06070 */
[----:B-----5:R-:W-:-:S06]  /*1f80*/  UIADD3 UR5, UPT, UPT, UR5, -0x1, URZ ;  /* 0xffffffff05057890 */ /* 0x020fcc000fffe0ff */
[----:B------:R-:W-:-:S05]  /*1f90*/  IMAD.U32 R8, RZ, RZ, UR5 ;  /* 0x00000005ff087e24 */ /* 0x000fca000f8e00ff */
[----:B------:R-:W-:Y:S01]  /*1fa0*/  LOP3.LUT P2, RZ, R8, 0x3, RZ, 0xc0, !PT ;  /* 0x0000000308ff7812 */ /* 0x000fe2000784c0ff */
[----:B------:R-:W-:-:S12]  /*1fb0*/  @!P0 BRA `(.L_x_34) ;  /* 0x0000000000748947 */ /* 0x000fd80003800000 */
[C---:B----4-:R-:W-:Y:S01]  /*1fc0*/  IADD3 R13, PT, PT, R9.reuse, 0x1, R3 ;  /* 0x00000001090d7810 */ /* 0x050fe20007ffe003 */
[C---:B0--3--:R-:W-:Y:S01]  /*1fd0*/  IMAD.WIDE R20, R9.reuse, 0x8, R18 ;  /* 0x0000000809147825 */ /* 0x049fe200078e0212 */
[----:B------:R-:W0:Y:S03]  /*1fe0*/  LDCU.64 UR8, c[0x0][0x3a0] ;  /* 0x00007400ff0877ac */ /* 0x000e260008000a00 */
[----:B------:R-:W-:Y:S01]  /*1ff0*/  IMAD.WIDE R16, R9, 0x8, R14 ;  /* 0x0000000809107825 */ /* 0x000fe200078e020e */
[----:B--2---:R-:W2:Y:S03]  /*2000*/  LDG.E.64 R22, desc[UR6][R20.64] ;  /* 0x0000000614167981 */ /* 0x004ea6000c1e1b00 */
[----:B------:R-:W-:Y:S01]  /*2010*/  IMAD.WIDE R12, R13, 0x8, R10 ;  /* 0x000000080d0c7825 */ /* 0x000fe200078e020a */
[----:B------:R-:W2:Y:S04]  /*2020*/  LDG.E.64 R24, desc[UR6][R16.64] ;  /* 0x0000000610187981 */ /* 0x000ea8000c1e1b00 */
[----:B-1----:R-:W2:Y:S02]  /*2030*/  LDG.E.64 R26, desc[UR6][R12.64] ;  /* 0x000000060c1a7981 */ /* 0x002ea4000c1e1b00 */
[----:B--2---:R-:W-:-:S07]  /*2040*/  DFMA R24, -R24, R26, R22 ;  /* 0x0000001a1818722b */ /* 0x004fce0000000116 */
[----:B------:R1:W-:Y:S04]  /*2050*/  STG.E.64 desc[UR6][R12.64+-0x8], R24 ;  /* 0xfffff8180c007986 */ /* 0x0003e8000c101b06 */
[----:B------:R-:W2:Y:S04]  /*2060*/  LDG.E.64 R26, desc[UR6][R20.64+-0x8] ;  /* 0xfffff806141a7981 */ /* 0x000ea8000c1e1b00 */
[----:B------:R-:W2:Y:S01]  /*2070*/  LDG.E.64 R28, desc[UR6][R16.64+-0x8] ;  /* 0xfffff806101c7981 */ /* 0x000ea2000c1e1b00 */
[----:B------:R-:W-:-:S04]  /*2080*/  IADD3 R23, P0, PT, R3, R9, RZ ;  /* 0x0000000903177210 */ /* 0x000fc80007f1e0ff */
[----:B------:R-:W-:Y:S02]  /*2090*/  LEA.HI.X.SX32 R30, R9, R0, 0x1, P0 ;  /* 0x00000000091e7211 */ /* 0x000fe400000f0eff */
[----:B0-----:R-:W-:-:S04]  /*20a0*/  LEA R22, P0, R23, UR8, 0x3 ;  /* 0x0000000817167c11 */ /* 0x001fc8000f8018ff */
[----:B------:R-:W-:Y:S01]  /*20b0*/  LEA.HI.X R23, R23, UR9, R30, 0x3, P0 ;  /* 0x0000000917177c11 */ /* 0x000fe200080f1c1e */
[----:B--2---:R-:W-:-:S07]  /*20c0*/  DFMA R26, R24, -R28, R26 ;  /* 0x8000001c181a722b */ /* 0x004fce000000001a */
[----:B------:R0:W-:Y:S04]  /*20d0*/  STG.E.64 desc[UR6][R22.64+-0x8], R26 ;  /* 0xfffff81a16007986 */ /* 0x0001e8000c101b06 */
[----:B------:R-:W2:Y:S04]  /*20e0*/  LDG.E.64 R28, desc[UR6][R20.64+-0x10] ;  /* 0xfffff006141c7981 */ /* 0x000ea8000c1e1b00 */
[----:B-1----:R-:W2:Y:S04]  /*20f0*/  LDG.E.64 R24, desc[UR6][R16.64+-0x10] ;  /* 0xfffff00610187981 */ /* 0x002ea8000c1e1b00 */
[----:B------:R-:W2:Y:S02]  /*2100*/  LDG.E.64 R30, desc[UR6][R12.64+-0x10] ;  /* 0xfffff0060c1e7981 */ /* 0x000ea4000c1e1b00 */
[----:B--2---:R-:W-:-:S07]  /*2110*/  DFMA R24, -R24, R30, R28 ;  /* 0x0000001e1818722b */ /* 0x004fce000000011c */
[----:B------:R0:W-:Y:S04]  /*2120*/  STG.E.64 desc[UR6][R22.64+-0x10], R24 ;  /* 0xfffff01816007986 */ /* 0x0001e8000c101b06 */
[----:B------:R-:W2:Y:S04]  /*2130*/  LDG.E.64 R28, desc[UR6][R20.64+-0x18] ;  /* 0xffffe806141c7981 */ /* 0x000ea8000c1e1b00 */
[----:B------:R-:W2:Y:S04]  /*2140*/  LDG.E.64 R30, desc[UR6][R16.64+-0x18] ;  /* 0xffffe806101e7981 */ /* 0x000ea8000c1e1b00 */
[----:B------:R-:W2:Y:S01]  /*2150*/  LDG.E.64 R32, desc[UR6][R12.64+-0x18] ;  /* 0xffffe8060c207981 */ /* 0x000ea2000c1e1b00 */
[----:B------:R-:W-:Y:S01]  /*2160*/  VIADD R9, R9, 0xfffffffc ;  /* 0xfffffffc09097836 */ /* 0x000fe20000000000 */
[----:B--2---:R-:W-:-:S07]  /*2170*/  DFMA R28, -R30, R32, R28 ;  /* 0x000000201e1c722b */ /* 0x004fce000000011c */
[----:B------:R0:W-:Y:S04]  /*2180*/  STG.E.64 desc[UR6][R22.64+-0x18], R28 ;  /* 0xffffe81c16007986 */ /* 0x0001e8000c101b06 */
.L_x_34:
[----:B------:R-:W-:Y:S05]  /*2190*/  @!P2 BRA `(.L_x_33) ;  /* 0x000000000078a947 */ /* 0x000fea0003800000 */
[----:B------:R-:W-:-:S13]  /*21a0*/  ISETP.NE.AND P0, PT, R2, RZ, PT ;  /* 0x000000ff0200720c */ /* 0x000fda0003f05270 */
[C---:B0-2---:R-:W-:Y:S01]  /*21b0*/  @P0 IADD3 R29, PT, PT, R9.reuse, 0x1, R3 ;  /* 0x00000001091d0810 */ /* 0x045fe20007ffe003 */
[C---:B---3--:R-:W-:Y:S01]  /*21c0*/  @P0 IMAD.WIDE R24, R9.reuse, 0x8, R18 ;  /* 0x0000000809180825 */ /* 0x048fe200078e0212 */
[----:B------:R-:W0:Y:S03]  /*21d0*/  @P0 LDC.64 R30, c[0x0][0x3a0] ;  /* 0x0000e800ff1e0b82 */ /* 0x000e260000000a00 */
[----:B-1----:R-:W-:Y:S01]  /*21e0*/  @P0 IMAD.WIDE R26, R9, 0x8, R14 ;  /* 0x00000008091a0825 */ /* 0x002fe200078e020e */
[----:B----4-:R-:W2:Y:S03]  /*21f0*/  @P0 LDG.E.64 R16, desc[UR6][R24.64] ;  /* 0x0000000618100981 */ /* 0x010ea6000c1e1b00 */
[----:B------:R-:W-:Y:S01]  /*2200*/  @P0 IMAD.WIDE R28, R29, 0x8, R10 ;  /* 0x000000081d1c0825 */ /* 0x000fe200078e020a */
[----:B------:R-:W2:Y:S04]  /*2210*/  @P0 LDG.E.64 R12, desc[UR6][R26.64] ;  /* 0x000000061a0c0981 */ /* 0x000ea8000c1e1b00 */
[----:B------:R-:W2:Y:S01]  /*2220*/  @P0 LDG.E.64 R20, desc[UR6][R28.64] ;  /* 0x000000061c140981 */ /* 0x000ea2000c1e1b00 */
[----:B------:R-:W-:Y:S01]  /*2230*/  ISETP.NE.AND P3, PT, R5, RZ, PT ;  /* 0x000000ff0500720c */ /* 0x000fe20003f65270 */
[----:B--2---:R-:W-:-:S07]  /*2240*/  @P0 DFMA R16, -R12, R20, R16 ;  /* 0x000000140c10022b */ /* 0x004fce0000000110 */
[----:B------:R1:W-:Y:S04]  /*2250*/  @P0 STG.E.64 desc[UR6][R28.64+-0x8], R16 ;  /* 0xfffff8101c000986 */ /* 0x0003e8000c101b06 */
[----:B------:R-:W2:Y:S04]  /*2260*/  @P0 LDG.E.64 R20, desc[UR6][R24.64+-0x8] ;  /* 0xfffff80618140981 */ /* 0x000ea8000c1e1b00 */
[----:B------:R-:W2:Y:S01]  /*2270*/  @P0 LDG.E.64 R22, desc[UR6][R26.64+-0x8] ;  /* 0xfffff8061a160981 */ /* 0x000ea2000c1e1b00 */
[----:B------:R-:W-:-:S04]  /*2280*/  @P0 IADD3 R13, P2, PT, R3, R9, RZ ;  /* 0x00000009030d0210 */ /* 0x000fc80007f5e0ff */
[C---:B------:R-:W-:Y:S01]  /*2290*/  @P0 LEA.HI.X.SX32 R0, R9.reuse, R0, 0x1, P2 ;  /* 0x0000000009000211 */ /* 0x040fe200010f0eff */
[----:B------:R-:W-:Y:S01]  /*22a0*/  @P0 VIADD R9, R9, 0xfffffffe ;  /* 0xfffffffe09090836 */ /* 0x000fe20000000000 */
[----:B0-----:R-:W-:-:S04]  /*22b0*/  @P0 LEA R12, P2, R13, R30, 0x3 ;  /* 0x0000001e0d0c0211 */ /* 0x001fc800078418ff */
[C---:B------:R-:W-:Y:S01]  /*22c0*/  @P3 IADD3 R3, PT, PT, R9.reuse, 0x1, R3 ;  /* 0x0000000109033810 */ /* 0x040fe20007ffe003 */
[----:B------:R-:W-:Y:S01]  /*22d0*/  @P3 IMAD.WIDE R18, R9, 0x8, R18 ;  /* 0x0000000809123825 */ /* 0x000fe200078e0212 */
[----:B------:R-:W-:-:S03]  /*22e0*/  @P0 LEA.HI.X R13, R13, R31, R0, 0x3, P2 ;  /* 0x0000001f0d0d0211 */ /* 0x000fc600010f1c00 */
[----:B------:R-:W-:-:S04]  /*22f0*/  @P3 IMAD.WIDE R14, R9, 0x8, R14 ;  /* 0x00000008090e3825 */ /* 0x000fc800078e020e */
[----:B------:R-:W-:Y:S01]  /*2300*/  @P3 IMAD.WIDE R10, R3, 0x8, R10 ;  /* 0x00000008030a3825 */ /* 0x000fe200078e020a */
[----:B--2---:R-:W-:-:S07]  /*2310*/  @P0 DFMA R20, R16, -R22, R20 ;  /* 0x800000161014022b */ /* 0x004fce0000000014 */
[----:B------:R0:W-:Y:S04]  /*2320*/  @P0 STG.E.64 desc[UR6][R12.64+-0x8], R20 ;  /* 0xfffff8140c000986 */ /* 0x0001e8000c101b06 */
[----:B------:R-:W2:Y:S04]  /*2330*/  @P3 LDG.E.64 R18, desc[UR6][R18.64] ;  /* 0x0000000612123981 */ /* 0x000ea8000c1e1b00 */
[----:B------:R-:W2:Y:S04]  /*2340*/  @P3 LDG.E.64 R14, desc[UR6][R14.64] ;  /* 0x000000060e0e3981 */ /* 0x000ea8000c1e1b00 */
[----:B-1----:R-:W2:Y:S02]  /*2350*/  @P3 LDG.E.64 R16, desc[UR6][R10.64] ;  /* 0x000000060a103981 */ /* 0x002ea4000c1e1b00 */
[----:B--2---:R-:W-:-:S07]  /*2360*/  @P3 DFMA R16, -R14, R16, R18 ;  /* 0x000000100e10322b */ /* 0x004fce0000000112 */
[----:B------:R0:W-:Y:S04]  /*2370*/  @P3 STG.E.64 desc[UR6][R10.64+-0x8], R16 ;  /* 0xfffff8100a003986 */ /* 0x0001e8000c101b06 */
.L_x_33:
[----:B------:R-:W-:Y:S05]  /*2380*/  BSYNC.RECONVERGENT B0 ;  /* 0x0000000000007941 */ /* 0x000fea0003800200 */
.L_x_32:
[----:B------:R-:W-:Y:S05]  /*2390*/  @!P1 BRA `(.L_x_35) ;  /* 0xffffffe0008c9947 */ /* 0x000fea000383ffff */
[----:B------:R-:W-:Y:S05]  /*23a0*/  EXIT ;  /* 0x000000000000794d */ /* 0x000fea0003800000 */
        .weak           $__internal_0_$__cuda_sm20_dblrcp_rn_slowpath_v3
        .type           $__internal_0_$__cuda_sm20_dblrcp_rn_slowpath_v3,@function
        .size           $__internal_0_$__cuda_sm20_dblrcp_rn_slowpath_v3,($__internal_1_$__cuda_sm20_div_rn_f64_full - $__internal_0_$__cuda_sm20_dblrcp_rn_slowpath_v3)
$__internal_0_$__cuda_sm20_dblrcp_rn_slowpath_v3:
[----:B------:R-:W-:Y:S01]  /*23b0*/  DSETP.GTU.AND P0, PT, |R32|, +INF , PT ;  /* 0x7ff000002000742a */ /* 0x000fe20003f0c200 */
[----:B------:R-:W-:-:S13]  /*23c0*/  BSSY.RECONVERGENT B2, `(.L_x_36) ;  /* 0x0000022000027945 */ /* 0x000fda0003800200 */
[----:B------:R-:W-:Y:S05]  /*23d0*/  @P0 BRA `(.L_x_37) ;  /* 0x0000000000780947 */ /* 0x000fea0003800000 */
[----:B------:R-:W-:-:S05]  /*23e0*/  LOP3.LUT R37, R33, 0x7fffffff, RZ, 0xc0, !PT ;  /* 0x7fffffff21257812 */ /* 0x000fca00078ec0ff */
[----:B------:R-:W-:-:S05]  /*23f0*/  VIADD R34, R37, 0xffffffff ;  /* 0xffffffff25227836 */ /* 0x000fca0000000000 */
[----:B------:R-:W-:-:S13]  /*2400*/  ISETP.GE.U32.AND P0, PT, R34, 0x7fefffff, PT ;  /* 0x7fefffff2200780c */ /* 0x000fda0003f06070 */
[----:B------:R-:W-:Y:S01]  /*2410*/  @P0 LOP3.LUT R35, R33, 0x7ff00000, RZ, 0x3c, !PT ;  /* 0x7ff0000021230812 */ /* 0x000fe200078e3cff */
[----:B------:R-:W-:Y:S01]  /*2420*/  @P0 IMAD.MOV.U32 R34, RZ, RZ, RZ ;  /* 0x000000ffff220224 */ /* 0x000fe200078e00ff */
[----:B------:R-:W-:Y:S06]  /*2430*/  @P0 BRA `(.L_x_38) ;  /* 0x0000000000680947 */ /* 0x000fec0003800000 */
[----:B------:R-:W-:-:S13]  /*2440*/  ISETP.GE.U32.AND P0, PT, R37, 0x1000001, PT ;  /* 0x010000012500780c */ /* 0x000fda0003f06070 */
[----:B------:R-:W-:Y:S05]  /*2450*/  @!P0 BRA `(.L_x_39) ;  /* 0x0000000000348947 */ /* 0x000fea0003800000 */
[----:B------:R-:W-:Y:S02]  /*2460*/  VIADD R35, R33, 0xc0200000 ;  /* 0xc020000021237836 */ /* 0x000fe40000000000 */
[----:B------:R-:W-:Y:S02]  /*2470*/  IMAD.MOV.U32 R34, RZ, RZ, R32 ;  /* 0x000000ffff227224 */ /* 0x000fe400078e0020 */
[----:B------:R-:W0:Y:S04]  /*2480*/  MUFU.RCP64H R37, R35 ;  /* 0x0000002300257308 */ /* 0x000e280000001800 */
[----:B0-----:R-:W-:-:S08]  /*2490*/  DFMA R38, -R34, R36, 1 ;  /* 0x3ff000002226742b */ /* 0x001fd00000000124 */
[----:B------:R-:W-:-:S08]  /*24a0*/  DFMA R38, R38, R38, R38 ;  /* 0x000000262626722b */ /* 0x000fd00000000026 */
[----:B------:R-:W-:-:S08]  /*24b0*/  DFMA R38, R36, R38, R36 ;  /* 0x000000262426722b */ /* 0x000fd00000000024 */
[----:B------:R-:W-:-:S08]  /*24c0*/  DFMA R36, -R34, R38, 1 ;  /* 0x3ff000002224742b */ /* 0x000fd00000000126 */
[----:B------:R-:W-:-:S08]  /*24d0*/  DFMA R36, R38, R36, R38 ;  /* 0x000000242624722b */ /* 0x000fd00000000026 */
[----:B------:R-:W-:-:S08]  /*24e0*/  DMUL R36, R36, 2.2250738585072013831e-308 ;  /* 0x0010000024247828 */ /* 0x000fd00000000000 */
[----:B------:R-:W-:-:S08]  /*24f0*/  DFMA R32, -R32, R36, 1 ;  /* 0x3ff000002020742b */ /* 0x000fd00000000124 */
[----:B------:R-:W-:-:S08]  /*2500*/  DFMA R32, R32, R32, R32 ;  /* 0x000000202020722b */ /* 0x000fd00000000020 */
[----:B------:R-:W-:Y:S01]  /*2510*/  DFMA R34, R36, R32, R36 ;  /* 0x000000202422722b */ /* 0x000fe20000000024 */
[----:B------:R-:W-:Y:S10]  /*2520*/  BRA `(.L_x_38) ;  /* 0x00000000002c7947 */ /* 0x000ff40003800000 */
.L_x_39:
[----:B------:R-:W-:-:S06]  /*2530*/  DMUL R32, R32, 8.11296384146066816958e+31 ;  /* 0x4690000020207828 */ /* 0x000fcc0000000000 */
[----:B------:R-:W0:Y:S02]  /*2540*/  MUFU.RCP64H R37, R33 ;  /* 0x0000002100257308 */ /* 0x000e240000001800 */
[----:B0-----:R-:W-:-:S08]  /*2550*/  DFMA R34, -R32, R36, 1 ;  /* 0x3ff000002022742b */ /* 0x001fd00000000124 */
[----:B------:R-:W-:-:S08]  /*2560*/  DFMA R34, R34, R34, R34 ;  /* 0x000000222222722b */ /* 0x000fd00000000022 */
[----:B------:R-:W-:-:S08]  /*2570*/  DFMA R34, R36, R34, R36 ;  /* 0x000000222422722b */ /* 0x000fd00000000024 */
[----:B------:R-:W-:-:S08]  /*2580*/  DFMA R36, -R32, R34, 1 ;  /* 0x3ff000002024742b */ /* 0x000fd00000000122 */
[----:B------:R-:W-:-:S08]  /*2590*/  DFMA R34, R34, R36, R34 ;  /* 0x000000242222722b */ /* 0x000fd00000000022 */
[----:B------:R-:W-:Y:S01]  /*25a0*/  DMUL R34, R34, 8.11296384146066816958e+31 ;  /* 0x4690000022227828 */ /* 0x000fe20000000000 */
[----:B------:R-:W-:Y:S10]  /*25b0*/  BRA `(.L_x_38) ;  /* 0x0000000000087947 */ /* 0x000ff40003800000 */
.L_x_37:
[----:B------:R-:W-:Y:S01]  /*25c0*/  LOP3.LUT R35, R33, 0x80000, RZ, 0xfc, !PT ;  /* 0x0008000021237812 */ /* 0x000fe200078efcff */
[----:B------:R-:W-:-:S07]  /*25d0*/  IMAD.MOV.U32 R34, RZ, RZ, R32 ;  /* 0x000000ffff227224 */ /* 0x000fce00078e0020 */
.L_x_38:
[----:B------:R-:W-:Y:S05]  /*25e0*/  BSYNC.RECONVERGENT B2 ;  /* 0x0000000000027941 */ /* 0x000fea0003800200 */
.L_x_36:
[----:B------:R-:W-:Y:S02]  /*25f0*/  IMAD.MOV.U32 R32, RZ, RZ, R40 ;  /* 0x000000ffff207224 */ /* 0x000fe400078e0028 */
[----:B------:R-:W-:-:S04]  /*2600*/  IMAD.MOV.U32 R33, RZ, RZ, 0x0 ;  /* 0x00000000ff217424 */ /* 0x000fc800078e00ff */
[----:B------:R-:W-:Y:S05]  /*2610*/  RET.REL.NODEC R32 `(_Z15y_Thomas_on_gpuPdS_S_S_S_S_S_iii) ;  /* 0xffffffd820787950 */ /* 0x000fea0003c3ffff */
        .weak           $__internal_1_$__cuda_sm20_div_rn_f64_full
        .type           $__internal_1_$__cuda_sm20_div_rn_f64_full,@function
        .size           $__internal_1_$__cuda_sm20_div_rn_f64_full,(.L_x_824 - $__internal_1_$__cuda_sm20_div_rn_f64_full)
$__internal_1_$__cuda_sm20_div_rn_f64_full:
[C---:B------:R-:W-:Y:S01]  /*2620*/  FSETP.GEU.AND P0, PT, |R25|.reuse, 1.469367938527859385e-39, PT ;  /* 0x001000001900780b */ /* 0x040fe20003f0e200 */
[----:B------:R-:W-:Y:S01]  /*2630*/  IMAD.MOV.U32 R20, RZ, RZ, 0x1 ;  /* 0x00000001ff147424 */ /* 0x000fe200078e00ff */
[----:B------:R-:W-:Y:S01]  /*2640*/  LOP3.LUT R22, R25, 0x800fffff, RZ, 0xc0, !PT ;  /* 0x800fffff19167812 */ /* 0x000fe200078ec0ff */
[----:B------:R-:W-:Y:S01]  /*2650*/  IMAD.MOV.U32 R19, RZ, RZ, 0x1ca00000 ;  /* 0x1ca00000ff137424 */ /* 0x000fe200078e00ff */
[C---:B------:R-:W-:Y:S01]  /*2660*/  FSETP.GEU.AND P4, PT, |R27|.reuse, 1.469367938527859385e-39, PT ;  /* 0x001000001b00780b */ /* 0x040fe20003f8e200 */
[----:B------:R-:W-:Y:S01]  /*2670*/  BSSY.RECONVERGENT B1, `(.L_x_40) ;  /* 0x0000052000017945 */ /* 0x000fe20003800200 */
[----:B------:R-:W-:Y:S01]  /*2680*/  LOP3.LUT R23, R22, 0x3ff00000, RZ, 0xfc, !PT ;  /* 0x3ff0000016177812 */ /* 0x000fe200078efcff */
[----:B------:R-:W-:Y:S01]  /*2690*/  IMAD.MOV.U32 R22, RZ, RZ, R24 ;  /* 0x000000ffff167224 */ /* 0x000fe200078e0018 */
[----:B------:R-:W-:Y:S02]  /*26a0*/  LOP3.LUT R9, R27, 0x7ff00000, RZ, 0xc0, !PT ;  /* 0x7ff000001b097812 */ /* 0x000fe400078ec0ff */
[----:B------:R-:W-:-:S03]  /*26b0*/  LOP3.LUT R34, R25, 0x7ff00000, RZ, 0xc0, !PT ;  /* 0x7ff0000019227812 */ /* 0x000fc600078ec0ff */
[----:B------:R-:W-:Y:S01]  /*26c0*/  @!P0 DMUL R22, R24, 8.98846567431157953865e+307 ;  /* 0x7fe0000018168828 */ /* 0x000fe20000000000 */
[----:B------:R-:W-:Y:S01]  /*26d0*/  ISETP.GE.U32.AND P3, PT, R9, R34, PT ;  /* 0x000000220900720c */ /* 0x000fe20003f66070 */
[----:B------:R-:W-:Y:S02]  /*26e0*/  IMAD.MOV.U32 R35, RZ, RZ, R9 ;  /* 0x000000ffff237224 */ /* 0x000fe400078e0009 */
[----:B------:R-:W-:Y:S02]  /*26f0*/  @!P4 LOP3.LUT R30, R25, 0x7ff00000, RZ, 0xc0, !PT ;  /* 0x7ff00000191ec812 */ /* 0x000fe400078ec0ff */
[----:B------:R-:W0:Y:S02]  /*2700*/  MUFU.RCP64H R21, R23 ;  /* 0x0000001700157308 */ /* 0x000e240000001800 */
[----:B------:R-:W-:Y:S02]  /*2710*/  @!P4 ISETP.GE.U32.AND P5, PT, R9, R30, PT ;  /* 0x0000001e0900c20c */ /* 0x000fe40003fa6070 */
[----:B------:R-:W-:-:S02]  /*2720*/  @!P0 LOP3.LUT R34, R23, 0x7ff00000, RZ, 0xc0, !PT ;  /* 0x7ff0000017228812 */ /* 0x000fc400078ec0ff */
[----:B------:R-:W-:-:S03]  /*2730*/  @!P4 SEL R31, R19, 0x63400000, !P5 ;  /* 0x63400000131fc807 */ /* 0x000fc60006800000 */
[----:B------:R-:W-:Y:S01]  /*2740*/  VIADD R37, R34, 0xffffffff ;  /* 0xffffffff22257836 */ /* 0x000fe20000000000 */
[----:B------:R-:W-:-:S04]  /*2750*/  @!P4 LOP3.LUT R32, R31, 0x80000000, R27, 0xf8, !PT ;  /* 0x800000001f20c812 */ /* 0x000fc800078ef81b */
[----:B------:R-:W-:Y:S01]  /*2760*/  @!P4 LOP3.LUT R33, R32, 0x100000, RZ, 0xfc, !PT ;  /* 0x001000002021c812 */ /* 0x000fe200078efcff */
[----:B------:R-:W-:Y:S01]  /*2770*/  @!P4 IMAD.MOV.U32 R32, RZ, RZ, RZ ;  /* 0x000000ffff20c224 */ /* 0x000fe200078e00ff */
[----:B0-----:R-:W-:-:S08]  /*2780*/  DFMA R28, R20, -R22, 1 ;  /* 0x3ff00000141c742b */ /* 0x001fd00000000816 */
[----:B------:R-:W-:-:S08]  /*2790*/  DFMA R28, R28, R28, R28 ;  /* 0x0000001c1c1c722b */ /* 0x000fd0000000001c */
[----:B------:R-:W-:Y:S01]  /*27a0*/  DFMA R28, R20, R28, R20 ;  /* 0x0000001c141c722b */ /* 0x000fe20000000014 */
[----:B------:R-:W-:Y:S02]  /*27b0*/  SEL R21, R19, 0x63400000, !P3 ;  /* 0x6340000013157807 */ /* 0x000fe40005800000 */
[----:B------:R-:W-:Y:S02]  /*27c0*/  MOV R20, R26 ;  /* 0x0000001a00147202 */ /* 0x000fe40000000f00 */
[----:B------:R-:W-:-:S03]  /*27d0*/  LOP3.LUT R21, R21, 0x800fffff, R27, 0xf8, !PT ;  /* 0x800fffff15157812 */ /* 0x000fc600078ef81b */
[----:B------:R-:W-:-:S03]  /*27e0*/  DFMA R30, R28, -R22, 1 ;  /* 0x3ff000001c1e742b */ /* 0x000fc60000000816 */
[----:B------:R-:W-:-:S05]  /*27f0*/  @!P4 DFMA R20, R20, 2, -R32 ;  /* 0x400000001414c82b */ /* 0x000fca0000000820 */
[----:B------:R-:W-:-:S05]  /*2800*/  DFMA R30, R28, R30, R28 ;  /* 0x0000001e1c1e722b */ /* 0x000fca000000001c */
[----:B------:R-:W-:-:S03]  /*2810*/  @!P4 LOP3.LUT R35, R21, 0x7ff00000, RZ, 0xc0, !PT ;  /* 0x7ff000001523c812 */ /* 0x000fc600078ec0ff */
[----:B------:R-:W-:Y:S02]  /*2820*/  DMUL R28, R30, R20 ;  /* 0x000000141e1c7228 */ /* 0x000fe40000000000 */
[----:B------:R-:W-:-:S05]  /*2830*/  VIADD R36, R35, 0xffffffff ;  /* 0xffffffff23247836 */ /* 0x000fca0000000000 */
[----:B------:R-:W-:Y:S01]  /*2840*/  ISETP.GT.U32.AND P0, PT, R36, 0x7feffffe, PT ;  /* 0x7feffffe2400780c */ /* 0x000fe20003f04070 */
[----:B------:R-:W-:-:S03]  /*2850*/  DFMA R32, R28, -R22, R20 ;  /* 0x800000161c20722b */ /* 0x000fc60000000014 */
[----:B------:R-:W-:-:S05]  /*2860*/  ISETP.GT.U32.OR P0, PT, R37, 0x7feffffe, P0 ;  /* 0x7feffffe2500780c */ /* 0x000fca0000704470 */
[----:B------:R-:W-:-:S08]  /*2870*/  DFMA R32, R30, R32, R28 ;  /* 0x000000201e20722b */ /* 0x000fd0000000001c */
[----:B------:R-:W-:Y:S05]  /*2880*/  @P0 BRA `(.L_x_41) ;  /* 0x00000000006c0947 */ /* 0x000fea0003800000 */
[----:B------:R-:W-:-:S04]  /*2890*/  LOP3.LUT R28, R25, 0x7ff00000, RZ, 0xc0, !PT ;  /* 0x7ff00000191c7812 */ /* 0x000fc800078ec0ff */
[CC--:B------:R-:W-:Y:S02]  /*28a0*/  VIADDMNMX R26, R9.reuse, -R28.reuse, 0xb9600000, !PT ;  /* 0xb9600000091a7446 */ /* 0x0c0fe4000780091c */
[----:B------:R-:W-:Y:S02]  /*28b0*/  ISETP.GE.U32.AND P0, PT, R9, R28, PT ;  /* 0x0000001c0900720c */ /* 0x000fe40003f06070 */
[----:B------:R-:W-:Y:S02]  /*28c0*/  VIMNMX R9, PT, PT, R26, 0x46a00000, PT ;  /* 0x46a000001a097848 */ /* 0x000fe40003fe0100 */
[----:B------:R-:W-:-:S05]  /*28d0*/  SEL R26, R19, 0x63400000, !P0 ;  /* 0x63400000131a7807 */ /* 0x000fca0004000000 */
[----:B------:R-:W-:Y:S02]  /*28e0*/  IMAD.IADD R9, R9, 0x1, -R26 ;  /* 0x0000000109097824 */ /* 0x000fe400078e0a1a */
[----:B------:R-:W-:Y:S02]  /*28f0*/  IMAD.MOV.U32 R26, RZ, RZ, RZ ;  /* 0x000000ffff1a7224 */ /* 0x000fe400078e00ff */
[----:B------:R-:W-:-:S06]  /*2900*/  VIADD R27, R9, 0x7fe00000 ;  /* 0x7fe00000091b7836 */ /* 0x000fcc0000000000 */
[----:B------:R-:W-:-:S10]  /*2910*/  DMUL R28, R32, R26 ;  /* 0x0000001a201c7228 */ /* 0x000fd40000000000 */
[----:B------:R-:W-:-:S13]  /*2920*/  FSETP.GTU.AND P0, PT, |R29|, 1.469367938527859385e-39, PT ;  /* 0x001000001d00780b */ /* 0x000fda0003f0c200 */
[----:B------:R-:W-:Y:S05]  /*2930*/  @P0 BRA `(.L_x_42) ;  /* 0x0000000000940947 */ /* 0x000fea0003800000 */
[----:B------:R-:W-:Y:S01]  /*2940*/  DFMA R20, R32, -R22, R20 ;  /* 0x800000162014722b */ /* 0x000fe20000000014 */
[----:B------:R-:W-:-:S09]  /*2950*/  IMAD.MOV.U32 R26, RZ, RZ, RZ ;  /* 0x000000ffff1a7224 */ /* 0x000fd200078e00ff */
[C---:B------:R-:W-:Y:S02]  /*2960*/  FSETP.NEU.AND P0, PT, R21.reuse, RZ, PT ;  /* 0x000000ff1500720b */ /* 0x040fe40003f0d000 */
[----:B------:R-:W-:-:S04]  /*2970*/  LOP3.LUT R25, R21, 0x80000000, R25, 0x48, !PT ;  /* 0x8000000015197812 */ /* 0x000fc800078e4819 */
[----:B------:R-:W-:-:S07]  /*2980*/  LOP3.LUT R27, R25, R27, RZ, 0xfc, !PT ;  /* 0x0000001b191b7212 */ /* 0x000fce00078efcff */
[----:B------:R-:W-:Y:S05]  /*2990*/  @!P0 BRA `(.L_x_42) ;  /* 0x00000000007c8947 */ /* 0x000fea0003800000 */
[----:B------:R-:W-:Y:S01]  /*29a0*/  IMAD.MOV R21, RZ, RZ, -R9 ;  /* 0x000000ffff157224 */ /* 0x000fe200078e0a09 */
[----:B------:R-:W-:Y:S01]  /*29b0*/  DMUL.RP R26, R32, R26 ;  /* 0x0000001a201a7228 */ /* 0x000fe20000008000 */
[----:B------:R-:W-:Y:S01]  /*29c0*/  IMAD.MOV.U32 R20, RZ, RZ, RZ ;  /* 0x000000ffff147224 */ /* 0x000fe200078e00ff */
[----:B------:R-:W-:-:S05]  /*29d0*/  IADD3 R9, PT, PT, -R9, -0x43300000, RZ ;  /* 0xbcd0000009097810 */ /* 0x000fca0007ffe1ff */
[----:B------:R-:W-:-:S03]  /*29e0*/  DFMA R20, R28, -R20, R32 ;  /* 0x800000141c14722b */ /* 0x000fc60000000020 */
[----:B------:R-:W-:-:S07]  /*29f0*/  LOP3.LUT R25, R27, R25, RZ, 0x3c, !PT ;  /* 0x000000191b197212 */ /* 0x000fce00078e3cff */
[----:B------:R-:W-:-:S04]  /*2a00*/  FSETP.NEU.AND P0, PT, |R21|, R9, PT ;  /* 0x000000091500720b */ /* 0x000fc80003f0d200 */
[----:B------:R-:W-:Y:S02]  /*2a10*/  FSEL R28, R26, R28, !P0 ;  /* 0x0000001c1a1c7208 */ /* 0x000fe40004000000 */
[----:B------:R-:W-:Y:S01]  /*2a20*/  FSEL R29, R25, R29, !P0 ;  /* 0x0000001d191d7208 */ /* 0x000fe20004000000 */
[----:B------:R-:W-:Y:S06]  /*2a30*/  BRA `(.L_x_42) ;  /* 0x0000000000547947 */ /* 0x000fec0003800000 */
.L_x_41:
[----:B------:R-:W-:-:S14]  /*2a40*/  DSETP.NAN.AND P0, PT, R26, R26, PT ;  /* 0x0000001a1a00722a */ /* 0x000fdc0003f08000 */
[----:B------:R-:W-:Y:S05]  /*2a50*/  @P0 BRA `(.L_x_43) ;  /* 0x0000000000440947 */ /* 0x000fea0003800000 */
[----:B------:R-:W-:-:S14]  /*2a60*/  DSETP.NAN.AND P0, PT, R24, R24, PT ;  /* 0x000000181800722a */ /* 0x000fdc0003f08000 */
[----:B------:R-:W-:Y:S05]  /*2a70*/  @P0 BRA `(.L_x_44) ;  /* 0x0000000000300947 */ /* 0x000fea0003800000 */
[----:B------:R-:W-:Y:S01]  /*2a80*/  ISETP.NE.AND P0, PT, R35, R34, PT ;  /* 0x000000222300720c */ /* 0x000fe20003f05270 */
[----:B------:R-:W-:Y:S02]  /*2a90*/  IMAD.MOV.U32 R28, RZ, RZ, 0x0 ;  /* 0x00000000ff1c7424 */ /* 0x000fe400078e00ff */
[----:B------:R-:W-:-:S10]  /*2aa0*/  IMAD.MOV.U32 R29, RZ, RZ, -0x80000 ;  /* 0xfff80000ff1d7424 */ /* 0x000fd400078e00ff */
[----:B------:R-:W-:Y:S05]  /*2ab0*/  @!P0 BRA `(.L_x_42) ;  /* 0x0000000000348947 */ /* 0x000fea0003800000 */
[----:B------:R-:W-:Y:S02]  /*2ac0*/  ISETP.NE.AND P0, PT, R35, 0x7ff00000, PT ;  /* 0x7ff000002300780c */ /* 0x000fe40003f05270 */
[----:B------:R-:W-:Y:S02]  /*2ad0*/  LOP3.LUT R29, R27, 0x80000000, R25, 0x48, !PT ;  /* 0x800000001b1d7812 */ /* 0x000fe400078e4819 */
[----:B------:R-:W-:-:S13]  /*2ae0*/  ISETP.EQ.OR P0, PT, R34, RZ, !P0 ;  /* 0x000000ff2200720c */ /* 0x000fda0004702670 */
[----:B------:R-:W-:Y:S01]  /*2af0*/  @P0 LOP3.LUT R9, R29, 0x7ff00000, RZ, 0xfc, !PT ;  /* 0x7ff000001d090812 */ /* 0x000fe200078efcff */
[----:B------:R-:W-:Y:S02]  /*2b00*/  @!P0 IMAD.MOV.U32 R28, RZ, RZ, RZ ;  /* 0x000000ffff1c8224 */ /* 0x000fe400078e00ff */
[----:B------:R-:W-:Y:S02]  /*2b10*/  @P0 IMAD.MOV.U32 R28, RZ, RZ, RZ ;  /* 0x000000ffff1c0224 */ /* 0x000fe400078e00ff */
[----:B------:R-:W-:Y:S01]  /*2b20*/  @P0 IMAD.MOV.U32 R29, RZ, RZ, R9 ;  /* 0x000000ffff1d0224 */ /* 0x000fe200078e0009 */
[----:B------:R-:W-:Y:S06]  /*2b30*/  BRA `(.L_x_42) ;  /* 0x0000000000147947 */ /* 0x000fec0003800000 */
.L_x_44:
[----:B------:R-:W-:Y:S01]  /*2b40*/  LOP3.LUT R29, R25, 0x80000, RZ, 0xfc, !PT ;  /* 0x00080000191d7812 */ /* 0x000fe200078efcff */
[----:B------:R-:W-:Y:S01]  /*2b50*/  IMAD.MOV.U32 R28, RZ, RZ, R24 ;  /* 0x000000ffff1c7224 */ /* 0x000fe200078e0018 */
[----:B------:R-:W-:Y:S06]  /*2b60*/  BRA `(.L_x_42) ;  /* 0x0000000000087947 */ /* 0x000fec0003800000 */
.L_x_43:
[----:B------:R-:W-:Y:S01]  /*2b70*/  LOP3.LUT R29, R27, 0x80000, RZ, 0xfc, !PT ;  /* 0x000800001b1d7812 */ /* 0x000fe200078efcff */
[----:B------:R-:W-:-:S07]  /*2b80*/  IMAD.MOV.U32 R28, RZ, RZ, R26 ;  /* 0x000000ffff1c7224 */ /* 0x000fce00078e001a */
.L_x_42:
[----:B------:R-:W-:Y:S05]  /*2b90*/  BSYNC.RECONVERGENT B1 ;  /* 0x0000000000017941 */ /* 0x000fea0003800200 */
.L_x_40:
[----:B------:R-:W-:Y:S02]  /*2ba0*/  IMAD.MOV.U32 R19, RZ, RZ, 0x0 ;  /* 0x00000000ff137424 */ /* 0x000fe400078e00ff */
[----:B------:R-:W-:Y:S02]  /*2bb0*/  IMAD.MOV.U32 R20, RZ, RZ, R28 ;  /* 0x000000ffff147224 */ /* 0x000fe400078e001c */
[----:B------:R-:W-:Y:S01]  /*2bc0*/  IMAD.MOV.U32 R21, RZ, RZ, R29 ;  /* 0x000000ffff157224 */ /* 0x000fe200078e001d */
[----:B------:R-:W-:Y:S06]  /*2bd0*/  RET.REL.NODEC R18 `(_Z15y_Thomas_on_gpuPdS_S_S_S_S_S_iii) ;  /* 0xffffffd412087950 */ /* 0x000fec0003c3ffff */
.L_x_45:
[----:B------:R-:W-:-:S00]  /*2be0*/  BRA `(.L_x_45) ;  /* 0xfffffffc00fc7947 */ /* 0x000fc0000383ffff */
[----:B------:R-:W-:-:S00]  /*2bf0*/  NOP ;  /* 0x0000000000007918 */ /* 0x000fc00000000000 */
        /* <DEDUP_REMOVED lines=8> */
.L_x_824:


//--------------------- .text._Z15x_Thomas_on_gpuPdS_S_S_S_S_S_iii --------------------------
	.section	.text._Z15x_Thomas_on_gpuPdS_S_S_S_S_S_iii,"ax",@progbits
	.align	128
        .global         _Z15x_Thomas_on_gpuPdS_S_S_S_S_S_iii
        .type           _Z15x_Thomas_on_gpuPdS_S_S_S_S_S_iii,@function
        .size           _Z15x_Thomas_on_gpuPdS_S_S_S_S_S_iii,(.L_x_826 - _Z15x_Thomas_on_gpuPdS_S_S_S_S_S_iii)
        .other          _Z15x_Thomas_on_gpuPdS_S_S_S_S_S_iii,@"STO_CUDA_ENTRY STV_DEFAULT"
_Z15x_Thomas_on_gpuPdS_S_S_S_S_S_iii:
.text._Z15x_Thomas_on_gpuPdS_S_S_S_S_S_iii:
        /* <DEDUP_REMOVED lines=8> */
[----:B------:R-:W0:Y:S01]  /*0080*/  LDCU UR11, c[0x0][0x3bc] ;  /* 0x00007780ff0b77ac */ /* 0x000e220008000800 */
[----:B------:R-:W1:Y:S01]  /*0090*/  LDC.64 R32, c[0x0][0x390] ;  /* 0x0000e400ff207b82 */ /* 0x000e620000000a00 */
[----:B------:R-:W2:Y:S01]  /*00a0*/  LDCU UR5, c[0x0][0x370] ;  /* 0x00006e00ff0577ac */ /* 0x000ea20008000800 */
[----:B------:R-:W3:Y:S06]  /*00b0*/  LDCU.64 UR14, c[0x0][0x358] ;  /* 0x00006b00ff0e77ac */ /* 0x000eec0008000a00 */
[----:B------:R-:W4:Y:S01]  /*00c0*/  LDC.64 R30, c[0x0][0x388] ;  /* 0x0000e200ff1e7b82 */ /* 0x000f220000000a00 */
[----:B------:R-:W1:Y:S07]  /*00d0*/  LDCU UR8, c[0x0][0x3c0] ;  /* 0x00007800ff0877ac */ /* 0x000e6e0008000800 */
[----:B------:R-:W1:Y:S01]  /*00e0*/  LDC.64 R20, c[0x0][0x3a8] ;  /* 0x0000ea00ff147b82 */ /* 0x000e620000000a00 */
[----:B0-----:R-:W-:-:S02]  /*00f0*/  UISETP.GT.AND UP0, UPT, UR11, 0x1, UPT ;  /* 0x000000010b00788c */ /* 0x001fc4000bf04270 */
[----:B------:R-:W-:Y:S02]  /*0100*/  UIADD3 UR4, UPT, UPT, UR11, -0x1, URZ ;  /* 0xffffffff0b047890 */ /* 0x000fe4000fffe0ff */
[----:B--2---:R-:W-:Y:S02]  /*0110*/  UIMAD UR6, UR6, UR5, URZ ;  /* 0x00000005060672a4 */ /* 0x004fe4000f8e02ff */
[----:B------:R-:W-:Y:S01]  /*0120*/  UIMAD UR5, UR4, UR7, URZ ;  /* 0x00000007040572a4 */ /* 0x000fe2000f8e02ff */
[----:B------:R-:W0:Y:S08]  /*0130*/  LDC.64 R22, c[0x0][0x398] ;  /* 0x0000e600ff167b82 */ /* 0x000e300000000a00 */
[----:B------:R-:W2:Y:S08]  /*0140*/  LDC.64 R24, c[0x0][0x3b0] ;  /* 0x0000ec00ff187b82 */ /* 0x000eb00000000a00 */
[----:B------:R-:W0:Y:S01]  /*0150*/  LDC.64 R26, c[0x0][0x3a0] ;  /* 0x0000e800ff1a7b82 */ /* 0x000e220000000a00 */
[----:B---3--:R-:W-:Y:S05]  /*0160*/  BRA.U UP0, `(.L_x_46) ;  /* 0x0000000100f47547 */ /* 0x008fea000b800000 */
.L_x_51:
[----:B----4-:R-:W-:-:S05]  /*0170*/  IMAD.WIDE R28, R7, 0x8, R30 ;  /* 0x00000008071c7825 */ /* 0x010fca00078e021e */
[----:B---3--:R-:W3:Y:S01]  /*0180*/  LDG.E.64 R12, desc[UR14][R28.64] ;  /* 0x0000000e1c0c7981 */ /* 0x008ee2000c1e1b00 */
[----:B-1----:R-:W-:-:S06]  /*0190*/  IMAD.WIDE R14, R7, 0x8, R32 ;  /* 0x00000008070e7825 */ /* 0x002fcc00078e0220 */
[----:B------:R-:W4:Y:S01]  /*01a0*/  LDG.E.64 R14, desc[UR14][R14.64] ;  /* 0x0000000e0e0e7981 */ /* 0x000f22000c1e1b00 */
[----:B------:R-:W-:Y:S01]  /*01b0*/  HFMA2 R2, -RZ, RZ, 0, 5.9604644775390625e-08 ;  /* 0x00000001ff027431 */ /* 0x000fe200000001ff */
[----:B------:R-:W-:Y:S01]  /*01c0*/  BSSY.RECONVERGENT B0, `(.L_x_47) ;  /* 0x0000012000007945 */ /* 0x000fe20003800200 */
[----:B---3--:R-:W1:Y:S01]  /*01d0*/  MUFU.RCP64H R3, R13 ;  /* 0x0000000d00037308 */ /* 0x008e620000001800 */
[----:B----4-:R-:W-:-:S03]  /*01e0*/  FSETP.GEU.AND P1, PT, |R15|, 6.5827683646048100446e-37, PT ;  /* 0x036000000f00780b */ /* 0x010fc60003f2e200 */
[----:B-1----:R-:W-:-:S08]  /*01f0*/  DFMA R4, -R12, R2, 1 ;  /* 0x3ff000000c04742b */ /* 0x002fd00000000102 */
        /* <DEDUP_REMOVED lines=11> */
[----:B0-2---:R-:W-:Y:S05]  /*02b0*/  CALL.REL.NOINC `($__internal_3_$__cuda_sm20_div_rn_f64_full) ;  /* 0x0000002800147944 */ /* 0x005fea0003c00000 */
[----:B------:R-:W-:Y:S01]  /*02c0*/  IMAD.MOV.U32 R2, RZ, RZ, R4 ;  /* 0x000000ffff027224 */ /* 0x000fe200078e0004 */
[----:B------:R-:W-:-:S07]  /*02d0*/  MOV R3, R5 ;  /* 0x0000000500037202 */ /* 0x000fce0000000f00 */
.L_x_48:
[----:B------:R-:W-:Y:S05]  /*02e0*/  BSYNC.RECONVERGENT B0 ;  /* 0x0000000000007941 */ /* 0x000fea0003800200 */
.L_x_47:
[----:B------:R-:W-:-:S05]  /*02f0*/  IMAD.WIDE R4, R7, 0x8, R20 ;  /* 0x0000000807047825 */ /* 0x000fca00078e0214 */
[----:B------:R1:W-:Y:S04]  /*0300*/  STG.E.64 desc[UR14][R4.64], R2 ;  /* 0x0000000204007986 */ /* 0x0003e8000c101b0e */
[----:B------:R-:W3:Y:S01]  /*0310*/  LDG.E.64 R12, desc[UR14][R28.64] ;  /* 0x0000000e1c0c7981 */ /* 0x000ee2000c1e1b00 */
[----:B0-----:R-:W-:-:S06]  /*0320*/  IMAD.WIDE R14, R7, 0x8, R22 ;  /* 0x00000008070e7825 */ /* 0x001fcc00078e0216 */
[----:B------:R-:W4:Y:S01]  /*0330*/  LDG.E.64 R14, desc[UR14][R14.64] ;  /* 0x0000000e0e0e7981 */ /* 0x000f22000c1e1b00 */
[----:B------:R-:W-:Y:S01]  /*0340*/  IMAD.MOV.U32 R8, RZ, RZ, 0x1 ;  /* 0x00000001ff087424 */ /* 0x000fe200078e00ff */
[----:B------:R-:W-:Y:S01]  /*0350*/  BSSY.RECONVERGENT B0, `(.L_x_49) ;  /* 0x0000012000007945 */ /* 0x000fe20003800200 */
[----:B---3--:R-:W0:Y:S01]  /*0360*/  MUFU.RCP64H R9, R13 ;  /* 0x0000000d00097308 */ /* 0x008e220000001800 */
[----:B----4-:R-:W-:-:S03]  /*0370*/  FSETP.GEU.AND P1, PT, |R15|, 6.5827683646048100446e-37, PT ;  /* 0x036000000f00780b */ /* 0x010fc60003f2e200 */
        /* <DEDUP_REMOVED lines=11> */
[----:B------:R-:W-:-:S07]  /*0430*/  MOV R0, 0x450 ;  /* 0x0000045000007802 */ /* 0x000fce0000000f00 */
[----:B--2---:R-:W-:Y:S05]  /*0440*/  CALL.REL.NOINC `($__internal_3_$__cuda_sm20_div_rn_f64_full) ;  /* 0x0000002400b07944 */ /* 0x004fea0003c00000 */
[----:B------:R-:W-:Y:S01]  /*0450*/  MOV R2, R4 ;  /* 0x0000000400027202 */ /* 0x000fe20000000f00 */
[----:B------:R-:W-:-:S07]  /*0460*/  IMAD.MOV.U32 R3, RZ, RZ, R5 ;  /* 0x000000ffff037224 */ /* 0x000fce00078e0005 */
.L_x_50:
[----:B------:R-:W-:Y:S05]  /*0470*/  BSYNC.RECONVERGENT B0 ;  /* 0x0000000000007941 */ /* 0x000fea0003800200 */
.L_x_49:
[----:B--2---:R-:W-:Y:S01]  /*0480*/  IMAD.WIDE R4, R7, 0x8, R24 ;  /* 0x0000000807047825 */ /* 0x004fe200078e0218 */
[----:B------:R-:W-:-:S04]  /*0490*/  MOV R9, UR5 ;  /* 0x0000000500097c02 */ /* 0x000fc80008000f00 */
[----:B------:R3:W-:Y:S01]  /*04a0*/  STG.E.64 desc[UR14][R4.64], R2 ;  /* 0x0000000204007986 */ /* 0x0007e2000c101b0e */
[----:B------:R-:W-:-:S06]  /*04b0*/  IMAD.WIDE R8, R9, 0x8, R4 ;  /* 0x0000000809087825 */ /* 0x000fcc00078e0204 */
[----:B------:R-:W2:Y:S01]  /*04c0*/  LDG.E.64 R8, desc[UR14][R8.64] ;  /* 0x0000000e08087981 */ /* 0x000ea2000c1e1b00 */
[C---:B------:R-:W-:Y:S01]  /*04d0*/  VIADD R11, R7.reuse, UR5 ;  /* 0x00000005070b7c36 */ /* 0x040fe20008000000 */
[----:B------:R-:W-:-:S03]  /*04e0*/  IADD3 R7, PT, PT, R7, UR6, RZ ;  /* 0x0000000607077c10 */ /* 0x000fc6000fffe0ff */
[----:B------:R-:W-:Y:S01]  /*04f0*/  IMAD.WIDE R10, R11, 0x8, R26 ;  /* 0x000000080b0a7825 */ /* 0x000fe200078e021a */
[----:B------:R-:W-:-:S04]  /*0500*/  ISETP.GE.AND P0, PT, R7, UR8, PT ;  /* 0x0000000807007c0c */ /* 0x000fc8000bf06270 */
[----:B--2---:R3:W-:Y:S09]  /*0510*/  STG.E.64 desc[UR14][R10.64], R8 ;  /* 0x000000080a007986 */ /* 0x0047f2000c101b0e */
[----:B------:R-:W-:Y:S05]  /*0520*/  @!P0 BRA `(.L_x_51) ;  /* 0xfffffffc00108947 */ /* 0x000fea000383ffff */
[----:B------:R-:W-:Y:S05]  /*0530*/  EXIT ;  /* 0x000000000000794d */ /* 0x000fea0003800000 */
.L_x_46:
[----:B------:R-:W-:Y:S02]  /*0540*/  UIADD3 UR7, UPT, UPT, UR11, 0x3, URZ ;  /* 0x000000030b077890 */ /* 0x000fe4000fffe0ff */
[----:B------:R-:W-:Y:S02]  /*0550*/  UIADD3 UR12, UPT, UPT, UR11, 0x7, URZ ;  /* 0x000000070b0c7890 */ /* 0x000fe4000fffe0ff */
[----:B------:R-:W-:Y:S02]  /*0560*/  ULOP3.LUT UR13, UR4, 0xfffffff8, URZ, 0xc0, !UPT ;  /* 0xfffffff8040d7892 */ /* 0x000fe4000f8ec0ff */
[----:B------:R-:W-:Y:S02]  /*0570*/  ULOP3.LUT UR10, UR4, 0xfffffffc, URZ, 0xc0, !UPT ;  /* 0xfffffffc040a7892 */ /* 0x000fe4000f8ec0ff */
[----:B------:R-:W-:Y:S02]  /*0580*/  ULOP3.LUT UR4, UR7, 0x3, URZ, 0xc0, !UPT ;  /* 0x0000000307047892 */ /* 0x000fe4000f8ec0ff */
[----:B-1----:R-:W-:-:S02]  /*0590*/  ULOP3.LUT UR8, UR12, 0x7, URZ, 0xc0, !UPT ;  /* 0x000000070c087892 */ /* 0x002fc4000f8ec0ff */
[----:B------:R-:W-:Y:S02]  /*05a0*/  ULOP3.LUT UR9, UR7, 0x1, URZ, 0xc0, !UPT ;  /* 0x0000000107097892 */ /* 0x000fe4000f8ec0ff */
[----:B------:R-:W-:Y:S02]  /*05b0*/  UIADD3 UR11, UPT, UPT, UR11, -0x2, URZ ;  /* 0xfffffffe0b0b7890 */ /* 0x000fe4000fffe0ff */
[----:B------:R-:W-:Y:S02]  /*05c0*/  UIADD3 UR10, UPT, UPT, -UR10, URZ, URZ ;  /* 0x000000ff0a0a7290 */ /* 0x000fe4000fffe1ff */
[----:B------:R-:W-:Y:S02]  /*05d0*/  UIADD3 UR7, UPT, UPT, UR4, -0x1, URZ ;  /* 0xffffffff04077890 */ /* 0x000fe4000fffe0ff */
[----:B------:R-:W-:-:S12]  /*05e0*/  UIADD3 UR8, UPT, UPT, UR8, -0x1, URZ ;  /* 0xffffffff08087890 */ /* 0x000fd8000fffe0ff */
.L_x_79:
[----:B0-----:R-:W0:Y:S08]  /*05f0*/  LDC.64 R26, c[0x0][0x388] ;  /* 0x0000e200ff1a7b82 */ /* 0x001e300000000a00 */
[----:B-12---:R-:W1:Y:S01]  /*0600*/  LDC.64 R24, c[0x0][0x390] ;  /* 0x0000e400ff187b82 */ /* 0x006e620000000a00 */
[----:B0-----:R-:W-:-:S05]  /*0610*/  IMAD.WIDE R26, R7, 0x8, R26 ;  /* 0x00000008071a7825 */ /* 0x001fca00078e021a */
[----:B---3--:R-:W2:Y:S01]  /*0620*/  LDG.E.64 R12, desc[UR14][R26.64] ;  /* 0x0000000e1a0c7981 */ /* 0x008ea2000c1e1b00 */
[----:B-1----:R-:W-:-:S05]  /*0630*/  IMAD.WIDE R24, R7, 0x8, R24 ;  /* 0x0000000807187825 */ /* 0x002fca00078e0218 */
[----:B------:R-:W3:Y:S01]  /*0640*/  LDG.E.64 R14, desc[UR14][R24.64] ;  /* 0x0000000e180e7981 */ /* 0x000ee2000c1e1b00 */
[----:B------:R-:W-:Y:S01]  /*0650*/  IMAD.MOV.U32 R2, RZ, RZ, 0x1 ;  /* 0x00000001ff027424 */ /* 0x000fe200078e00ff */
[----:B------:R-:W-:Y:S01]  /*0660*/  MOV R0, UR11 ;  /* 0x0000000b00007c02 */ /* 0x000fe20008000f00 */
[----:B------:R-:W-:Y:S03]  /*0670*/  BSSY.RECONVERGENT B0, `(.L_x_52) ;  /* 0x0000013000007945 */ /* 0x000fe60003800200 */
[----:B------:R-:W-:Y:S01]  /*0680*/  ISETP.GE.U32.AND P1, PT, R0, 0x3, PT ;  /* 0x000000030000780c */ /* 0x000fe20003f26070 */
[----:B--2---:R-:W0:Y:S01]  /*0690*/  MUFU.RCP64H R3, R13 ;  /* 0x0000000d00037308 */ /* 0x004e220000001800 */
        /* <DEDUP_REMOVED lines=13> */
[----:B----4-:R-:W-:Y:S05]  /*0770*/  CALL.REL.NOINC `($__internal_3_$__cuda_sm20_div_rn_f64_full) ;  /* 0x0000002000e47944 */ /* 0x010fea0003c00000 */
[----:B------:R-:W-:Y:S01]  /*0780*/  IMAD.MOV.U32 R2, RZ, RZ, R4 ;  /* 0x000000ffff027224 */ /* 0x000fe200078e0004 */
[----:B------:R-:W-:-:S07]  /*0790*/  MOV R3, R5 ;  /* 0x0000000500037202 */ /* 0x000fce0000000f00 */
.L_x_53:
[----:B------:R-:W-:Y:S05]  /*07a0*/  BSYNC.RECONVERGENT B0 ;  /* 0x0000000000007941 */ /* 0x000fea0003800200 */
.L_x_52:
        /* <DEDUP_REMOVED lines=23> */
[----:B----4-:R-:W-:Y:S05]  /*0920*/  CALL.REL.NOINC `($__internal_3_$__cuda_sm20_div_rn_f64_full) ;  /* 0x0000002000787944 */ /* 0x010fea0003c00000 */
[----:B------:R-:W-:Y:S01]  /*0930*/  MOV R2, R4 ;  /* 0x0000000400027202 */ /* 0x000fe20000000f00 */
[----:B------:R-:W-:-:S07]  /*0940*/  IMAD.MOV.U32 R3, RZ, RZ, R5 ;  /* 0x000000ffff037224 */ /* 0x000fce00078e0005 */
.L_x_55:
[----:B------:R-:W-:Y:S05]  /*0950*/  BSYNC.RECONVERGENT B0 ;  /* 0x0000000000007941 */ /* 0x000fea0003800200 */
.L_x_54:
[----:B------:R-:W0:Y:S01]  /*0960*/  LDC.64 R18, c[0x0][0x3b0] ;  /* 0x0000ec00ff127b82 */ /* 0x000e220000000a00 */
[----:B------:R-:W-:Y:S02]  /*0970*/  HFMA2 R5, -RZ, RZ, 0, 5.9604644775390625e-08 ;  /* 0x00000001ff057431 */ /* 0x000fe400000001ff */
[----:B0-----:R-:W-:-:S05]  /*0980*/  IMAD.WIDE R18, R7, 0x8, R18 ;  /* 0x0000000807127825 */ /* 0x001fca00078e0212 */
[----:B------:R0:W-:Y:S01]  /*0990*/  STG.E.64 desc[UR14][R18.64], R2 ;  /* 0x0000000212007986 */ /* 0x0001e2000c101b0e */
[----:B------:R-:W-:Y:S05]  /*09a0*/  @!P1 BRA `(.L_x_56) ;  /* 0x0000000800989947 */ /* 0x000fea0003800000 */
[----:B------:R-:W0:Y:S01]  /*09b0*/  LDCU UR16, c[0x0][0x3c0] ;  /* 0x00007800ff1077ac */ /* 0x000e220008000800 */
[----:B------:R-:W-:Y:S01]  /*09c0*/  IMAD.MOV.U32 R6, RZ, RZ, RZ ;  /* 0x000000ffff067224 */ /* 0x000fe200078e00ff */
[----:B------:R-:W-:Y:S01]  /*09d0*/  MOV R5, RZ ;  /* 0x000000ff00057202 */ /* 0x000fe20000000f00 */
[----:B------:R-:W-:Y:S01]  /*09e0*/  IMAD.U32 R4, RZ, RZ, UR10 ;  /* 0x0000000aff047e24 */ /* 0x000fe2000f8e00ff */
[----:B------:R-:W1:Y:S01]  /*09f0*/  LDCU UR4, c[0x0][0x3c0] ;  /* 0x00007800ff0477ac */ /* 0x000e620008000800 */
[----:B0-----:R-:W-:Y:S01]  /*0a00*/  IADD3 R3, PT, PT, R7, UR16, RZ ;  /* 0x0000001007037c10 */ /* 0x001fe2000fffe0ff */
[----:B-1----:R-:W-:-:S07]  /*0a10*/  IMAD.U32 R2, RZ, RZ, UR4 ;  /* 0x00000004ff027e24 */ /* 0x002fce000f8e00ff */
.L_x_65:
[----:B0-----:R-:W0:Y:S01]  /*0a20*/  LDC.64 R14, c[0x0][0x380] ;  /* 0x0000e000ff0e7b82 */ /* 0x001e220000000a00 */
[----:B------:R-:W-:-:S04]  /*0a30*/  IMAD.WIDE R16, R2, 0x8, R26 ;  /* 0x0000000802107825 */ /* 0x000fc800078e021a */
[----:B------:R-:W-:Y:S01]  /*0a40*/  IMAD.WIDE R10, R6, 0x8, R22 ;  /* 0x00000008060a7825 */ /* 0x000fe200078e0216 */
[----:B------:R-:W2:Y:S04]  /*0a50*/  LDG.E.64 R8, desc[UR14][R16.64] ;  /* 0x0000000e10087981 */ /* 0x000ea8000c1e1b00 */
[----:B------:R-:W2:Y:S01]  /*0a60*/  LDG.E.64 R12, desc[UR14][R10.64] ;  /* 0x0000000e0a0c7981 */ /* 0x000ea2000c1e1b00 */
[----:B0-----:R-:W-:-:S05]  /*0a70*/  IMAD.WIDE R14, R3, 0x8, R14 ;  /* 0x00000008030e7825 */ /* 0x001fca00078e020e */
[----:B------:R-:W2:Y:S01]  /*0a80*/  LDG.E.64 R28, desc[UR14][R14.64] ;  /* 0x0000000e0e1c7981 */ /* 0x000ea2000c1e1b00 */
[----:B------:R-:W-:Y:S01]  /*0a90*/  BSSY.RECONVERGENT B0, `(.L_x_57) ;  /* 0x0000011000007945 */ /* 0x000fe20003800200 */
[----:B--2---:R-:W-:-:S06]  /*0aa0*/  DFMA R8, -R12, R28, R8 ;  /* 0x0000001c0c08722b */ /* 0x004fcc0000000108 */
[----:B------:R-:W0:Y:S04]  /*0ab0*/  MUFU.RCP64H R13, R9 ;  /* 0x00000009000d7308 */ /* 0x000e280000001800 */
[----:B------:R-:W-:-:S06]  /*0ac0*/  IADD3 R12, PT, PT, R9, 0x300402, RZ ;  /* 0x00300402090c7810 */ /* 0x000fcc0007ffe0ff */
[----:B0-----:R-:W-:-:S08]  /*0ad0*/  DFMA R28, -R8, R12, 1 ;  /* 0x3ff00000081c742b */ /* 0x001fd0000000010c */
[----:B------:R-:W-:Y:S01]  /*0ae0*/  DFMA R28, R28, R28, R28 ;  /* 0x0000001c1c1c722b */ /* 0x000fe2000000001c */
[----:B------:R-:W-:-:S07]  /*0af0*/  FSETP.GEU.AND P0, PT, |R12|, 5.8789094863358348022e-39, PT ;  /* 0x004004020c00780b */ /* 0x000fce0003f0e200 */
[----:B------:R-:W-:-:S08]  /*0b00*/  DFMA R28, R12, R28, R12 ;  /* 0x0000001c0c1c722b */ /* 0x000fd0000000000c */
[----:B----4-:R-:W-:-:S08]  /*0b10*/  DFMA R30, -R8, R28, 1 ;  /* 0x3ff00000081e742b */ /* 0x010fd0000000011c */
[----:B------:R-:W-:Y:S01]  /*0b20*/  DFMA R28, R28, R30, R28 ;  /* 0x0000001e1c1c722b */ /* 0x000fe2000000001c */
[----:B------:R-:W-:Y:S10]  /*0b30*/  @P0 BRA `(.L_x_58) ;  /* 0x0000000000180947 */ /* 0x000ff40003800000 */
[----:B------:R-:W-:Y:S01]  /*0b40*/  LOP3.LUT R0, R9, 0x7fffffff, RZ, 0xc0, !PT ;  /* 0x7fffffff09007812 */ /* 0x000fe200078ec0ff */
[----:B------:R-:W-:Y:S01]  /*0b50*/  IMAD.MOV.U32 R28, RZ, RZ, R8 ;  /* 0x000000ffff1c7224 */ /* 0x000fe200078e0008 */
[----:B------:R-:W-:Y:S02]  /*0b60*/  MOV R29, R9 ;  /* 0x00000009001d7202 */ /* 0x000fe40000000f00 */
[----:B------:R-:W-:Y:S02]  /*0b70*/  IADD3 R0, PT, PT, R0, -0x100000, RZ ;  /* 0xfff0000000007810 */ /* 0x000fe40007ffe0ff */
[----:B------:R-:W-:-:S07]  /*0b80*/  MOV R34, 0xba0 ;  /* 0x00000ba000227802 */ /* 0x000fce0000000f00 */
[----:B------:R-:W-:Y:S05]  /*0b90*/  CALL.REL.NOINC `($__internal_2_$__cuda_sm20_dblrcp_rn_slowpath_v3) ;  /* 0x0000001c00347944 */ /* 0x000fea0003c00000 */
.L_x_58:
[----:B------:R-:W-:Y:S05]  /*0ba0*/  BSYNC.RECONVERGENT B0 ;  /* 0x0000000000007941 */ /* 0x000fea0003800200 */
.L_x_57:
[----:B------:R-:W-:Y:S01]  /*0bb0*/  IMAD.WIDE R12, R2, 0x8, R24 ;  /* 0x00000008020c7825 */ /* 0x000fe200078e0218 */
[----:B------:R-:W0:Y:S04]  /*0bc0*/  LDC R33, c[0x0][0x3c0] ;  /* 0x0000f000ff217b82 */ /* 0x000e280000000800 */
[----:B------:R-:W2:Y:S01]  /*0bd0*/  LDG.E.64 R40, desc[UR14][R12.64] ;  /* 0x0000000e0c287981 */ /* 0x000ea2000c1e1b00 */
[----:B------:R-:W-:-:S04]  /*0be0*/  IMAD.WIDE R34, R6, 0x8, R18 ;  /* 0x0000000806227825 */ /* 0x000fc800078e0212 */
[----:B------:R-:W-:-:S04]  /*0bf0*/  IMAD.WIDE R8, R2, 0x8, R20 ;  /* 0x0000000802087825 */ /* 0x000fc800078e0214 */
[----:B0-----:R-:W-:Y:S01]  /*0c00*/  IMAD.WIDE R10, R33, 0x8, R10 ;  /* 0x00000008210a7825 */ /* 0x001fe200078e020a */
[----:B--2---:R-:W-:-:S07]  /*0c10*/  DMUL R40, R40, R28 ;  /* 0x0000001c28287228 */ /* 0x004fce0000000000 */
[----:B------:R-:W-:Y:S04]  /*0c20*/  STG.E.64 desc[UR14][R10.64], R40 ;  /* 0x000000280a007986 */ /* 0x000fe8000c101b0e */
[----:B------:R-:W2:Y:S04]  /*0c30*/  LDG.E.64 R36, desc[UR14][R34.64] ;  /* 0x0000000e22247981 */ /* 0x000ea8000c1e1b00 */
[----:B------:R-:W2:Y:S04]  /*0c40*/  LDG.E.64 R38, desc[UR14][R8.64] ;  /* 0x0000000e08267981 */ /* 0x000ea8000c1e1b00 */
[----:B------:R-:W2:Y:S01]  /*0c50*/  LDG.E.64 R30, desc[UR14][R14.64] ;  /* 0x0000000e0e1e7981 */ /* 0x000ea2000c1e1b00 */
[----:B------:R-:W-:Y:S01]  /*0c60*/  IMAD.WIDE R16, R33, 0x8, R16 ;  /* 0x0000000821107825 */ /* 0x000fe200078e0210 */
[----:B--2---:R-:W-:-:S08]  /*0c70*/  DFMA R30, -R36, R30, R38 ;  /* 0x0000001e241e722b */ /* 0x004fd00000000126 */
[----:B------:R-:W-:Y:S01]  /*0c80*/  DMUL R28, R30, R28 ;  /* 0x0000001c1e1c7228 */ /* 0x000fe20000000000 */
[----:B------:R-:W-:-:S04]  /*0c90*/  IMAD.WIDE R30, R33, 0x8, R34 ;  /* 0x00000008211e7825 */ /* 0x000fc800078e0222 */
[----:B------:R-:W-:Y:S02]  /*0ca0*/  IMAD.WIDE R32, R33, 0x8, R14 ;  /* 0x0000000821207825 */ /* 0x000fe400078e020e */
        /* <DEDUP_REMOVED lines=16> */
[----:B------:R-:W-:Y:S02]  /*0db0*/  MOV R28, R34 ;  /* 0x00000022001c7202 */ /* 0x000fe40000000f00 */
[----:B------:R-:W-:Y:S01]  /*0dc0*/  MOV R29, R35 ;  /* 0x00000023001d7202 */ /* 0x000fe20000000f00 */
[----:B------:R-:W-:Y:S01]  /*0dd0*/  VIADD R0, R0, 0xfff00000 ;  /* 0xfff0000000007836 */ /* 0x000fe20000000000 */
[----:B------:R-:W-:-:S07]  /*0de0*/  MOV R34, 0xe00 ;  /* 0x00000e0000227802 */ /* 0x000fce0000000f00 */
[----:B------:R-:W-:Y:S05]  /*0df0*/  CALL.REL.NOINC `($__internal_2_$__cuda_sm20_dblrcp_rn_slowpath_v3) ;  /* 0x00000018009c7944 */ /* 0x000fea0003c00000 */
.L_x_60:
[----:B------:R-:W-:Y:S05]  /*0e00*/  BSYNC.RECONVERGENT B0 ;  /* 0x0000000000007941 */ /* 0x000fea0003800200 */
.L_x_59:
[----:B------:R-:W0:Y:S02]  /*0e10*/  LDC R15, c[0x0][0x3c0] ;  /* 0x0000f000ff0f7b82 */ /* 0x000e240000000800 */
[----:B0-----:R-:W-:-:S05]  /*0e20*/  IMAD.WIDE R12, R15, 0x8, R12 ;  /* 0x000000080f0c7825 */ /* 0x001fca00078e020c */
[----:B------:R-:W2:Y:S01]  /*0e30*/  LDG.E.64 R40, desc[UR14][R12.64] ;  /* 0x0000000e0c287981 */ /* 0x000ea2000c1e1b00 */
[----:B------:R-:W-:-:S04]  /*0e40*/  IMAD.WIDE R10, R15, 0x8, R10 ;  /* 0x000000080f0a7825 */ /* 0x000fc800078e020a */
[----:B------:R-:W-:Y:S01]  /*0e50*/  IMAD.WIDE R8, R15, 0x8, R8 ;  /* 0x000000080f087825 */ /* 0x000fe200078e0208 */
[----:B--2---:R-:W-:-:S07]  /*0e60*/  DMUL R40, R40, R28 ;  /* 0x0000001c28287228 */ /* 0x004fce0000000000 */
[----:B------:R-:W-:Y:S04]  /*0e70*/  STG.E.64 desc[UR14][R10.64], R40 ;  /* 0x000000280a007986 */ /* 0x000fe8000c101b0e */
[----:B------:R0:W2:Y:S04]  /*0e80*/  LDG.E.64 R36, desc[UR14][R30.64] ;  /* 0x0000000e1e247981 */ /* 0x0000a8000c1e1b00 */
[----:B------:R-:W2:Y:S04]  /*0e90*/  LDG.E.64 R38, desc[UR14][R8.64] ;  /* 0x0000000e08267981 */ /* 0x000ea8000c1e1b00 */
[----:B------:R-:W2:Y:S01]  /*0ea0*/  LDG.E.64 R34, desc[UR14][R32.64] ;  /* 0x0000000e20227981 */ /* 0x000ea2000c1e1b00 */
[----:B------:R-:W-:-:S04]  /*0eb0*/  IMAD.WIDE R16, R15, 0x8, R16 ;  /* 0x000000080f107825 */ /* 0x000fc800078e0210 */
[----:B0-----:R-:W-:-:S04]  /*0ec0*/  IMAD.WIDE R30, R15, 0x8, R30 ;  /* 0x000000080f1e7825 */ /* 0x001fc800078e021e */
[----:B------:R-:W-:Y:S01]  /*0ed0*/  IMAD.WIDE R14, R15, 0x8, R32 ;  /* 0x000000080f0e7825 */ /* 0x000fe200078e0220 */
[----:B--2---:R-:W-:-:S08]  /*0ee0*/  DFMA R34, -R36, R34, R38 ;  /* 0x000000222422722b */ /* 0x004fd00000000126 */
[----:B------:R-:W-:-:S07]  /*0ef0*/  DMUL R28, R34, R28 ;  /* 0x0000001c221c7228 */ /* 0x000fce0000000000 */
[----:B------:R0:W-:Y:S04]  /*0f00*/  STG.E.64 desc[UR14][R30.64], R28 ;  /* 0x0000001c1e007986 */ /* 0x0001e8000c101b0e */
[----:B------:R-:W0:Y:S04]  /*0f10*/  LDG.E.64 R38, desc[UR14][R16.64] ;  /* 0x0000000e10267981 */ /* 0x000e28000c1e1b00 */
[----:B------:R-:W0:Y:S04]  /*0f20*/  LDG.E.64 R36, desc[UR14][R10.64] ;  /* 0x0000000e0a247981 */ /* 0x000e28000c1e1b00 */
[----:B------:R-:W0:Y:S01]  /*0f30*/  LDG.E.64 R34, desc[UR14][R14.64] ;  /* 0x0000000e0e227981 */ /* 0x000e22000c1e1b00 */
[----:B------:R-:W-:Y:S01]  /*0f40*/  BSSY.RECONVERGENT B0, `(.L_x_61) ;  /* 0x0000011000007945 */ /* 0x000fe20003800200 */
[----:B0-----:R-:W-:-:S06]  /*0f50*/  DFMA R28, -R36, R34, R38 ;  /* 0x00000022241c722b */ /* 0x001fcc0000000126 */
[----:B------:R-:W0:Y:S04]  /*0f60*/  MUFU.RCP64H R33, R29 ;  /* 0x0000001d00217308 */ /* 0x000e280000001800 */
[----:B------:R-:W-:-:S04]  /*0f70*/  IADD3 R32, PT, PT, R29, 0x300402, RZ ;  /* 0x003004021d207810 */ /* 0x000fc80007ffe0ff */
[----:B------:R-:W-:Y:S02]  /*0f80*/  FSETP.GEU.AND P0, PT, |R32|, 5.8789094863358348022e-39, PT ;  /* 0x004004022000780b */ /* 0x000fe40003f0e200 */
[----:B0-----:R-:W-:-:S08]  /*0f90*/  DFMA R34, -R28, R32, 1 ;  /* 0x3ff000001c22742b */ /* 0x001fd00000000120 */
[----:B------:R-:W-:-:S08]  /*0fa0*/  DFMA R34, R34, R34, R34 ;  /* 0x000000222222722b */ /* 0x000fd00000000022 */
[----:B------:R-:W-:-:S08]  /*0fb0*/  DFMA R34, R32, R34, R32 ;  /* 0x000000222022722b */ /* 0x000fd00000000020 */
[----:B------:R-:W-:-:S08]  /*0fc0*/  DFMA R32, -R28, R34, 1 ;  /* 0x3ff000001c20742b */ /* 0x000fd00000000122 */
[----:B------:R-:W-:Y:S01]  /*0fd0*/  DFMA R32, R34, R32, R34 ;  /* 0x000000202220722b */ /* 0x000fe20000000022 */
[----:B------:R-:W-:Y:S10]  /*0fe0*/  @P0 BRA `(.L_x_62) ;  /* 0x0000000000180947 */ /* 0x000ff40003800000 */
[----:B------:R-:W-:Y:S02]  /*0ff0*/  LOP3.LUT R0, R29, 0x7fffffff, RZ, 0xc0, !PT ;  /* 0x7fffffff1d007812 */ /* 0x000fe400078ec0ff */
[----:B------:R-:W-:Y:S02]  /*1000*/  MOV R34, 0x1030 ;  /* 0x0000103000227802 */ /* 0x000fe40000000f00 */
[----:B------:R-:W-:-:S07]  /*1010*/  IADD3 R0, PT, PT, R0, -0x100000, RZ ;  /* 0xfff0000000007810 */ /* 0x000fce0007ffe0ff */
[----:B------:R-:W-:Y:S05]  /*1020*/  CALL.REL.NOINC `($__internal_2_$__cuda_sm20_dblrcp_rn_slowpath_v3) ;  /* 0x0000001800107944 */ /* 0x000fea0003c00000 */
[----:B------:R-:W-:Y:S01]  /*1030*/  IMAD.MOV.U32 R32, RZ, RZ, R28 ;  /* 0x000000ffff207224 */ /* 0x000fe200078e001c */
[----:B------:R-:W-:-:S07]  /*1040*/  MOV R33, R29 ;  /* 0x0000001d00217202 */ /* 0x000fce0000000f00 */
.L_x_62:
[----:B------:R-:W-:Y:S05]  /*1050*/  BSYNC.RECONVERGENT B0 ;  /* 0x0000000000007941 */ /* 0x000fea0003800200 */
.L_x_61:
[----:B------:R-:W0:Y:S02]  /*1060*/  LDC R29, c[0x0][0x3c0] ;  /* 0x0000f000ff1d7b82 */ /* 0x000e240000000800 */
[----:B0-----:R-:W-:-:S05]  /*1070*/  IMAD.WIDE R12, R29, 0x8, R12 ;  /* 0x000000081d0c7825 */ /* 0x001fca00078e020c */
        /* <DEDUP_REMOVED lines=8> */
[----:B--2---:R-:W-:Y:S01]  /*1100*/  DFMA R34, -R36, R34, R38 ;  /* 0x000000222422722b */ /* 0x004fe20000000126 */
[----:B------:R-:W-:-:S04]  /*1110*/  IMAD.WIDE R38, R29, 0x8, R16 ;  /* 0x000000081d267825 */ /* 0x000fc800078e0210 */
[----:B------:R-:W-:-:S03]  /*1120*/  IMAD.WIDE R16, R29, 0x8, R14 ;  /* 0x000000081d107825 */ /* 0x000fc600078e020e */
[----:B------:R-:W-:Y:S01]  /*1130*/  DMUL R34, R34, R32 ;  /* 0x0000002022227228 */ /* 0x000fe20000000000 */
[----:B------:R-:W-:-:S06]  /*1140*/  IMAD.WIDE R32, R29, 0x8, R30 ;  /* 0x000000081d207825 */ /* 0x000fcc00078e021e */
[----:B------:R0:W-:Y:S04]  /*1150*/  STG.E.64 desc[UR14][R32.64], R34 ;  /* 0x0000002220007986 */ /* 0x0001e8000c101b0e */
[----:B------:R-:W2:Y:S04]  /*1160*/  LDG.E.64 R38, desc[UR14][R38.64] ;  /* 0x0000000e26267981 */ /* 0x000ea8000c1e1b00 */
[----:B------:R-:W2:Y:S04]  /*1170*/  LDG.E.64 R28, desc[UR14][R10.64] ;  /* 0x0000000e0a1c7981 */ /* 0x000ea8000c1e1b00 */
[----:B------:R-:W2:Y:S01]  /*1180*/  LDG.E.64 R30, desc[UR14][R16.64] ;  /* 0x0000000e101e7981 */ /* 0x000ea2000c1e1b00 */
[----:B------:R-:W-:Y:S01]  /*1190*/  BSSY.RECONVERGENT B0, `(.L_x_63) ;  /* 0x0000011000007945 */ /* 0x000fe20003800200 */
[----:B--2---:R-:W-:-:S06]  /*11a0*/  DFMA R28, -R28, R30, R38 ;  /* 0x0000001e1c1c722b */ /* 0x004fcc0000000126 */
[----:B------:R-:W1:Y:S04]  /*11b0*/  MUFU.RCP64H R37, R29 ;  /* 0x0000001d00257308 */ /* 0x000e680000001800 */
[----:B------:R-:W-:-:S04]  /*11c0*/  IADD3 R36, PT, PT, R29, 0x300402, RZ ;  /* 0x003004021d247810 */ /* 0x000fc80007ffe0ff */
[----:B------:R-:W-:Y:S02]  /*11d0*/  FSETP.GEU.AND P0, PT, |R36|, 5.8789094863358348022e-39, PT ;  /* 0x004004022400780b */ /* 0x000fe40003f0e200 */
        /* <DEDUP_REMOVED lines=9> */
[----:B------:R-:W-:Y:S05]  /*1270*/  CALL.REL.NOINC `($__internal_2_$__cuda_sm20_dblrcp_rn_slowpath_v3) ;  /* 0x00000014007c7944 */ /* 0x000fea0003c00000 */
[----:B------:R-:W-:Y:S02]  /*1280*/  MOV R14, R28 ;  /* 0x0000001c000e7202 */ /* 0x000fe40000000f00 */
[----:B------:R-:W-:-:S07]  /*1290*/  MOV R15, R29 ;  /* 0x0000001d000f7202 */ /* 0x000fce0000000f00 */
.L_x_64:
[----:B------:R-:W-:Y:S05]  /*12a0*/  BSYNC.RECONVERGENT B0 ;  /* 0x0000000000007941 */ /* 0x000fea0003800200 */
.L_x_63:
        /* <DEDUP_REMOVED lines=10> */
[----:B------:R-:W-:Y:S01]  /*1350*/  VIADD R4, R4, 0x4 ;  /* 0x0000000404047836 */ /* 0x000fe20000000000 */
[C---:B------:R-:W-:Y:S01]  /*1360*/  LEA R2, R29.reuse, R2, 0x2 ;  /* 0x000000021d027211 */ /* 0x040fe200078e10ff */
[C---:B------:R-:W-:Y:S01]  /*1370*/  IMAD R3, R29.reuse, 0x4, R3 ;  /* 0x000000041d037824 */ /* 0x040fe200078e0203 */
[----:B------:R-:W-:-:S02]  /*1380*/  LEA R6, R29, R6, 0x2 ;  /* 0x000000061d067211 */ /* 0x000fc400078e10ff */
[----:B------:R-:W-:Y:S02]  /*1390*/  ISETP.NE.AND P0, PT, R4, RZ, PT ;  /* 0x000000ff0400720c */ /* 0x000fe40003f05270 */
[----:B------:R-:W-:Y:S01]  /*13a0*/  IADD3 R5, PT, PT, R5, 0x4, RZ ;  /* 0x0000000405057810 */ /* 0x000fe20007ffe0ff */
[----:B--2---:R-:W-:-:S08]  /*13b0*/  DFMA R34, -R34, R16, R8 ;  /* 0x000000102222722b */ /* 0x004fd00000000108 */
[----:B------:R-:W-:Y:S01]  /*13c0*/  DMUL R34, R34, R14 ;  /* 0x0000000e22227228 */ /* 0x000fe20000000000 */
[----:B------:R-:W-:-:S06]  /*13d0*/  IMAD.WIDE R14, R29, 0x8, R32 ;  /* 0x000000081d0e7825 */ /* 0x000fcc00078e0220 */
[----:B------:R0:W-:Y:S01]  /*13e0*/  STG.E.64 desc[UR14][R14.64], R34 ;  /* 0x000000220e007986 */ /* 0x0001e2000c101b0e */
[----:B------:R-:W-:Y:S05]  /*13f0*/  @P0 BRA `(.L_x_65) ;  /* 0xfffffff400880947 */ /* 0x000fea000383ffff */
[----:B------:R-:W-:-:S07]  /*1400*/  IADD3 R5, PT, PT, R5, 0x1, RZ ;  /* 0x0000000105057810 */ /* 0x000fce0007ffe0ff */
.L_x_56:
[----:B------:R-:W1:Y:S02]  /*1410*/  LDCU UR4, c[0x0][0x3bc] ;  /* 0x00007780ff0477ac */ /* 0x000e640008000800 */
[----:B-1----:R-:W-:-:S04]  /*1420*/  UIADD3 UR4, UPT, UPT, UR4, -0x1, URZ ;  /* 0xffffffff04047890 */ /* 0x002fc8000fffe0ff */
[----:B------:R-:W-:-:S09]  /*1430*/  ULOP3.LUT UP0, URZ, UR4, 0x3, URZ, 0xc0, !UPT ;  /* 0x0000000304ff7892 */ /* 0x000fd2000f80c0ff */
[----:B------:R-:W-:Y:S05]  /*1440*/  BRA.U !UP0, `(.L_x_66) ;  /* 0x0000000908087547 */ /* 0x000fea000b800000 */
[----:B------:R-:W-:-:S09]  /*1450*/  UISETP.NE.AND UP0, UPT, UR7, URZ, UPT ;  /* 0x000000ff0700728c */ /* 0x000fd2000bf05270 */
[----:B------:R-:W-:Y:S05]  /*1460*/  BRA.U !UP0, `(.L_x_67) ;  /* 0x0000000508487547 */ /* 0x000fea000b800000 */
[----:B------:R-:W1:Y:S01]  /*1470*/  LDCU UR4, c[0x0][0x3c0] ;  /* 0x00007800ff0477ac */ /* 0x000e620008000800 */
[----:B0-----:R-:W0:Y:S01]  /*1480*/  LDC.64 R14, c[0x0][0x380] ;  /* 0x0000e000ff0e7b82 */ /* 0x001e220000000a00 */
[----:B-1----:R-:W-:-:S04]  /*1490*/  IMAD R3, R5, UR4, RZ ;  /* 0x0000000405037c24 */ /* 0x002fc8000f8e02ff */
[C---:B------:R-:W-:Y:S01]  /*14a0*/  VIADD R9, R3.reuse, -UR4 ;  /* 0x8000000403097c36 */ /* 0x040fe20008000000 */
[C---:B------:R-:W-:Y:S01]  /*14b0*/  IADD3 R13, PT, PT, R3.reuse, R7, RZ ;  /* 0x00000007030d7210 */ /* 0x040fe20007ffe0ff */
[----:B------:R-:W-:-:S04]  /*14c0*/  IMAD.WIDE R16, R3, 0x8, R26 ;  /* 0x0000000803107825 */ /* 0x000fc800078e021a */
[----:B------:R-:W-:-:S04]  /*14d0*/  IMAD.WIDE R10, R9, 0x8, R22 ;  /* 0x00000008090a7825 */ /* 0x000fc800078e0216 */
[----:B0-----:R-:W-:Y:S01]  /*14e0*/  IMAD.WIDE R14, R13, 0x8, R14 ;  /* 0x000000080d0e7825 */ /* 0x001fe200078e020e */
[----:B------:R-:W2:Y:S04]  /*14f0*/  LDG.E.64 R28, desc[UR14][R10.64] ;  /* 0x0000000e0a1c7981 */ /* 0x000ea8000c1e1b00 */
[----:B------:R-:W2:Y:S04]  /*1500*/  LDG.E.64 R12, desc[UR14][R16.64] ;  /* 0x0000000e100c7981 */ /* 0x000ea8000c1e1b00 */
[----:B----4-:R-:W2:Y:S01]  /*1510*/  LDG.E.64 R30, desc[UR14][R14.64] ;  /* 0x0000000e0e1e7981 */ /* 0x010ea2000c1e1b00 */
        /* <DEDUP_REMOVED lines=8> */
[----:B------:R-:W-:-:S08]  /*15a0*/  DFMA R32, -R12, R30, 1 ;  /* 0x3ff000000c20742b */ /* 0x000fd0000000011e */
        /* <DEDUP_REMOVED lines=8> */
.L_x_69:
[----:B------:R-:W-:Y:S05]  /*1630*/  BSYNC.RECONVERGENT B0 ;  /* 0x0000000000007941 */ /* 0x000fea0003800200 */
.L_x_68:
[----:B------:R-:W-:Y:S01]  /*1640*/  IMAD.WIDE R12, R3, 0x8, R24 ;  /* 0x00000008030c7825 */ /* 0x000fe200078e0218 */
[----:B------:R-:W0:Y:S04]  /*1650*/  LDC R33, c[0x0][0x3c0] ;  /* 0x0000f000ff217b82 */ /* 0x000e280000000800 */
[----:B------:R-:W2:Y:S01]  /*1660*/  LDG.E.64 R30, desc[UR14][R12.64] ;  /* 0x0000000e0c1e7981 */ /* 0x000ea2000c1e1b00 */
[----:B------:R-:W-:-:S04]  /*1670*/  IMAD.WIDE R34, R9, 0x8, R18 ;  /* 0x0000000809227825 */ /* 0x000fc800078e0212 */
[----:B------:R-:W-:-:S04]  /*1680*/  IMAD.WIDE R8, R3, 0x8, R20 ;  /* 0x0000000803087825 */ /* 0x000fc800078e0214 */
[----:B0-----:R-:W-:Y:S01]  /*1690*/  IMAD.WIDE R10, R33, 0x8, R10 ;  /* 0x00000008210a7825 */ /* 0x001fe200078e020a */
        /* <DEDUP_REMOVED lines=12> */
[----:B0-----:R-:W2:Y:S04]  /*1760*/  LDG.E.64 R30, desc[UR14][R10.64] ;  /* 0x0000000e0a1e7981 */ /* 0x001ea8000c1e1b00 */
        /* <DEDUP_REMOVED lines=13> */
[----:B------:R-:W-:Y:S02]  /*1840*/  MOV R34, 0x1870 ;  /* 0x0000187000227802 */ /* 0x000fe40000000f00 */
[----:B------:R-:W-:-:S07]  /*1850*/  IADD3 R0, PT, PT, R0, -0x100000, RZ ;  /* 0xfff0000000007810 */ /* 0x000fce0007ffe0ff */
[----:B------:R-:W-:Y:S05]  /*1860*/  CALL.REL.NOINC `($__internal_2_$__cuda_sm20_dblrcp_rn_slowpath_v3) ;  /* 0x0000001000007944 */ /* 0x000fea0003c00000 */
[----:B------:R-:W-:Y:S01]  /*1870*/  MOV R14, R28 ;  /* 0x0000001c000e7202 */ /* 0x000fe20000000f00 */
[----:B------:R-:W-:-:S07]  /*1880*/  IMAD.MOV.U32 R15, RZ, RZ, R29 ;  /* 0x000000ffff0f7224 */ /* 0x000fce00078e001d */
.L_x_71:
[----:B------:R-:W-:Y:S05]  /*1890*/  BSYNC.RECONVERGENT B0 ;  /* 0x0000000000007941 */ /* 0x000fea0003800200 */
.L_x_70:
[----:B------:R-:W0:Y:S02]  /*18a0*/  LDC R29, c[0x0][0x3c0] ;  /* 0x0000f000ff1d7b82 */ /* 0x000e240000000800 */
[----:B0-----:R-:W-:-:S06]  /*18b0*/  IMAD.WIDE R12, R29, 0x8, R12 ;  /* 0x000000081d0c7825 */ /* 0x001fcc00078e020c */
        /* <DEDUP_REMOVED lines=8> */
[----:B------:R-:W-:Y:S01]  /*1940*/  IADD3 R5, PT, PT, R5, 0x2, RZ ;  /* 0x0000000205057810 */ /* 0x000fe20007ffe0ff */
[----:B--2---:R-:W-:-:S08]  /*1950*/  DFMA R32, -R32, R16, R8 ;  /* 0x000000102020722b */ /* 0x004fd00000000108 */
[----:B------:R-:W-:Y:S01]  /*1960*/  DMUL R32, R32, R14 ;  /* 0x0000000e20207228 */ /* 0x000fe20000000000 */
[----:B------:R-:W-:-:S06]  /*1970*/  IMAD.WIDE R14, R29, 0x8, R2 ;  /* 0x000000081d0e7825 */ /* 0x000fcc00078e0202 */
[----:B------:R1:W-:Y:S04]  /*1980*/  STG.E.64 desc[UR14][R14.64], R32 ;  /* 0x000000200e007986 */ /* 0x0003e8000c101b0e */
.L_x_67:
[----:B------:R-:W-:-:S09]  /*1990*/  UISETP.NE.AND UP0, UPT, UR9, URZ, UPT ;  /* 0x000000ff0900728c */ /* 0x000fd2000bf05270 */
[----:B------:R-:W-:Y:S05]  /*19a0*/  BRA.U !UP0, `(.L_x_66) ;  /* 0x0000000108b07547 */ /* 0x000fea000b800000 */
[----:B------:R-:W2:Y:S01]  /*19b0*/  LDCU UR4, c[0x0][0x3c0] ;  /* 0x00007800ff0477ac */ /* 0x000ea20008000800 */
[----:B------:R-:W3:Y:S01]  /*19c0*/  LDC.64 R8, c[0x0][0x380] ;  /* 0x0000e000ff087b82 */ /* 0x000ee20000000a00 */
[----:B--2---:R-:W-:-:S04]  /*19d0*/  IMAD R5, R5, UR4, RZ ;  /* 0x0000000405057c24 */ /* 0x004fc8000f8e02ff */
[C---:B0-----:R-:W-:Y:S01]  /*19e0*/  IMAD.IADD R13, R5.reuse, 0x1, R7 ;  /* 0x00000001050d7824 */ /* 0x041fe200078e0207 */
[C---:B------:R-:W-:Y:S01]  /*19f0*/  IADD3 R3, PT, PT, R5.reuse, -UR4, RZ ;  /* 0x8000000405037c10 */ /* 0x040fe2000fffe0ff */
[----:B------:R-:W-:-:S04]  /*1a00*/  IMAD.WIDE R26, R5, 0x8, R26 ;  /* 0x00000008051a7825 */ /* 0x000fc800078e021a */
[----:B-1----:R-:W-:Y:S02]  /*1a10*/  IMAD.WIDE R10, R3, 0x8, R22 ;  /* 0x00000008030a7825 */ /* 0x002fe400078e0216 */
[----:B------:R-:W2:Y:S02]  /*1a20*/  LDG.E.64 R26, desc[UR14][R26.64] ;  /* 0x0000000e1a1a7981 */ /* 0x000ea4000c1e1b00 */
[----:B---3--:R-:W-:Y:S02]  /*1a30*/  IMAD.WIDE R8, R13, 0x8, R8 ;  /* 0x000000080d087825 */ /* 0x008fe400078e0208 */
[----:B------:R-:W2:Y:S04]  /*1a40*/  LDG.E.64 R12, desc[UR14][R10.64] ;  /* 0x0000000e0a0c7981 */ /* 0x000ea8000c1e1b00 */
        /* <DEDUP_REMOVED lines=17> */
[----:B----4-:R-:W-:Y:S05]  /*1b60*/  CALL.REL.NOINC `($__internal_2_$__cuda_sm20_dblrcp_rn_slowpath_v3) ;  /* 0x0000000c00407944 */ /* 0x010fea0003c00000 */
.L_x_73:
[----:B------:R-:W-:Y:S05]  /*1b70*/  BSYNC.RECONVERGENT B0 ;  /* 0x0000000000007941 */ /* 0x000fea0003800200 */
.L_x_72:
[C---:B------:R-:W-:Y:S01]  /*1b80*/  IMAD.WIDE R24, R5.reuse, 0x8, R24 ;  /* 0x0000000805187825 */ /* 0x040fe200078e0218 */
[----:B------:R-:W0:Y:S05]  /*1b90*/  LDC R15, c[0x0][0x3c0] ;  /* 0x0000f000ff0f7b82 */ /* 0x000e2a0000000800 */
[----:B------:R-:W2:Y:S01]  /*1ba0*/  LDG.E.64 R24, desc[UR14][R24.64] ;  /* 0x0000000e18187981 */ /* 0x000ea2000c1e1b00 */
[----:B------:R-:W-:-:S04]  /*1bb0*/  IMAD.WIDE R20, R5, 0x8, R20 ;  /* 0x0000000805147825 */ /* 0x000fc800078e0214 */
[----:B------:R-:W-:-:S04]  /*1bc0*/  IMAD.WIDE R2, R3, 0x8, R18 ;  /* 0x0000000803027825 */ /* 0x000fc800078e0212 */
[----:B0-----:R-:W-:Y:S01]  /*1bd0*/  IMAD.WIDE R10, R15, 0x8, R10 ;  /* 0x000000080f0a7825 */ /* 0x001fe200078e020a */
[----:B--2---:R-:W-:-:S07]  /*1be0*/  DMUL R12, R24, R28 ;  /* 0x0000001c180c7228 */ /* 0x004fce0000000000 */
[----:B------:R2:W-:Y:S04]  /*1bf0*/  STG.E.64 desc[UR14][R10.64], R12 ;  /* 0x0000000c0a007986 */ /* 0x0005e8000c101b0e */
[----:B------:R-:W3:Y:S04]  /*1c00*/  LDG.E.64 R20, desc[UR14][R20.64] ;  /* 0x0000000e14147981 */ /* 0x000ee8000c1e1b00 */
[----:B------:R-:W3:Y:S04]  /*1c10*/  LDG.E.64 R8, desc[UR14][R8.64] ;  /* 0x0000000e08087981 */ /* 0x000ee8000c1e1b00 */
[----:B------:R-:W3:Y:S01]  /*1c20*/  LDG.E.64 R4, desc[UR14][R2.64] ;  /* 0x0000000e02047981 */ /* 0x000ee2000c1e1b00 */
[----:B------:R-:W-:Y:S01]  /*1c30*/  IMAD.WIDE R14, R15, 0x8, R2 ;  /* 0x000000080f0e7825 */ /* 0x000fe200078e0202 */
[----:B---3--:R-:W-:-:S08]  /*1c40*/  DFMA R4, -R4, R8, R20 ;  /* 0x000000080404722b */ /* 0x008fd00000000114 */
[----:B------:R-:W-:-:S07]  /*1c50*/  DMUL R4, R4, R28 ;  /* 0x0000001c04047228 */ /* 0x000fce0000000000 */
[----:B------:R2:W-:Y:S04]  /*1c60*/  STG.E.64 desc[UR14][R14.64], R4 ;  /* 0x000000040e007986 */ /* 0x0005e8000c101b0e */
.L_x_66:
[----:B--2---:R-:W-:Y:S01]  /*1c70*/  MOV R5, UR5 ;  /* 0x0000000500057c02 */ /* 0x004fe20008000f00 */
[----:B0-----:R-:W0:Y:S01]  /*1c80*/  LDC.64 R2, c[0x0][0x3a0] ;  /* 0x0000e800ff027b82 */ /* 0x001e220000000a00 */
[----:B------:R-:W2:Y:S03]  /*1c90*/  LDCU UR4, c[0x0][0x3bc] ;  /* 0x00007780ff0477ac */ /* 0x000ea60008000800 */
[----:B------:R-:W-:-:S06]  /*1ca0*/  IMAD.WIDE R4, R5, 0x8, R18 ;  /* 0x0000000805047825 */ /* 0x000fcc00078e0212 */
[----:B------:R-:W3:Y:S01]  /*1cb0*/  LDG.E.64 R4, desc[UR14][R4.64] ;  /* 0x0000000e04047981 */ /* 0x000ee2000c1e1b00 */
[----:B------:R-:W-:Y:S01]  /*1cc0*/  VIADD R9, R7, UR5 ;  /* 0x0000000507097c36 */ /* 0x000fe20008000000 */
[----:B------:R-:W-:Y:S02]  /*1cd0*/  UISETP.GE.U32.AND UP1, UPT, UR11, 0x7, UPT ;  /* 0x000000070b00788c */ /* 0x000fe4000bf26070 */
[----:B------:R-:W-:Y:S01]  /*1ce0*/  MOV R0, UR11 ;  /* 0x0000000b00007c02 */ /* 0x000fe20008000f00 */
[----:B--2---:R-:W-:-:S04]  /*1cf0*/  UIADD3 UR4, UPT, UPT, UR4, -0x1, URZ ;  /* 0xffffffff04047890 */ /* 0x004fc8000fffe0ff */
[----:B------:R-:W-:Y:S01]  /*1d00*/  ULOP3.LUT UP0, URZ, UR4, 0x7, URZ, 0xc0, !UPT ;  /* 0x0000000704ff7892 */ /* 0x000fe2000f80c0ff */
[----:B0-----:R-:W-:-:S05]  /*1d10*/  IMAD.WIDE R8, R9, 0x8, R2 ;  /* 0x0000000809087825 */ /* 0x001fca00078e0202 */
[----:B---3--:R0:W-:Y:S01]  /*1d20*/  STG.E.64 desc[UR14][R8.64], R4 ;  /* 0x0000000408007986 */ /* 0x0081e2000c101b0e */
[----:B------:R-:W-:Y:S05]  /*1d30*/  BRA.U !UP1, `(.L_x_74) ;  /* 0x0000000509507547 */ /* 0x000fea000b800000 */
[----:B------:R-:W-:Y:S01]  /*1d40*/  MOV R0, UR11 ;  /* 0x0000000b00007c02 */ /* 0x000fe20008000f00 */
[----:B------:R-:W2:Y:S01]  /*1d50*/  LDCU UR16, c[0x0][0x3c0] ;  /* 0x00007800ff1077ac */ /* 0x000ea20008000800 */
[----:B------:R-:W-:-:S05]  /*1d60*/  UMOV UR4, URZ ;  /* 0x000000ff00047c82 */ /* 0x000fca0008000000 */
.L_x_75:
[----:B--23--:R-:W-:-:S04]  /*1d70*/  IMAD R13, R0, UR16, RZ ;  /* 0x00000010000d7c24 */ /* 0x00cfc8000f8e02ff */
[C---:B-1----:R-:W-:Y:S02]  /*1d80*/  IMAD.IADD R15, R13.reuse, 0x1, R7 ;  /* 0x000000010d0f7824 */ /* 0x042fe400078e0207 */
[----:B0-----:R-:W-:-:S03]  /*1d90*/  IMAD.WIDE R4, R13, 0x8, R18 ;  /* 0x000000080d047825 */ /* 0x001fc600078e0212 */
[----:B------:R-:W-:Y:S01]  /*1da0*/  IADD3 R11, PT, PT, R15, UR16, RZ ;  /* 0x000000100f0b7c10 */ /* 0x000fe2000fffe0ff */
[----:B------:R-:W-:Y:S02]  /*1db0*/  IMAD.WIDE R8, R13, 0x8, R22 ;  /* 0x000000080d087825 */ /* 0x000fe400078e0216 */
[----:B------:R-:W2:Y:S02]  /*1dc0*/  LDG.E.64 R4, desc[UR14][R4.64] ;  /* 0x0000000e04047981 */ /* 0x000ea4000c1e1b00 */
[----:B------:R-:W-:Y:S02]  /*1dd0*/  IMAD.WIDE R10, R11, 0x8, R2 ;  /* 0x000000080b0a7825 */ /* 0x000fe400078e0202 */
[----:B------:R-:W2:Y:S04]  /*1de0*/  LDG.E.64 R8, desc[UR14][R8.64] ;  /* 0x0000000e08087981 */ /* 0x000ea8000c1e1b00 */
[----:B------:R-:W2:Y:S01]  /*1df0*/  LDG.E.64 R10, desc[UR14][R10.64] ;  /* 0x0000000e0a0a7981 */ /* 0x000ea2000c1e1b00 */
[----:B------:R-:W-:Y:S01]  /*1e00*/  VIADD R13, R13, UR16 ;  /* 0x000000100d0d7c36 */ /* 0x000fe20008000000 */
[----:B------:R-:W-:-:S04]  /*1e10*/  IADD3 R6, PT, PT, RZ, -UR16, RZ ;  /* 0x80000010ff067c10 */ /* 0x000fc8000fffe0ff */
[----:B------:R-:W-:Y:S01]  /*1e20*/  LEA R25, R6, R13, 0x1 ;  /* 0x0000000d06197211 */ /* 0x000fe200078e08ff */
[----:B------:R-:W-:-:S04]  /*1e30*/  IMAD.WIDE R14, R15, 0x8, R2 ;  /* 0x000000080f0e7825 */ /* 0x000fc800078e0202 */
[----:B------:R-:W-:-:S04]  /*1e40*/  IMAD.WIDE R16, R25, 0x8, R18 ;  /* 0x0000000819107825 */ /* 0x000fc800078e0212 */
[----:B------:R-:W-:Y:S01]  /*1e50*/  IMAD.WIDE R20, R25, 0x8, R22 ;  /* 0x0000000819147825 */ /* 0x000fe200078e0216 */
[----:B--2---:R-:W-:-:S07]  /*1e60*/  DFMA R12, -R8, R10, R4 ;  /* 0x0000000a080c722b */ /* 0x004fce0000000104 */
[----:B------:R0:W-:Y:S04]  /*1e70*/  STG.E.64 desc[UR14][R14.64], R12 ;  /* 0x0000000c0e007986 */ /* 0x0001e8000c101b0e */
[----:B------:R-:W2:Y:S04]  /*1e80*/  LDG.E.64 R16, desc[UR14][R16.64] ;  /* 0x0000000e10107981 */ /* 0x000ea8000c1e1b00 */
[----:B------:R-:W2:Y:S01]  /*1e90*/  LDG.E.64 R20, desc[UR14][R20.64] ;  /* 0x0000000e14147981 */ /* 0x000ea2000c1e1b00 */
[C---:B------:R-:W-:Y:S01]  /*1ea0*/  IADD3 R9, PT, PT, R25.reuse, R7, RZ ;  /* 0x0000000719097210 */ /* 0x040fe20007ffe0ff */
[----:B------:R-:W-:-:S04]  /*1eb0*/  VIADD R27, R25, -UR16 ;  /* 0x80000010191b7c36 */ /* 0x000fc80008000000 */
[----:B------:R-:W-:-:S04]  /*1ec0*/  IMAD.WIDE R8, R9, 0x8, R2 ;  /* 0x0000000809087825 */ /* 0x000fc800078e0202 */
[----:B------:R-:W-:-:S04]  /*1ed0*/  IMAD.WIDE R10, R27, 0x8, R18 ;  /* 0x000000081b0a7825 */ /* 0x000fc800078e0212 */
[----:B------:R-:W-:Y:S01]  /*1ee0*/  IMAD.WIDE R24, R27, 0x8, R22 ;  /* 0x000000081b187825 */ /* 0x000fe200078e0216 */
[----:B--2---:R-:W-:-:S07]  /*1ef0*/  DFMA R4, R12, -R20, R16 ;  /* 0x800000140c04722b */ /* 0x004fce0000000010 */
[----:B------:R1:W-:Y:S04]  /*1f00*/  STG.E.64 desc[UR14][R8.64], R4 ;  /* 0x0000000408007986 */ /* 0x0003e8000c101b0e */
[----:B------:R-:W2:Y:S04]  /*1f10*/  LDG.E.64 R10, desc[UR14][R10.64] ;  /* 0x0000000e0a0a7981 */ /* 0x000ea8000c1e1b00 */
[----:B------:R-:W2:Y:S01]  /*1f20*/  LDG.E.64 R24, desc[UR14][R24.64] ;  /* 0x0000000e18187981 */ /* 0x000ea2000c1e1b00 */
[C---:B0-----:R-:W-:Y:S02]  /*1f30*/  IADD3 R15, PT, PT, R27.reuse, R7, RZ ;  /* 0x000000071b0f7210 */ /* 0x041fe40007ffe0ff */
[----:B------:R-:W-:-:S03]  /*1f40*/  IADD3 R27, PT, PT, R27, -UR16, RZ ;  /* 0x800000101b1b7c10 */ /* 0x000fc6000fffe0ff */
[----:B------:R-:W-:-:S04]  /*1f50*/  IMAD.WIDE R14, R15, 0x8, R2 ;  /* 0x000000080f0e7825 */ /* 0x000fc800078e0202 */
[----:B------:R-:W-:-:S04]  /*1f60*/  IMAD.WIDE R16, R27, 0x8, R18 ;  /* 0x000000081b107825 */ /* 0x000fc800078e0212 */
[----:B------:R-:W-:Y:S01]  /*1f70*/  IMAD.WIDE R20, R27, 0x8, R22 ;  /* 0x000000081b147825 */ /* 0x000fe200078e0216 */
[----:B--2---:R-:W-:-:S07]  /*1f80*/  DFMA R12, R4, -R24, R10 ;  /* 0x80000018040c722b */ /* 0x004fce000000000a */
[----:B------:R0:W-:Y:S04]  /*1f90*/  STG.E.64 desc[UR14][R14.64], R12 ;  /* 0x0000000c0e007986 */ /* 0x0001e8000c101b0e */
[----:B------:R-:W2:Y:S04]  /*1fa0*/  LDG.E.64 R16, desc[UR14][R16.64] ;  /* 0x0000000e10107981 */ /* 0x000ea8000c1e1b00 */
[----:B------:R-:W2:Y:S01]  /*1fb0*/  LDG.E.64 R20, desc[UR14][R20.64] ;  /* 0x0000000e14147981 */ /* 0x000ea2000c1e1b00 */
[C---:B-1----:R-:W-:Y:S01]  /*1fc0*/  IMAD.IADD R9, R27.reuse, 0x1, R7 ;  /* 0x000000011b097824 */ /* 0x042fe200078e0207 */
        /* <DEDUP_REMOVED lines=8> */
[C---:B0-----:R-:W-:Y:S01]  /*2050*/  IADD3 R15, PT, PT, R27.reuse, R7, RZ ;  /* 0x000000071b0f7210 */ /* 0x041fe20007ffe0ff */
        /* <DEDUP_REMOVED lines=8> */
[C---:B-1----:R-:W-:Y:S02]  /*20e0*/  IADD3 R9, PT, PT, R27.reuse, R7, RZ ;  /* 0x000000071b097210 */ /* 0x042fe40007ffe0ff */
        /* <DEDUP_REMOVED lines=8> */
[C---:B0-----:R-:W-:Y:S01]  /*2170*/  IMAD.IADD R15, R27.reuse, 0x1, R7 ;  /* 0x000000011b0f7824 */ /* 0x041fe200078e0207 */
        /* <DEDUP_REMOVED lines=8> */
[----:B-1----:R-:W-:-:S05]  /*2200*/  IADD3 R9, PT, PT, R27, R7, RZ ;  /* 0x000000071b097210 */ /* 0x002fca0007ffe0ff */
[----:B------:R-:W-:Y:S01]  /*2210*/  IMAD.WIDE R8, R9, 0x8, R2 ;  /* 0x0000000809087825 */ /* 0x000fe200078e0202 */
[----:B------:R-:W-:-:S04]  /*2220*/  UIADD3 UR4, UPT, UPT, UR4, 0x8, URZ ;  /* 0x0000000804047890 */ /* 0x000fc8000fffe0ff */
[----:B------:R-:W-:Y:S01]  /*2230*/  UISETP.NE.AND UP1, UPT, UR4, UR13, UPT ;  /* 0x0000000d0400728c */ /* 0x000fe2000bf25270 */
[----:B------:R-:W-:Y:S01]  /*2240*/  VIADD R0, R0, 0xfffffff8 ;  /* 0xfffffff800007836 */ /* 0x000fe20000000000 */
[----:B--2---:R-:W-:-:S07]  /*2250*/  DFMA R4, R12, -R20, R16 ;  /* 0x800000140c04722b */ /* 0x004fce0000000010 */
[----:B------:R3:W-:Y:S01]  /*2260*/  STG.E.64 desc[UR14][R8.64], R4 ;  /* 0x0000000408007986 */ /* 0x0007e2000c101b0e */
[----:B------:R-:W-:Y:S05]  /*2270*/  BRA.U UP1, `(.L_x_75) ;  /* 0xfffffff901bc7547 */ /* 0x000fea000b83ffff */
.L_x_74:
[----:B------:R-:W-:Y:S05]  /*2280*/  BRA.U !UP0, `(.L_x_76) ;  /* 0x0000000508647547 */ /* 0x000fea000b800000 */
[----:B------:R-:W-:Y:S02]  /*2290*/  UISETP.GE.U32.AND UP0, UPT, UR8, 0x3, UPT ;  /* 0x000000030800788c */ /* 0x000fe4000bf06070 */
[----:B------:R-:W-:-:S07]  /*22a0*/  ULOP3.LUT UP1, URZ, UR12, 0x3, URZ, 0xc0, !UPT ;  /* 0x000000030cff7892 */ /* 0x000fce000f82c0ff */
[----:B------:R-:W-:Y:S05]  /*22b0*/  BRA.U !UP0, `(.L_x_77) ;  /* 0x0000000108ac7547 */ /* 0x000fea000b800000 */
[----:B------:R-:W3:Y:S02]  /*22c0*/  LDCU UR4, c[0x0][0x3c0] ;  /* 0x00007800ff0477ac */ /* 0x000ee40008000800 */
[----:B---3--:R-:W-:-:S04]  /*22d0*/  IMAD R13, R0, UR4, RZ ;  /* 0x00000004000d7c24 */ /* 0x008fc8000f8e02ff */
[C---:B0-----:R-:W-:Y:S01]  /*22e0*/  IMAD.WIDE R4, R13.reuse, 0x8, R18 ;  /* 0x000000080d047825 */ /* 0x041fe200078e0212 */
[----:B-1----:R-:W-:-:S03]  /*22f0*/  IADD3 R15, PT, PT, R13, R7, RZ ;  /* 0x000000070d0f7210 */ /* 0x002fc60007ffe0ff */
[----:B------:R-:W-:Y:S01]  /*2300*/  IMAD.WIDE R8, R13, 0x8, R22 ;  /* 0x000000080d087825 */ /* 0x000fe200078e0216 */
[----:B------:R-:W-:Y:S01]  /*2310*/  IADD3 R11, PT, PT, R15, UR4, RZ ;  /* 0x000000040f0b7c10 */ /* 0x000fe2000fffe0ff */
[----:B------:R-:W2:Y:S04]  /*2320*/  LDG.E.64 R4, desc[UR14][R4.64] ;  /* 0x0000000e04047981 */ /* 0x000ea8000c1e1b00 */
[----:B------:R-:W-:Y:S01]  /*2330*/  IMAD.WIDE R10, R11, 0x8, R2 ;  /* 0x000000080b0a7825 */ /* 0x000fe200078e0202 */
[----:B------:R-:W2:Y:S05]  /*2340*/  LDG.E.64 R8, desc[UR14][R8.64] ;  /* 0x0000000e08087981 */ /* 0x000eaa000c1e1b00 */
[----:B------:R-:W2:Y:S01]  /*2350*/  LDG.E.64 R10, desc[UR14][R10.64] ;  /* 0x0000000e0a0a7981 */ /* 0x000ea2000c1e1b00 */
[----:B------:R-:W-:Y:S01]  /*2360*/  IMAD R6, RZ, RZ, -UR4 ;  /* 0x80000004ff067e24 */ /* 0x000fe2000f8e02ff */
[----:B------:R-:W-:-:S04]  /*2370*/  IADD3 R13, PT, PT, R13, UR4, RZ ;  /* 0x000000040d0d7c10 */ /* 0x000fc8000fffe0ff */
        /* <DEDUP_REMOVED lines=8> */
[C---:B------:R-:W-:Y:S01]  /*2400*/  IADD3 R27, PT, PT, R25.reuse, -UR4, RZ ;  /* 0x80000004191b7c10 */ /* 0x040fe2000fffe0ff */
[----:B------:R-:W-:-:S04]  /*2410*/  IMAD.IADD R9, R25, 0x1, R7 ;  /* 0x0000000119097824 */ /* 0x000fc800078e0207 */
        /* <DEDUP_REMOVED lines=14> */
[----:B------:R-:W3:Y:S04]  /*2500*/  LDG.E.64 R16, desc[UR14][R16.64] ;  /* 0x0000000e10107981 */ /* 0x000ee8000c1e1b00 */
[----:B------:R-:W3:Y:S01]  /*2510*/  LDG.E.64 R20, desc[UR14][R20.64] ;  /* 0x0000000e14147981 */ /* 0x000ee2000c1e1b00 */
[----:B-1----:R-:W-:-:S05]  /*2520*/  IADD3 R9, PT, PT, R27, R7, RZ ;  /* 0x000000071b097210 */ /* 0x002fca0007ffe0ff */
[----:B------:R-:W-:Y:S01]  /*2530*/  IMAD.WIDE R8, R9, 0x8, R2 ;  /* 0x0000000809087825 */ /* 0x000fe200078e0202 */
[----:B------:R-:W-:Y:S01]  /*2540*/  IADD3 R0, PT, PT, R0, -0x4, RZ ;  /* 0xfffffffc00007810 */ /* 0x000fe20007ffe0ff */
[----:B---3--:R-:W-:-:S07]  /*2550*/  DFMA R4, R12, -R20, R16 ;  /* 0x800000140c04722b */ /* 0x008fce0000000010 */
[----:B------:R2:W-:Y:S04]  /*2560*/  STG.E.64 desc[UR14][R8.64], R4 ;  /* 0x0000000408007986 */ /* 0x0005e8000c101b0e */
.L_x_77:
[----:B------:R-:W-:Y:S05]  /*2570*/  BRA.U !UP1, `(.L_x_76) ;  /* 0x0000000109a87547 */ /* 0x000fea000b800000 */
[----:B------:R-:W-:Y:S02]  /*2580*/  UISETP.NE.AND UP0, UPT, UR7, URZ, UPT ;  /* 0x000000ff0700728c */ /* 0x000fe4000bf05270 */
[----:B------:R-:W-:-:S07]  /*2590*/  UISETP.NE.AND UP1, UPT, UR9, URZ, UPT ;  /* 0x000000ff0900728c */ /* 0x000fce000bf25270 */
[----:B------:R-:W-:Y:S05]  /*25a0*/  BRA.U !UP0, `(.L_x_78) ;  /* 0x0000000108647547 */ /* 0x000fea000b800000 */
[----:B------:R-:W5:Y:S02]  /*25b0*/  LDCU UR4, c[0x0][0x3c0] ;  /* 0x00007800ff0477ac */ /* 0x000f640008000800 */
[----:B-----5:R-:W-:-:S04]  /*25c0*/  IMAD R21, R0, UR4, RZ ;  /* 0x0000000400157c24 */ /* 0x020fc8000f8e02ff */
[C---:B------:R-:W-:Y:S02]  /*25d0*/  IMAD.IADD R25, R21.reuse, 0x1, R7 ;  /* 0x0000000115197824 */ /* 0x040fe400078e0207 */
[----:B--23--:R-:W-:-:S03]  /*25e0*/  IMAD.WIDE R12, R21, 0x8, R18 ;  /* 0x00000008150c7825 */ /* 0x00cfc600078e0212 */
[----:B------:R-:W-:Y:S01]  /*25f0*/  IADD3 R17, PT, PT, R25, UR4, RZ ;  /* 0x0000000419117c10 */ /* 0x000fe2000fffe0ff */
[----:B-1----:R-:W-:Y:S01]  /*2600*/  IMAD.WIDE R14, R21, 0x8, R22 ;  /* 0x00000008150e7825 */ /* 0x002fe200078e0216 */
[----:B0-----:R-:W2:Y:S03]  /*2610*/  LDG.E.64 R4, desc[UR14][R12.64] ;  /* 0x0000000e0c047981 */ /* 0x001ea6000c1e1b00 */
[----:B------:R-:W-:Y:S01]  /*2620*/  IMAD.WIDE R16, R17, 0x8, R2 ;  /* 0x0000000811107825 */ /* 0x000fe200078e0202 */
[----:B------:R-:W2:Y:S04]  /*2630*/  LDG.E.64 R8, desc[UR14][R14.64] ;  /* 0x0000000e0e087981 */ /* 0x000ea8000c1e1b00 */
[----:B------:R-:W2:Y:S01]  /*2640*/  LDG.E.64 R10, desc[UR14][R16.64] ;  /* 0x0000000e100a7981 */ /* 0x000ea2000c1e1b00 */
[----:B------:R-:W-:Y:S01]  /*2650*/  VIADD R21, R21, UR4 ;  /* 0x0000000415157c36 */ /* 0x000fe20008000000 */
[----:B------:R-:W-:-:S04]  /*2660*/  IADD3 R6, PT, PT, RZ, -UR4, RZ ;  /* 0x80000004ff067c10 */ /* 0x000fc8000fffe0ff */
[----:B------:R-:W-:Y:S01]  /*2670*/  LEA R27, R6, R21, 0x1 ;  /* 0x00000015061b7211 */ /* 0x000fe200078e08ff */
[----:B------:R-:W-:-:S04]  /*2680*/  IMAD.WIDE R20, R25, 0x8, R2 ;  /* 0x0000000819147825 */ /* 0x000fc800078e0202 */
[----:B------:R-:W-:Y:S01]  /*2690*/  IMAD.WIDE R24, R27, 0x8, R18 ;  /* 0x000000081b187825 */ /* 0x000fe200078e0212 */
[----:B--2---:R-:W-:-:S03]  /*26a0*/  DFMA R4, -R8, R10, R4 ;  /* 0x0000000a0804722b */ /* 0x004fc60000000104 */
[----:B------:R-:W-:-:S04]  /*26b0*/  IMAD.WIDE R10, R27, 0x8, R22 ;  /* 0x000000081b0a7825 */ /* 0x000fc800078e0216 */
[----:B------:R0:W-:Y:S04]  /*26c0*/  STG.E.64 desc[UR14][R20.64], R4 ;  /* 0x0000000414007986 */ /* 0x0001e8000c101b0e */
[----:B------:R-:W2:Y:S04]  /*26d0*/  LDG.E.64 R8, desc[UR14][R24.64] ;  /* 0x0000000e18087981 */ /* 0x000ea8000c1e1b00 */
[----:B------:R-:W2:Y:S01]  /*26e0*/  LDG.E.64 R10, desc[UR14][R10.64] ;  /* 0x0000000e0a0a7981 */ /* 0x000ea2000c1e1b00 */
[----:B------:R-:W-:-:S05]  /*26f0*/  IADD3 R13, PT, PT, R27, R7, RZ ;  /* 0x000000071b0d7210 */ /* 0x000fca0007ffe0ff */
[----:B------:R-:W-:-:S04]  /*2700*/  IMAD.WIDE R12, R13, 0x8, R2 ;  /* 0x000000080d0c7825 */ /* 0x000fc800078e0202 */
[----:B------:R-:W-:Y:S01]  /*2710*/  VIADD R0, R0, 0xfffffffe ;  /* 0xfffffffe00007836 */ /* 0x000fe20000000000 */
[----:B--2---:R-:W-:-:S07]  /*2720*/  DFMA R8, R4, -R10, R8 ;  /* 0x8000000a0408722b */ /* 0x004fce0000000008 */
[----:B------:R0:W-:Y:S04]  /*2730*/  STG.E.64 desc[UR14][R12.64], R8 ;  /* 0x000000080c007986 */ /* 0x0001e8000c101b0e */
.L_x_78:
[----:B------:R-:W-:Y:S05]  /*2740*/  BRA.U !UP1, `(.L_x_76) ;  /* 0x0000000109347547 */ /* 0x000fea000b800000 */
[----:B------:R-:W0:Y:S02]  /*2750*/  LDCU UR4, c[0x0][0x3c0] ;  /* 0x00007800ff0477ac */ /* 0x000e240008000800 */
[----:B0-23--:R-:W-:-:S04]  /*2760*/  IMAD R5, R0, UR4, RZ ;  /* 0x0000000400057c24 */ /* 0x00dfc8000f8e02ff */
[C---:B------:R-:W-:Y:S01]  /*2770*/  IMAD.WIDE R18, R5.reuse, 0x8, R18 ;  /* 0x0000000805127825 */ /* 0x040fe200078e0212 */
[----:B-1----:R-:W-:-:S03]  /*2780*/  IADD3 R11, PT, PT, R5, R7, RZ ;  /* 0x00000007050b7210 */ /* 0x002fc60007ffe0ff */
[----:B------:R-:W-:Y:S01]  /*2790*/  IMAD.WIDE R22, R5, 0x8, R22 ;  /* 0x0000000805167825 */ /* 0x000fe200078e0216 */
[----:B------:R-:W-:Y:S01]  /*27a0*/  IADD3 R9, PT, PT, R11, UR4, RZ ;  /* 0x000000040b097c10 */ /* 0x000fe2000fffe0ff */
[----:B------:R-:W2:Y:S04]  /*27b0*/  LDG.E.64 R18, desc[UR14][R18.64] ;  /* 0x0000000e12127981 */ /* 0x000ea8000c1e1b00 */
[--C-:B------:R-:W-:Y:S01]  /*27c0*/  IMAD.WIDE R4, R9, 0x8, R2.reuse ;  /* 0x0000000809047825 */ /* 0x100fe200078e0202 */
[----:B------:R-:W2:Y:S05]  /*27d0*/  LDG.E.64 R22, desc[UR14][R22.64] ;  /* 0x0000000e16167981 */ /* 0x000eaa000c1e1b00 */
[----:B------:R-:W2:Y:S01]  /*27e0*/  LDG.E.64 R4, desc[UR14][R4.64] ;  /* 0x0000000e04047981 */ /* 0x000ea2000c1e1b00 */
[----:B------:R-:W-:Y:S01]  /*27f0*/  IMAD.WIDE R2, R11, 0x8, R2 ;  /* 0x000000080b027825 */ /* 0x000fe200078e0202 */
[----:B--2---:R-:W-:-:S07]  /*2800*/  DFMA R8, -R22, R4, R18 ;  /* 0x000000041608722b */ /* 0x004fce0000000112 */
[----:B------:R0:W-:Y:S04]  /*2810*/  STG.E.64 desc[UR14][R2.64], R8 ;  /* 0x0000000802007986 */ /* 0x0001e8000c101b0e */
.L_x_76:
[----:B------:R-:W5:Y:S01]  /*2820*/  LDCU UR4, c[0x0][0x3c0] ;  /* 0x00007800ff0477ac */ /* 0x000f620008000800 */
[----:B------:R-:W-:-:S05]  /*2830*/  VIADD R7, R7, UR6 ;  /* 0x0000000607077c36 */ /* 0x000fca0008000000 */
[----:B-----5:R-:W-:-:S13]  /*2840*/  ISETP.GE.AND P0, PT, R7, UR4, PT ;  /* 0x0000000407007c0c */ /* 0x020fda000bf06270 */
[----:B------:R-:W-:Y:S05]  /*2850*/  @!P0 BRA `(.L_x_79) ;  /* 0xffffffdc00648947 */ /* 0x000fea000383ffff */
[----:B------:R-:W-:Y:S05]  /*2860*/  EXIT ;  /* 0x000000000000794d */ /* 0x000fea0003800000 */
        .weak           $__internal_2_$__cuda_sm20_dblrcp_rn_slowpath_v3
        .type           $__internal_2_$__cuda_sm20_dblrcp_rn_slowpath_v3,@function
        .size           $__internal_2_$__cuda_sm20_dblrcp_rn_slowpath_v3,($__internal_3_$__cuda_sm20_div_rn_f64_full - $__internal_2_$__cuda_sm20_dblrcp_rn_slowpath_v3)
$__internal_2_$__cuda_sm20_dblrcp_rn_slowpath_v3:
[----:B------:R-:W-:Y:S01]  /*2870*/  DSETP.GTU.AND P0, PT, |R28|, +INF , PT ;  /* 0x7ff000001c00742a */ /* 0x000fe20003f0c200 */
[----:B------:R-:W-:-:S13]  /*2880*/  BSSY.RECONVERGENT B1, `(.L_x_80) ;  /* 0x0000024000017945 */ /* 0x000fda0003800200 */
[----:B------:R-:W-:Y:S05]  /*2890*/  @P0 BRA `(.L_x_81) ;  /* 0x0000000000800947 */ /* 0x000fea0003800000 */
[----:B------:R-:W-:-:S04]  /*28a0*/  LOP3.LUT R35, R29, 0x7fffffff, RZ, 0xc0, !PT ;  /* 0x7fffffff1d237812 */ /* 0x000fc800078ec0ff */
[----:B------:R-:W-:-:S04]  /*28b0*/  IADD3 R36, PT, PT, R35, -0x1, RZ ;  /* 0xffffffff23247810 */ /* 0x000fc80007ffe0ff */
[----:B------:R-:W-:-:S13]  /*28c0*/  ISETP.GE.U32.AND P0, PT, R36, 0x7fefffff, PT ;  /* 0x7fefffff2400780c */ /* 0x000fda0003f06070 */
[----:B------:R-:W-:Y:S02]  /*28d0*/  @P0 LOP3.LUT R37, R29, 0x7ff00000, RZ, 0x3c, !PT ;  /* 0x7ff000001d250812 */ /* 0x000fe400078e3cff */
[----:B------:R-:W-:Y:S01]  /*28e0*/  @P0 MOV R36, RZ ;  /* 0x000000ff00240202 */ /* 0x000fe20000000f00 */
[----:B------:R-:W-:Y:S06]  /*28f0*/  @P0 BRA `(.L_x_82) ;  /* 0x0000000000700947 */ /* 0x000fec0003800000 */
[----:B------:R-:W-:-:S13]  /*2900*/  ISETP.GE.U32.AND P0, PT, R35, 0x1000001, PT ;  /* 0x010000012300780c */ /* 0x000fda0003f06070 */
[----:B------:R-:W-:Y:S05]  /*2910*/  @!P0 BRA `(.L_x_83) ;  /* 0x0000000000388947 */ /* 0x000fea0003800000 */
[----:B------:R-:W-:Y:S01]  /*2920*/  VIADD R39, R29, 0xc0200000 ;  /* 0xc02000001d277836 */ /* 0x000fe20000000000 */
[----:B------:R-:W-:Y:S02]  /*2930*/  MOV R36, R0 ;  /* 0x0000000000247202 */ /* 0x000fe40000000f00 */
[----:B------:R-:W-:Y:S01]  /*2940*/  MOV R38, R28 ;  /* 0x0000001c00267202 */ /* 0x000fe20000000f00 */
[----:B------:R-:W0:Y:S05]  /*2950*/  MUFU.RCP64H R37, R39 ;  /* 0x0000002700257308 */ /* 0x000e2a0000001800 */
        /* <DEDUP_REMOVED lines=10> */
.L_x_83:
[----:B------:R-:W-:Y:S01]  /*2a00*/  DMUL R38, R28, 8.11296384146066816958e+31 ;  /* 0x469000001c267828 */ /* 0x000fe20000000000 */
[----:B------:R-:W-:-:S05]  /*2a10*/  IMAD.MOV.U32 R28, RZ, RZ, R0 ;  /* 0x000000ffff1c7224 */ /* 0x000fca00078e0000 */
        /* <DEDUP_REMOVED lines=8> */
.L_x_81:
[----:B------:R-:W-:Y:S02]  /*2aa0*/  LOP3.LUT R37, R29, 0x80000, RZ, 0xfc, !PT ;  /* 0x000800001d257812 */ /* 0x000fe400078efcff */
[----:B------:R-:W-:-:S07]  /*2ab0*/  MOV R36, R28 ;  /* 0x0000001c00247202 */ /* 0x000fce0000000f00 */
.L_x_82:
[----:B------:R-:W-:Y:S05]  /*2ac0*/  BSYNC.RECONVERGENT B1 ;  /* 0x0000000000017941 */ /* 0x000fea0003800200 */
.L_x_80:
[----:B------:R-:W-:Y:S01]  /*2ad0*/  HFMA2 R35, -RZ, RZ, 0, 0 ;  /* 0x00000000ff237431 */ /* 0x000fe200000001ff */
[----:B------:R-:W-:Y:S01]  /*2ae0*/  MOV R28, R36 ;  /* 0x00000024001c7202 */ /* 0x000fe20000000f00 */
[----:B------:R-:W-:Y:S02]  /*2af0*/  IMAD.MOV.U32 R29, RZ, RZ, R37 ;  /* 0x000000ffff1d7224 */ /* 0x000fe400078e0025 */
[----:B------:R-:W-:Y:S05]  /*2b00*/  RET.REL.NODEC R34 `(_Z15x_Thomas_on_gpuPdS_S_S_S_S_S_iii) ;  /* 0xffffffd4223c7950 */ /* 0x000fea0003c3ffff */
        .weak           $__internal_3_$__cuda_sm20_div_rn_f64_full
        .type           $__internal_3_$__cuda_sm20_div_rn_f64_full,@function
        .size           $__internal_3_$__cuda_sm20_div_rn_f64_full,(.L_x_826 - $__internal_3_$__cuda_sm20_div_rn_f64_full)
$__internal_3_$__cuda_sm20_div_rn_f64_full:
[C---:B------:R-:W-:Y:S01]  /*2b10*/  FSETP.GEU.AND P0, PT, |R13|.reuse, 1.469367938527859385e-39, PT ;  /* 0x001000000d00780b */ /* 0x040fe20003f0e200 */
[----:B------:R-:W-:Y:S01]  /*2b20*/  IMAD.MOV.U32 R16, RZ, RZ, 0x1 ;  /* 0x00000001ff107424 */ /* 0x000fe200078e00ff */
[----:B------:R-:W-:Y:S01]  /*2b30*/  LOP3.LUT R10, R13, 0x800fffff, RZ, 0xc0, !PT ;  /* 0x800fffff0d0a7812 */ /* 0x000fe200078ec0ff */
[----:B------:R-:W-:Y:S01]  /*2b40*/  BSSY.RECONVERGENT B1, `(.L_x_84) ;  /* 0x0000054000017945 */ /* 0x000fe20003800200 */
[C---:B------:R-:W-:Y:S02]  /*2b50*/  FSETP.GEU.AND P3, PT, |R15|.reuse, 1.469367938527859385e-39, PT ;  /* 0x001000000f00780b */ /* 0x040fe40003f6e200 */
[----:B------:R-:W-:Y:S02]  /*2b60*/  LOP3.LUT R11, R10, 0x3ff00000, RZ, 0xfc, !PT ;  /* 0x3ff000000a0b7812 */ /* 0x000fe400078efcff */
[----:B------:R-:W-:Y:S02]  /*2b70*/  MOV R10, R12 ;  /* 0x0000000c000a7202 */ /* 0x000fe40000000f00 */
[----:B------:R-:W-:-:S02]  /*2b80*/  LOP3.LUT R2, R15, 0x7ff00000, RZ, 0xc0, !PT ;  /* 0x7ff000000f027812 */ /* 0x000fc400078ec0ff */
[----:B------:R-:W-:Y:S01]  /*2b90*/  LOP3.LUT R5, R13, 0x7ff00000, RZ, 0xc0, !PT ;  /* 0x7ff000000d057812 */ /* 0x000fe200078ec0ff */
[----:B------:R-:W-:-:S03]  /*2ba0*/  @!P0 DMUL R10, R12, 8.98846567431157953865e+307 ;  /* 0x7fe000000c0a8828 */ /* 0x000fc60000000000 */
[C---:B------:R-:W-:Y:S01]  /*2bb0*/  ISETP.GE.U32.AND P2, PT, R2.reuse, R5, PT ;  /* 0x000000050200720c */ /* 0x040fe20003f46070 */
[----:B------:R-:W-:Y:S01]  /*2bc0*/  @!P3 IMAD.MOV.U32 R18, RZ, RZ, RZ ;  /* 0x000000ffff12b224 */ /* 0x000fe200078e00ff */
[----:B------:R-:W-:Y:S01]  /*2bd0*/  @!P3 LOP3.LUT R3, R13, 0x7ff00000, RZ, 0xc0, !PT ;  /* 0x7ff000000d03b812 */ /* 0x000fe200078ec0ff */
[----:B------:R-:W0:Y:S03]  /*2be0*/  MUFU.RCP64H R17, R11 ;  /* 0x0000000b00117308 */ /* 0x000e260000001800 */
[----:B------:R-:W-:Y:S02]  /*2bf0*/  @!P3 ISETP.GE.U32.AND P4, PT, R2, R3, PT ;  /* 0x000000030200b20c */ /* 0x000fe40003f86070 */
[----:B------:R-:W-:Y:S02]  /*2c00*/  MOV R3, 0x1ca00000 ;  /* 0x1ca0000000037802 */ /* 0x000fe40000000f00 */
[----:B------:R-:W-:-:S02]  /*2c10*/  @!P0 LOP3.LUT R5, R11, 0x7ff00000, RZ, 0xc0, !PT ;  /* 0x7ff000000b058812 */ /* 0x000fc400078ec0ff */
[----:B------:R-:W-:-:S04]  /*2c20*/  @!P3 SEL R19, R3, 0x63400000, !P4 ;  /* 0x634000000313b807 */ /* 0x000fc80006000000 */
[----:B------:R-:W-:Y:S01]  /*2c30*/  @!P3 LOP3.LUT R4, R19, 0x80000000, R15, 0xf8, !PT ;  /* 0x800000001304b812 */ /* 0x000fe200078ef80f */
[----:B0-----:R-:W-:-:S03]  /*2c40*/  DFMA R8, R16, -R10, 1 ;  /* 0x3ff000001008742b */ /* 0x001fc6000000080a */
[----:B------:R-:W-:Y:S02]  /*2c50*/  @!P3 LOP3.LUT R19, R4, 0x100000, RZ, 0xfc, !PT ;  /* 0x001000000413b812 */ /* 0x000fe400078efcff */
[----:B------:R-:W-:-:S03]  /*2c60*/  MOV R4, R2 ;  /* 0x0000000200047202 */ /* 0x000fc60000000f00 */
        /* <DEDUP_REMOVED lines=9> */
[----:B------:R-:W-:Y:S01]  /*2d00*/  DMUL R8, R34, R16 ;  /* 0x0000001022087228 */ /* 0x000fe20000000000 */
[----:B------:R-:W-:-:S04]  /*2d10*/  IADD3 R6, PT, PT, R4, -0x1, RZ ;  /* 0xffffffff04067810 */ /* 0x000fc80007ffe0ff */
[----:B------:R-:W-:-:S03]  /*2d20*/  ISETP.GT.U32.AND P0, PT, R6, 0x7feffffe, PT ;  /* 0x7feffffe0600780c */ /* 0x000fc60003f04070 */
[----:B------:R-:W-:-:S08]  /*2d30*/  DFMA R18, R8, -R10, R16 ;  /* 0x8000000a0812722b */ /* 0x000fd00000000010 */
[----:B------:R-:W-:Y:S01]  /*2d40*/  DFMA R18, R34, R18, R8 ;  /* 0x000000122212722b */ /* 0x000fe20000000008 */
[----:B------:R-:W-:-:S05]  /*2d50*/  VIADD R8, R5, 0xffffffff ;  /* 0xffffffff05087836 */ /* 0x000fca0000000000 */
[----:B------:R-:W-:-:S13]  /*2d60*/  ISETP.GT.U32.OR P0, PT, R8, 0x7feffffe, P0 ;  /* 0x7feffffe0800780c */ /* 0x000fda0000704470 */
[----:B------:R-:W-:Y:S05]  /*2d70*/  @P0 BRA `(.L_x_85) ;  /* 0x00000000006c0947 */ /* 0x000fea0003800000 */
[----:B------:R-:W-:-:S04]  /*2d80*/  LOP3.LUT R5, R13, 0x7ff00000, RZ, 0xc0, !PT ;  /* 0x7ff000000d057812 */ /* 0x000fc800078ec0ff */
[CC--:B------:R-:W-:Y:S02]  /*2d90*/  VIADDMNMX R4, R2.reuse, -R5.reuse, 0xb9600000, !PT ;  /* 0xb960000002047446 */ /* 0x0c0fe40007800905 */
[----:B------:R-:W-:Y:S02]  /*2da0*/  ISETP.GE.U32.AND P0, PT, R2, R5, PT ;  /* 0x000000050200720c */ /* 0x000fe40003f06070 */
[----:B------:R-:W-:Y:S02]  /*2db0*/  VIMNMX R4, PT, PT, R4, 0x46a00000, PT ;  /* 0x46a0000004047848 */ /* 0x000fe40003fe0100 */
[----:B------:R-:W-:-:S04]  /*2dc0*/  SEL R3, R3, 0x63400000, !P0 ;  /* 0x6340000003037807 */ /* 0x000fc80004000000 */
[----:B------:R-:W-:Y:S01]  /*2dd0*/  IADD3 R6, PT, PT, -R3, R4, RZ ;  /* 0x0000000403067210 */ /* 0x000fe20007ffe1ff */
[----:B------:R-:W-:-:S03]  /*2de0*/  IMAD.MOV.U32 R4, RZ, RZ, RZ ;  /* 0x000000ffff047224 */ /* 0x000fc600078e00ff */
[----:B------:R-:W-:-:S06]  /*2df0*/  IADD3 R5, PT, PT, R6, 0x7fe00000, RZ ;  /* 0x7fe0000006057810 */ /* 0x000fcc0007ffe0ff */
[----:B------:R-:W-:-:S10]  /*2e00*/  DMUL R2, R18, R4 ;  /* 0x0000000412027228 */ /* 0x000fd40000000000 */
[----:B------:R-:W-:-:S13]  /*2e10*/  FSETP.GTU.AND P0, PT, |R3|, 1.469367938527859385e-39, PT ;  /* 0x001000000300780b */ /* 0x000fda0003f0c200 */
[----:B------:R-:W-:Y:S05]  /*2e20*/  @P0 BRA `(.L_x_86) ;  /* 0x0000000000940947 */ /* 0x000fea0003800000 */
[----:B------:R-:W-:Y:S01]  /*2e30*/  DFMA R10, R18, -R10, R16 ;  /* 0x8000000a120a722b */ /* 0x000fe20000000010 */
[----:B------:R-:W-:-:S09]  /*2e40*/  MOV R8, RZ ;  /* 0x000000ff00087202 */ /* 0x000fd20000000f00 */
[C---:B------:R-:W-:Y:S02]  /*2e50*/  FSETP.NEU.AND P0, PT, R11.reuse, RZ, PT ;  /* 0x000000ff0b00720b */ /* 0x040fe40003f0d000 */
[----:B------:R-:W-:-:S04]  /*2e60*/  LOP3.LUT R13, R11, 0x80000000, R13, 0x48, !PT ;  /* 0x800000000b0d7812 */ /* 0x000fc800078e480d */
[----:B------:R-:W-:-:S07]  /*2e70*/  LOP3.LUT R9, R13, R5, RZ, 0xfc, !PT ;  /* 0x000000050d097212 */ /* 0x000fce00078efcff */
[----:B------:R-:W-:Y:S05]  /*2e80*/  @!P0 BRA `(.L_x_86) ;  /* 0x00000000007c8947 */ /* 0x000fea0003800000 */
[----:B------:R-:W-:Y:S01]  /*2e90*/  IADD3 R5, PT, PT, -R6, RZ, RZ ;  /* 0x000000ff06057210 */ /* 0x000fe20007ffe1ff */
[----:B------:R-:W-:Y:S01]  /*2ea0*/  IMAD.MOV.U32 R4, RZ, RZ, RZ ;  /* 0x000000ffff047224 */ /* 0x000fe200078e00ff */
[----:B------:R-:W-:-:S05]  /*2eb0*/  DMUL.RP R8, R18, R8 ;  /* 0x0000000812087228 */ /* 0x000fca0000008000 */
[----:B------:R-:W-:-:S05]  /*2ec0*/  DFMA R4, R2, -R4, R18 ;  /* 0x800000040204722b */ /* 0x000fca0000000012 */
[----:B------:R-:W-:Y:S02]  /*2ed0*/  LOP3.LUT R13, R9, R13, RZ, 0x3c, !PT ;  /* 0x0000000d090d7212 */ /* 0x000fe400078e3cff */
[----:B------:R-:W-:-:S04]  /*2ee0*/  IADD3 R4, PT, PT, -R6, -0x43300000, RZ ;  /* 0xbcd0000006047810 */ /* 0x000fc80007ffe1ff */
[----:B------:R-:W-:-:S04]  /*2ef0*/  FSETP.NEU.AND P0, PT, |R5|, R4, PT ;  /* 0x000000040500720b */ /* 0x000fc80003f0d200 */
[----:B------:R-:W-:Y:S02]  /*2f00*/  FSEL R2, R8, R2, !P0 ;  /* 0x0000000208027208 */ /* 0x000fe40004000000 */
[----:B------:R-:W-:Y:S01]  /*2f10*/  FSEL R3, R13, R3, !P0 ;  /* 0x000000030d037208 */ /* 0x000fe20004000000 */
[----:B------:R-:W-:Y:S06]  /*2f20*/  BRA `(.L_x_86) ;  /* 0x0000000000547947 */ /* 0x000fec0003800000 */
.L_x_85:
[----:B------:R-:W-:-:S14]  /*2f30*/  DSETP.NAN.AND P0, PT, R14, R14, PT ;  /* 0x0000000e0e00722a */ /* 0x000fdc0003f08000 */
[----:B------:R-:W-:Y:S05]  /*2f40*/  @P0 BRA `(.L_x_87) ;  /* 0x0000000000440947 */ /* 0x000fea0003800000 */
[----:B------:R-:W-:-:S14]  /*2f50*/  DSETP.NAN.AND P0, PT, R12, R12, PT ;  /* 0x0000000c0c00722a */ /* 0x000fdc0003f08000 */
[----:B------:R-:W-:Y:S05]  /*2f60*/  @P0 BRA `(.L_x_88) ;  /* 0x0000000000300947 */ /* 0x000fea0003800000 */
[----:B------:R-:W-:Y:S02]  /*2f70*/  ISETP.NE.AND P0, PT, R4, R5, PT ;  /* 0x000000050400720c */ /* 0x000fe40003f05270 */
[----:B------:R-:W-:Y:S02]  /*2f80*/  MOV R2, 0x0 ;  /* 0x0000000000027802 */ /* 0x000fe40000000f00 */
[----:B------:R-:W-:-:S09]  /*2f90*/  MOV R3, 0xfff80000 ;  /* 0xfff8000000037802 */ /* 0x000fd20000000f00 */
[----:B------:R-:W-:Y:S05]  /*2fa0*/  @!P0 BRA `(.L_x_86) ;  /* 0x0000000000348947 */ /* 0x000fea0003800000 */
[----:B------:R-:W-:Y:S02]  /*2fb0*/  ISETP.NE.AND P0, PT, R4, 0x7ff00000, PT ;  /* 0x7ff000000400780c */ /* 0x000fe40003f05270 */
[----:B------:R-:W-:Y:S02]  /*2fc0*/  LOP3.LUT R3, R15, 0x80000000, R13, 0x48, !PT ;  /* 0x800000000f037812 */ /* 0x000fe400078e480d */
[----:B------:R-:W-:-:S13]  /*2fd0*/  ISETP.EQ.OR P0, PT, R5, RZ, !P0 ;  /* 0x000000ff0500720c */ /* 0x000fda0004702670 */
[----:B------:R-:W-:Y:S01]  /*2fe0*/  @P0 LOP3.LUT R4, R3, 0x7ff00000, RZ, 0xfc, !PT ;  /* 0x7ff0000003040812 */ /* 0x000fe200078efcff */
[----:B------:R-:W-:Y:S01]  /*2ff0*/  @!P0 IMAD.MOV.U32 R2, RZ, RZ, RZ ;  /* 0x000000ffff028224 */ /* 0x000fe200078e00ff */
[----:B------:R-:W-:Y:S02]  /*3000*/  @P0 MOV R2, RZ ;  /* 0x000000ff00020202 */ /* 0x000fe40000000f00 */
[----:B------:R-:W-:Y:S01]  /*3010*/  @P0 MOV R3, R4 ;  /* 0x0000000400030202 */ /* 0x000fe20000000f00 */
[----:B------:R-:W-:Y:S06]  /*3020*/  BRA `(.L_x_86) ;  /* 0x0000000000147947 */ /* 0x000fec0003800000 */
.L_x_88:
[----:B------:R-:W-:Y:S01]  /*3030*/  LOP3.LUT R3, R13, 0x80000, RZ, 0xfc, !PT ;  /* 0x000800000d037812 */ /* 0x000fe200078efcff */
[----:B------:R-:W-:Y:S01]  /*3040*/  IMAD.MOV.U32 R2, RZ, RZ, R12 ;  /* 0x000000ffff027224 */ /* 0x000fe200078e000c */
[----:B------:R-:W-:Y:S06]  /*3050*/  BRA `(.L_x_86) ;  /* 0x0000000000087947 */ /* 0x000fec0003800000 */
.L_x_87:
[----:B------:R-:W-:Y:S02]  /*3060*/  LOP3.LUT R3, R15, 0x80000, RZ, 0xfc, !PT ;  /* 0x000800000f037812 */ /* 0x000fe400078efcff */
[----:B------:R-:W-:-:S07]  /*3070*/  MOV R2, R14 ;  /* 0x0000000e00027202 */ /* 0x000fce0000000f00 */
.L_x_86:
[----:B------:R-:W-:Y:S05]  /*3080*/  BSYNC.RECONVERGENT B1 ;  /* 0x0000000000017941 */ /* 0x000fea0003800200 */
.L_x_84:
[----:B------:R-:W-:Y:S02]  /*3090*/  IMAD.MOV.U32 R5, RZ, RZ, R3 ;  /* 0x000000ffff057224 */ /* 0x000fe400078e0003 */
[----:B------:R-:W-:Y:S01]  /*30a0*/  HFMA2 R3, -RZ, RZ, 0, 0 ;  /* 0x00000000ff037431 */ /* 0x000fe200000001ff */
[----:B------:R-:W-:Y:S02]  /*30b0*/  MOV R4, R2 ;  /* 0x0000000200047202 */ /* 0x000fe40000000f00 */
[----:B------:R-:W-:-:S04]  /*30c0*/  MOV R2, R0 ;  /* 0x0000000000027202 */ /* 0x000fc80000000f00 */
[----:B------:R-:W-:Y:S05]  /*30d0*/  RET.REL.NODEC R2 `(_Z15x_Thomas_on_gpuPdS_S_S_S_S_S_iii) ;  /* 0xffffffcc02c87950 */ /* 0x000fea0003c3ffff */
.L_x_89:
        /* <DEDUP_REMOVED lines=10> */
.L_x_826:


//--------------------- .text._Z22y_b_rhs_compact_on_gpuPdS_ii --------------------------
	.section	.text._Z22y_b_rhs_compact_on_gpuPdS_ii,"ax",@progbits
	.align	128
        .global         _Z22y_b_rhs_compact_on_gpuPdS_ii
        .type           _Z22y_b_rhs_compact_on_gpuPdS_ii,@function
        .size           _Z22y_b_rhs_compact_on_gpuPdS_ii,(.L_x_827 - _Z22y_b_rhs_compact_on_gpuPdS_ii)
        .other          _Z22y_b_rhs_compact_on_gpuPdS_ii,@"STO_CUDA_ENTRY STV_DEFAULT"
_Z22y_b_rhs_compact_on_gpuPdS_ii:
.text._Z22y_b_rhs_compact_on_gpuPdS_ii:
        /* <DEDUP_REMOVED lines=11> */
[----:B------:R-:W3:Y:S01]  /*00b0*/  LDC R12, c[0x0][0x394] ;  /* 0x0000e500ff0c7b82 */ /* 0x000ee20000000800 */
[----:B------:R-:W4:Y:S01]  /*00c0*/  LDCU UR10, c[0x0][0x390] ;  /* 0x00007200ff0a77ac */ /* 0x000f220008000800 */
[----:B------:R-:W0:Y:S06]  /*00d0*/  LDCU.64 UR8, c[0x0][0x380] ;  /* 0x00007000ff0877ac */ /* 0x000e2c0008000a00 */
[----:B------:R-:W2:Y:S01]  /*00e0*/  LDC.64 R4, c[0x0][0x380] ;  /* 0x0000e000ff047b82 */ /* 0x000ea20000000a00 */
[----:B-1----:R-:W-:-:S07]  /*00f0*/  UIMAD UR4, UR4, UR5, URZ ;  /* 0x00000005040472a4 */ /* 0x002fce000f8e02ff */
[----:B------:R-:W1:Y:S01]  /*0100*/  LDC.64 R6, c[0x0][0x388] ;  /* 0x0000e200ff067b82 */ /* 0x000e620000000a00 */
[----:B0---4-:R-:W-:-:S07]  /*0110*/  VIADD R0, R14, 0xffffffff ;  /* 0xffffffff0e007836 */ /* 0x011fce0000000000 */
.L_x_95:
[----:B---3--:R-:W-:Y:S01]  /*0120*/  IABS R9, R12 ;  /* 0x0000000c00097213 */ /* 0x008fe20000000000 */
[----:B------:R-:W-:Y:S03]  /*0130*/  BSSY.RECONVERGENT B0, `(.L_x_90) ;  /* 0x0000036000007945 */ /* 0x000fe60003800200 */
[----:B------:R-:W0:Y:S08]  /*0140*/  I2F.RP R8, R9 ;  /* 0x0000000900087306 */ /* 0x000e300000209400 */
[----:B0-----:R-:W0:Y:S02]  /*0150*/  MUFU.RCP R8, R8 ;  /* 0x0000000800087308 */ /* 0x001e240000001000 */
[----:B0-----:R-:W-:-:S06]  /*0160*/  VIADD R2, R8, 0xffffffe ;  /* 0x0ffffffe08027836 */ /* 0x001fcc0000000000 */
[----:B------:R0:W3:Y:S02]  /*0170*/  F2I.FTZ.U32.TRUNC.NTZ R3, R2 ;  /* 0x0000000200037305 */ /* 0x0000e4000021f000 */
[----:B0-----:R-:W-:Y:S02]  /*0180*/  IMAD.MOV.U32 R2, RZ, RZ, RZ ;  /* 0x000000ffff027224 */ /* 0x001fe400078e00ff */
[----:B---3--:R-:W-:-:S04]  /*0190*/  IMAD.MOV R10, RZ, RZ, -R3 ;  /* 0x000000ffff0a7224 */ /* 0x008fc800078e0a03 */
[----:B------:R-:W-:Y:S01]  /*01a0*/  IMAD R11, R10, R9, RZ ;  /* 0x000000090a0b7224 */ /* 0x000fe200078e02ff */
[----:B------:R-:W-:-:S03]  /*01b0*/  IABS R10, R13 ;  /* 0x0000000d000a7213 */ /* 0x000fc60000000000 */
[----:B------:R-:W-:Y:S01]  /*01c0*/  IMAD.HI.U32 R3, R3, R11, R2 ;  /* 0x0000000b03037227 */ /* 0x000fe200078e0002 */
[----:B------:R-:W-:-:S04]  /*01d0*/  LOP3.LUT R2, R13, R12, RZ, 0x3c, !PT ;  /* 0x0000000c0d027212 */ /* 0x000fc800078e3cff */
[----:B------:R-:W-:Y:S01]  /*01e0*/  ISETP.GE.AND P1, PT, R2, RZ, PT ;  /* 0x000000ff0200720c */ /* 0x000fe20003f26270 */
[----:B------:R-:W-:-:S04]  /*01f0*/  IMAD.HI.U32 R3, R3, R10, RZ ;  /* 0x0000000a03037227 */ /* 0x000fc800078e00ff */
[----:B------:R-:W-:-:S04]  /*0200*/  IMAD.MOV R8, RZ, RZ, -R3 ;  /* 0x000000ffff087224 */ /* 0x000fc800078e0a03 */
[----:B------:R-:W-:-:S05]  /*0210*/  IMAD R8, R9, R8, R10 ;  /* 0x0000000809087224 */ /* 0x000fca00078e020a */
[----:B------:R-:W-:-:S13]  /*0220*/  ISETP.GT.U32.AND P2, PT, R9, R8, PT ;  /* 0x000000080900720c */ /* 0x000fda0003f44070 */
[----:B------:R-:W-:Y:S02]  /*0230*/  @!P2 IMAD.IADD R8, R8, 0x1, -R9 ;  /* 0x000000010808a824 */ /* 0x000fe400078e0a09 */
[----:B------:R-:W-:Y:S01]  /*0240*/  @!P2 VIADD R3, R3, 0x1 ;  /* 0x000000010303a836 */ /* 0x000fe20000000000 */
[----:B------:R-:W-:Y:S02]  /*0250*/  ISETP.NE.AND P2, PT, R12, RZ, PT ;  /* 0x000000ff0c00720c */ /* 0x000fe40003f45270 */
[----:B------:R-:W-:-:S13]  /*0260*/  ISETP.GE.U32.AND P0, PT, R8, R9, PT ;  /* 0x000000090800720c */ /* 0x000fda0003f06070 */
[----:B------:R-:W-:-:S04]  /*0270*/  @P0 VIADD R3, R3, 0x1 ;  /* 0x0000000103030836 */ /* 0x000fc80000000000 */
[----:B------:R-:W-:Y:S01]  /*0280*/  @!P1 IMAD.MOV R3, RZ, RZ, -R3 ;  /* 0x000000ffff039224 */ /* 0x000fe200078e0a03 */
[----:B------:R-:W-:-:S05]  /*0290*/  @!P2 LOP3.LUT R3, RZ, R12, RZ, 0x33, !PT ;  /* 0x0000000cff03a212 */ /* 0x000fca00078e33ff */
[----:B------:R-:W-:-:S04]  /*02a0*/  IMAD R16, R3, R12, RZ ;  /* 0x0000000c03107224 */ /* 0x000fc800078e02ff */
[----:B------:R-:W-:-:S05]  /*02b0*/  IMAD.IADD R15, R13, 0x1, -R16 ;  /* 0x000000010d0f7824 */ /* 0x000fca00078e0a10 */
[----:B------:R-:W-:-:S13]  /*02c0*/  ISETP.NE.AND P0, PT, R15, RZ, PT ;  /* 0x000000ff0f00720c */ /* 0x000fda0003f05270 */
[----:B------:R-:W-:Y:S05]  /*02d0*/  @P0 BRA `(.L_x_91) ;  /* 0x0000000000140947 */ /* 0x000fea0003800000 */
[----:B--2---:R-:W-:-:S06]  /*02e0*/  IMAD.WIDE R8, R16, 0x8, R4 ;  /* 0x0000000810087825 */ /* 0x004fcc00078e0204 */
[----:B------:R-:W2:Y:S01]  /*02f0*/  LDG.E.64 R8, desc[UR6][R8.64] ;  /* 0x0000000608087981 */ /* 0x000ea2000c1e1b00 */
[----:B------:R-:W-:Y:S01]  /*0300*/  IMAD.MOV.U32 R17, RZ, RZ, 0x1 ;  /* 0x00000001ff117424 */ /* 0x000fe200078e00ff */
[----:B--2---:R-:W-:Y:S01]  /*0310*/  DMUL R2, R8, 10 ;  /* 0x4024000008027828 */ /* 0x004fe20000000000 */
[----:B------:R-:W-:Y:S10]  /*0320*/  BRA `(.L_x_92) ;  /* 0x0000000000587947 */ /* 0x000ff40003800000 */
.L_x_91:
[----:B------:R-:W-:-:S13]  /*0330*/  ISETP.NE.AND P0, PT, R15, R0, PT ;  /* 0x000000000f00720c */ /* 0x000fda0003f05270 */
[----:B------:R-:W0:Y:S01]  /*0340*/  @P0 LDC.64 R10, c[0x0][0x380] ;  /* 0x0000e000ff0a0b82 */ /* 0x000e220000000a00 */
[--C-:B------:R-:W-:Y:S02]  /*0350*/  @!P0 SHF.R.S32.HI R3, RZ, 0x1f, R16.reuse ;  /* 0x0000001fff038819 */ /* 0x100fe40000011410 */
[----:B------:R-:W-:Y:S01]  /*0360*/  @!P0 IADD3 R2, P1, PT, R16, R12, RZ ;  /* 0x0000000c10028210 */ /* 0x000fe20007f3e0ff */
[----:B------:R-:W-:-:S03]  /*0370*/  @!P0 IMAD.IADD R16, R0, 0x1, R16 ;  /* 0x0000000100108824 */ /* 0x000fc600078e0210 */
[----:B------:R-:W-:Y:S02]  /*0380*/  @!P0 LEA.HI.X.SX32 R9, R14, R3, 0x1, P1 ;  /* 0x000000030e098211 */ /* 0x000fe400008f0eff */
[C---:B------:R-:W-:Y:S02]  /*0390*/  @!P0 LEA R18, P1, R2.reuse, UR8, 0x3 ;  /* 0x0000000802128c11 */ /* 0x040fe4000f8218ff */
[----:B------:R-:W-:Y:S02]  /*03a0*/  @P0 SHF.R.S32.HI R3, RZ, 0x1f, R15 ;  /* 0x0000001fff030819 */ /* 0x000fe4000001140f */
[C---:B------:R-:W-:Y:S02]  /*03b0*/  @P0 IADD3 R17, P2, PT, R15.reuse, R16, RZ ;  /* 0x000000100f110210 */ /* 0x040fe40007f5e0ff */
[----:B------:R-:W-:Y:S01]  /*03c0*/  @!P0 LEA.HI.X R19, R2, UR9, R9, 0x3, P1 ;  /* 0x0000000902138c11 */ /* 0x000fe200088f1c09 */
[----:B------:R-:W-:Y:S01]  /*03d0*/  @P0 IMAD.IADD R9, R15, 0x1, R16 ;  /* 0x000000010f090824 */ /* 0x000fe200078e0210 */
[----:B------:R-:W-:-:S02]  /*03e0*/  @P0 LEA.HI.X.SX32 R20, R16, R3, 0x1, P2 ;  /* 0x0000000310140211 */ /* 0x000fc400010f0eff */
[----:B------:R-:W-:Y:S01]  /*03f0*/  @P0 LEA R8, P1, R17, UR8, 0x3 ;  /* 0x0000000811080c11 */ /* 0x000fe2000f8218ff */
[----:B--2---:R-:W2:Y:S01]  /*0400*/  @!P0 LDG.E.64 R2, desc[UR6][R18.64+-0x8] ;  /* 0xfffff80612028981 */ /* 0x004ea2000c1e1b00 */
[----:B0-----:R-:W-:Y:S02]  /*0410*/  @P0 IMAD.WIDE R10, R9, 0x8, R10 ;  /* 0x00000008090a0825 */ /* 0x001fe400078e020a */
[----:B------:R-:W-:-:S04]  /*0420*/  @P0 LEA.HI.X R9, R17, UR9, R20, 0x3, P1 ;  /* 0x0000000911090c11 */ /* 0x000fc800088f1c14 */
[----:B------:R-:W3:Y:S04]  /*0430*/  @P0 LDG.E.64 R10, desc[UR6][R10.64] ;  /* 0x000000060a0a0981 */ /* 0x000ee8000c1e1b00 */
[----:B------:R-:W3:Y:S01]  /*0440*/  @P0 LDG.E.64 R8, desc[UR6][R8.64+0x8] ;  /* 0x0000080608080981 */ /* 0x000ee2000c1e1b00 */
[----:B------:R-:W-:Y:S02]  /*0450*/  @!P0 IMAD.MOV.U32 R17, RZ, RZ, -0x1 ;  /* 0xffffffffff118424 */ /* 0x000fe400078e00ff */
[----:B------:R-:W-:Y:S01]  /*0460*/  @P0 VIADD R17, R15, 0xffffffff ;  /* 0xffffffff0f110836 */ /* 0x000fe20000000000 */
[----:B--2---:R-:W-:Y:S02]  /*0470*/  @!P0 DMUL R2, R2, 10 ;  /* 0x4024000002028828 */ /* 0x004fe40000000000 */
[----:B---3--:R-:W-:-:S11]  /*0480*/  @P0 DFMA R2, R10, 10, R8 ;  /* 0x402400000a02082b */ /* 0x008fd60000000008 */
.L_x_92:
[----:B------:R-:W-:Y:S05]  /*0490*/  BSYNC.RECONVERGENT B0 ;  /* 0x0000000000007941 */ /* 0x000fea0003800200 */
.L_x_90:
[----:B------:R-:W-:-:S05]  /*04a0*/  IADD3 R11, PT, PT, R17, R16, RZ ;  /* 0x00000010110b7210 */ /* 0x000fca0007ffe0ff */
[----:B------:R-:W-:-:S05]  /*04b0*/  IMAD.WIDE R10, R11, 0x8, R4 ;  /* 0x000000080b0a7825 */ /* 0x000fca00078e0204 */
[----:B------:R-:W2:Y:S01]  /*04c0*/  LDG.E.64 R8, desc[UR6][R10.64] ;  /* 0x000000060a087981 */ /* 0x000ea2000c1e1b00 */
[----:B------:R-:W0:Y:S01]  /*04d0*/  MUFU.RCP64H R17, 12 ;  /* 0x4028000000117908 */ /* 0x000e220000001800 */
[----:B------:R-:W-:Y:S01]  /*04e0*/  IMAD.MOV.U32 R20, RZ, RZ, 0x0 ;  /* 0x00000000ff147424 */ /* 0x000fe200078e00ff */
[----:B------:R-:W-:Y:S01]  /*04f0*/  BSSY.RECONVERGENT B0, `(.L_x_93) ;  /* 0x0000012000007945 */ /* 0x000fe20003800200 */
[----:B------:R-:W-:Y:S02]  /*0500*/  IMAD.MOV.U32 R21, RZ, RZ, 0x40280000 ;  /* 0x40280000ff157424 */ /* 0x000fe400078e00ff */
[----:B------:R-:W-:-:S06]  /*0510*/  IMAD.MOV.U32 R16, RZ, RZ, 0x1 ;  /* 0x00000001ff107424 */ /* 0x000fcc00078e00ff */
[----:B0-----:R-:W-:-:S08]  /*0520*/  DFMA R18, R16, -R20, 1 ;  /* 0x3ff000001012742b */ /* 0x001fd00000000814 */
[----:B------:R-:W-:-:S08]  /*0530*/  DFMA R18, R18, R18, R18 ;  /* 0x000000121212722b */ /* 0x000fd00000000012 */
[----:B------:R-:W-:-:S08]  /*0540*/  DFMA R18, R16, R18, R16 ;  /* 0x000000121012722b */ /* 0x000fd00000000010 */
[----:B------:R-:W-:-:S08]  /*0550*/  DFMA R16, R18, -R20, 1 ;  /* 0x3ff000001210742b */ /* 0x000fd00000000814 */
[----:B------:R-:W-:Y:S02]  /*0560*/  DFMA R16, R18, R16, R18 ;  /* 0x000000101210722b */ /* 0x000fe40000000012 */
[----:B--2---:R-:W-:-:S08]  /*0570*/  DADD R8, R8, R2 ;  /* 0x0000000008087229 */ /* 0x004fd00000000002 */
[----:B------:R-:W-:Y:S02]  /*0580*/  DMUL R2, R8, R16 ;  /* 0x0000001008027228 */ /* 0x000fe40000000000 */
[----:B------:R-:W-:-:S06]  /*0590*/  FSETP.GEU.AND P1, PT, |R9|, 6.5827683646048100446e-37, PT ;  /* 0x036000000900780b */ /* 0x000fcc0003f2e200 */
[----:B------:R-:W-:-:S08]  /*05a0*/  DFMA R10, R2, -12, R8 ;  /* 0xc0280000020a782b */ /* 0x000fd00000000008 */
[----:B------:R-:W-:-:S10]  /*05b0*/  DFMA R2, R16, R10, R2 ;  /* 0x0000000a1002722b */ /* 0x000fd40000000002 */
[----:B------:R-:W-:-:S05]  /*05c0*/  FFMA R10, RZ, 2.625, R3 ;  /* 0x40280000ff0a7823 */ /* 0x000fca0000000003 */
[----:B------:R-:W-:-:S13]  /*05d0*/  FSETP.GT.AND P0, PT, |R10|, 1.469367938527859385e-39, PT ;  /* 0x001000000a00780b */ /* 0x000fda0003f04200 */
[----:B------:R-:W-:Y:S05]  /*05e0*/  @P0 BRA P1, `(.L_x_94) ;  /* 0x0000000000080947 */ /* 0x000fea0000800000 */
[----:B------:R-:W-:-:S07]  /*05f0*/  MOV R24, 0x610 ;  /* 0x0000061000187802 */ /* 0x000fce0000000f00 */
[----:B-1----:R-:W-:Y:S05]  /*0600*/  CALL.REL.NOINC `($__internal_4_$__cuda_sm20_div_rn_f64_full) ;  /* 0x00000000001c7944 */ /* 0x002fea0003c00000 */
.L_x_94:
[----:B------:R-:W-:Y:S05]  /*0610*/  BSYNC.RECONVERGENT B0 ;  /* 0x0000000000007941 */ /* 0x000fea0003800200 */
.L_x_93:
[----:B-1----:R-:W-:-:S04]  /*0620*/  IMAD.WIDE R8, R13, 0x8, R6 ;  /* 0x000000080d087825 */ /* 0x002fc800078e0206 */
[----:B------:R-:W-:Y:S01]  /*0630*/  VIADD R13, R13, UR4 ;  /* 0x000000040d0d7c36 */ /* 0x000fe20008000000 */
[----:B------:R0:W-:Y:S04]  /*0640*/  STG.E.64 desc[UR6][R8.64], R2 ;  /* 0x0000000208007986 */ /* 0x0001e8000c101b06 */
[----:B------:R-:W-:-:S13]  /*0650*/  ISETP.GE.AND P0, PT, R13, UR10, PT ;  /* 0x0000000a0d007c0c */ /* 0x000fda000bf06270 */
[----:B0-----:R-:W-:Y:S05]  /*0660*/  @!P0 BRA `(.L_x_95) ;  /* 0xfffffff800ac8947 */ /* 0x001fea000383ffff */
[----:B------:R-:W-:Y:S05]  /*0670*/  EXIT ;  /* 0x000000000000794d */ /* 0x000fea0003800000 */
        .weak           $__internal_4_$__cuda_sm20_div_rn_f64_full
        .type           $__internal_4_$__cuda_sm20_div_rn_f64_full,@function
        .size           $__internal_4_$__cuda_sm20_div_rn_f64_full,(.L_x_827 - $__internal_4_$__cuda_sm20_div_rn_f64_full)
$__internal_4_$__cuda_sm20_div_rn_f64_full:
[----:B------:R-:W-:Y:S01]  /*0680*/  IMAD.MOV.U32 R3, RZ, RZ, 0x3ff80000 ;  /* 0x3ff80000ff037424 */ /* 0x000fe200078e00ff */
[C---:B------:R-:W-:Y:S01]  /*0690*/  FSETP.GEU.AND P1, PT, |R9|.reuse, 1.469367938527859385e-39, PT ;  /* 0x001000000900780b */ /* 0x040fe20003f2e200 */
[----:B------:R-:W-:Y:S01]  /*06a0*/  IMAD.MOV.U32 R2, RZ, RZ, 0x0 ;  /* 0x00000000ff027424 */ /* 0x000fe200078e00ff */
[----:B------:R-:W-:Y:S01]  /*06b0*/  LOP3.LUT R22, R9, 0x7ff00000, RZ, 0xc0, !PT ;  /* 0x7ff0000009167812 */ /* 0x000fe200078ec0ff */
[----:B------:R-:W0:Y:S01]  /*06c0*/  MUFU.RCP64H R17, R3 ;  /* 0x0000000300117308 */ /* 0x000e220000001800 */
[----:B------:R-:W-:Y:S01]  /*06d0*/  IMAD.MOV.U32 R16, RZ, RZ, 0x1 ;  /* 0x00000001ff107424 */ /* 0x000fe200078e00ff */
[----:B------:R-:W-:Y:S01]  /*06e0*/  BSSY.RECONVERGENT B1, `(.L_x_96) ;  /* 0x0000045000017945 */ /* 0x000fe20003800200 */
[----:B------:R-:W-:Y:S01]  /*06f0*/  IMAD.MOV.U32 R15, RZ, RZ, 0x1ca00000 ;  /* 0x1ca00000ff0f7424 */ /* 0x000fe200078e00ff */
[----:B------:R-:W-:Y:S01]  /*0700*/  ISETP.GE.U32.AND P0, PT, R22, 0x40200000, PT ;  /* 0x402000001600780c */ /* 0x000fe20003f06070 */
[----:B------:R-:W-:Y:S01]  /*0710*/  IMAD.MOV.U32 R23, RZ, RZ, 0x40200000 ;  /* 0x40200000ff177424 */ /* 0x000fe200078e00ff */
[----:B------:R-:W-:-:S02]  /*0720*/  MOV R26, R22 ;  /* 0x00000016001a7202 */ /* 0x000fc40000000f00 */
[----:B------:R-:W-:-:S04]  /*0730*/  SEL R15, R15, 0x63400000, !P0 ;  /* 0x634000000f0f7807 */ /* 0x000fc80004000000 */
[----:B------:R-:W-:-:S04]  /*0740*/  @!P1 LOP3.LUT R20, R15, 0x80000000, R9, 0xf8, !PT ;  /* 0x800000000f149812 */ /* 0x000fc800078ef809 */
[----:B------:R-:W-:Y:S01]  /*0750*/  @!P1 LOP3.LUT R21, R20, 0x100000, RZ, 0xfc, !PT ;  /* 0x0010000014159812 */ /* 0x000fe200078efcff */
[----:B0-----:R-:W-:Y:S01]  /*0760*/  DFMA R10, R16, -R2, 1 ;  /* 0x3ff00000100a742b */ /* 0x001fe20000000802 */
[----:B------:R-:W-:-:S07]  /*0770*/  @!P1 IMAD.MOV.U32 R20, RZ, RZ, RZ ;  /* 0x000000ffff149224 */ /* 0x000fce00078e00ff */
[----:B------:R-:W-:-:S08]  /*0780*/  DFMA R10, R10, R10, R10 ;  /* 0x0000000a0a0a722b */ /* 0x000fd0000000000a */
[----:B------:R-:W-:Y:S01]  /*0790*/  DFMA R16, R16, R10, R16 ;  /* 0x0000000a1010722b */ /* 0x000fe20000000010 */
[----:B------:R-:W-:Y:S01]  /*07a0*/  LOP3.LUT R11, R15, 0x800fffff, R9, 0xf8, !PT ;  /* 0x800fffff0f0b7812 */ /* 0x000fe200078ef809 */
[----:B------:R-:W-:-:S06]  /*07b0*/  IMAD.MOV.U32 R10, RZ, RZ, R8 ;  /* 0x000000ffff0a7224 */ /* 0x000fcc00078e0008 */
[----:B------:R-:W-:Y:S02]  /*07c0*/  DFMA R18, R16, -R2, 1 ;  /* 0x3ff000001012742b */ /* 0x000fe40000000802 */
[----:B------:R-:W-:-:S06]  /*07d0*/  @!P1 DFMA R10, R10, 2, -R20 ;  /* 0x400000000a0a982b */ /* 0x000fcc0000000814 */
[----:B------:R-:W-:-:S04]  /*07e0*/  DFMA R18, R16, R18, R16 ;  /* 0x000000121012722b */ /* 0x000fc80000000010 */
[----:B------:R-:W-:-:S04]  /*07f0*/  @!P1 LOP3.LUT R26, R11, 0x7ff00000, RZ, 0xc0, !PT ;  /* 0x7ff000000b1a9812 */ /* 0x000fc800078ec0ff */
[----:B------:R-:W-:Y:S01]  /*0800*/  DMUL R16, R18, R10 ;  /* 0x0000000a12107228 */ /* 0x000fe20000000000 */
[----:B------:R-:W-:-:S05]  /*0810*/  VIADD R25, R26, 0xffffffff ;  /* 0xffffffff1a197836 */ /* 0x000fca0000000000 */
[----:B------:R-:W-:Y:S01]  /*0820*/  ISETP.GT.U32.AND P0, PT, R25, 0x7feffffe, PT ;  /* 0x7feffffe1900780c */ /* 0x000fe20003f04070 */
[----:B------:R-:W-:Y:S01]  /*0830*/  VIADD R25, R23, 0xffffffff ;  /* 0xffffffff17197836 */ /* 0x000fe20000000000 */
[----:B------:R-:W-:-:S04]  /*0840*/  DFMA R20, R16, -R2, R10 ;  /* 0x800000021014722b */ /* 0x000fc8000000000a */
[----:B------:R-:W-:-:S04]  /*0850*/  ISETP.GT.U32.OR P0, PT, R25, 0x7feffffe, P0 ;  /* 0x7feffffe1900780c */ /* 0x000fc80000704470 */
[----:B------:R-:W-:-:S09]  /*0860*/  DFMA R20, R18, R20, R16 ;  /* 0x000000141214722b */ /* 0x000fd20000000010 */
[----:B------:R-:W-:Y:S05]  /*0870*/  @P0 BRA `(.L_x_97) ;  /* 0x0000000000680947 */ /* 0x000fea0003800000 */
[----:B------:R-:W-:Y:S02]  /*0880*/  IMAD.MOV.U32 R9, RZ, RZ, 0x40200000 ;  /* 0x40200000ff097424 */ /* 0x000fe400078e00ff */
[----:B------:R-:W-:-:S03]  /*0890*/  IMAD.MOV.U32 R8, RZ, RZ, RZ ;  /* 0x000000ffff087224 */ /* 0x000fc600078e00ff */
[----:B------:R-:W-:-:S04]  /*08a0*/  VIADDMNMX R22, R22, -R9, 0xb9600000, !PT ;  /* 0xb960000016167446 */ /* 0x000fc80007800909 */
[----:B------:R-:W-:-:S05]  /*08b0*/  VIMNMX R22, PT, PT, R22, 0x46a00000, PT ;  /* 0x46a0000016167848 */ /* 0x000fca0003fe0100 */
[----:B------:R-:W-:-:S04]  /*08c0*/  IMAD.IADD R15, R22, 0x1, -R15 ;  /* 0x00000001160f7824 */ /* 0x000fc800078e0a0f */
[----:B------:R-:W-:-:S06]  /*08d0*/  VIADD R9, R15, 0x7fe00000 ;  /* 0x7fe000000f097836 */ /* 0x000fcc0000000000 */
[----:B------:R-:W-:-:S10]  /*08e0*/  DMUL R16, R20, R8 ;  /* 0x0000000814107228 */ /* 0x000fd40000000000 */
[----:B------:R-:W-:-:S13]  /*08f0*/  FSETP.GTU.AND P0, PT, |R17|, 1.469367938527859385e-39, PT ;  /* 0x001000001100780b */ /* 0x000fda0003f0c200 */
[----:B------:R-:W-:Y:S05]  /*0900*/  @P0 BRA `(.L_x_98) ;  /* 0x0000000000880947 */ /* 0x000fea0003800000 */
[----:B------:R-:W-:Y:S01]  /*0910*/  DFMA R2, R20, -R2, R10 ;  /* 0x800000021402722b */ /* 0x000fe2000000000a */
[----:B------:R-:W-:-:S09]  /*0920*/  IMAD.MOV.U32 R8, RZ, RZ, RZ ;  /* 0x000000ffff087224 */ /* 0x000fd200078e00ff */
[C---:B------:R-:W-:Y:S02]  /*0930*/  FSETP.NEU.AND P0, PT, R3.reuse, RZ, PT ;  /* 0x000000ff0300720b */ /* 0x040fe40003f0d000 */
[----:B------:R-:W-:-:S04]  /*0940*/  LOP3.LUT R2, R3, 0x40280000, RZ, 0x3c, !PT ;  /* 0x4028000003027812 */ /* 0x000fc800078e3cff */
[----:B------:R-:W-:-:S04]  /*0950*/  LOP3.LUT R11, R2, 0x80000000, RZ, 0xc0, !PT ;  /* 0x80000000020b7812 */ /* 0x000fc800078ec0ff */
[----:B------:R-:W-:-:S03]  /*0960*/  LOP3.LUT R9, R11, R9, RZ, 0xfc, !PT ;  /* 0x000000090b097212 */ /* 0x000fc600078efcff */
        /* <DEDUP_REMOVED lines=11> */
.L_x_97:
[----:B------:R-:W-:-:S14]  /*0a20*/  DSETP.NAN.AND P0, PT, R8, R8, PT ;  /* 0x000000080800722a */ /* 0x000fdc0003f08000 */
[----:B------:R-:W-:Y:S05]  /*0a30*/  @P0 BRA `(.L_x_99) ;  /* 0x0000000000340947 */ /* 0x000fea0003800000 */
[----:B------:R-:W-:Y:S01]  /*0a40*/  ISETP.NE.AND P0, PT, R26, R23, PT ;  /* 0x000000171a00720c */ /* 0x000fe20003f05270 */
[----:B------:R-:W-:Y:S01]  /*0a50*/  IMAD.MOV.U32 R17, RZ, RZ, -0x80000 ;  /* 0xfff80000ff117424 */ /* 0x000fe200078e00ff */
[----:B------:R-:W-:-:S11]  /*0a60*/  MOV R16, 0x0 ;  /* 0x0000000000107802 */ /* 0x000fd60000000f00 */
[----:B------:R-:W-:Y:S05]  /*0a70*/  @!P0 BRA `(.L_x_98) ;  /* 0x00000000002c8947 */ /* 0x000fea0003800000 */
[----:B------:R-:W-:Y:S02]  /*0a80*/  ISETP.NE.AND P0, PT, R26, 0x7ff00000, PT ;  /* 0x7ff000001a00780c */ /* 0x000fe40003f05270 */
[----:B------:R-:W-:Y:S02]  /*0a90*/  LOP3.LUT R8, R9, 0x40280000, RZ, 0x3c, !PT ;  /* 0x4028000009087812 */ /* 0x000fe400078e3cff */
[----:B------:R-:W-:Y:S02]  /*0aa0*/  ISETP.EQ.OR P0, PT, R23, RZ, !P0 ;  /* 0x000000ff1700720c */ /* 0x000fe40004702670 */
[----:B------:R-:W-:-:S11]  /*0ab0*/  LOP3.LUT R17, R8, 0x80000000, RZ, 0xc0, !PT ;  /* 0x8000000008117812 */ /* 0x000fd600078ec0ff */
[----:B------:R-:W-:Y:S01]  /*0ac0*/  @P0 LOP3.LUT R2, R17, 0x7ff00000, RZ, 0xfc, !PT ;  /* 0x7ff0000011020812 */ /* 0x000fe200078efcff */
[----:B------:R-:W-:Y:S02]  /*0ad0*/  @!P0 IMAD.MOV.U32 R16, RZ, RZ, RZ ;  /* 0x000000ffff108224 */ /* 0x000fe400078e00ff */
[----:B------:R-:W-:Y:S02]  /*0ae0*/  @P0 IMAD.MOV.U32 R16, RZ, RZ, RZ ;  /* 0x000000ffff100224 */ /* 0x000fe400078e00ff */
[----:B------:R-:W-:Y:S01]  /*0af0*/  @P0 IMAD.MOV.U32 R17, RZ, RZ, R2 ;  /* 0x000000ffff110224 */ /* 0x000fe200078e0002 */
[----:B------:R-:W-:Y:S06]  /*0b00*/  BRA `(.L_x_98) ;  /* 0x0000000000087947 */ /* 0x000fec0003800000 */
.L_x_99:
[----:B------:R-:W-:Y:S01]  /*0b10*/  LOP3.LUT R17, R9, 0x80000, RZ, 0xfc, !PT ;  /* 0x0008000009117812 */ /* 0x000fe200078efcff */
[----:B------:R-:W-:-:S07]  /*0b20*/  IMAD.MOV.U32 R16, RZ, RZ, R8 ;  /* 0x000000ffff107224 */ /* 0x000fce00078e0008 */
.L_x_98:
[----:B------:R-:W-:Y:S05]  /*0b30*/  BSYNC.RECONVERGENT B1 ;  /* 0x0000000000017941 */ /* 0x000fea0003800200 */
.L_x_96:
[----:B------:R-:W-:Y:S02]  /*0b40*/  IMAD.MOV.U32 R25, RZ, RZ, 0x0 ;  /* 0x00000000ff197424 */ /* 0x000fe400078e00ff */
[----:B------:R-:W-:Y:S02]  /*0b50*/  IMAD.MOV.U32 R2, RZ, RZ, R16 ;  /* 0x000000ffff027224 */ /* 0x000fe400078e0010 */
[----:B------:R-:W-:Y:S01]  /*0b60*/  IMAD.MOV.U32 R3, RZ, RZ, R17 ;  /* 0x000000ffff037224 */ /* 0x000fe200078e0011 */
[----:B------:R-:W-:Y:S06]  /*0b70*/  RET.REL.NODEC R24 `(_Z22y_b_rhs_compact_on_gpuPdS_ii) ;  /* 0xfffffff418207950 */ /* 0x000fec0003c3ffff */
.L_x_100:
        /* <DEDUP_REMOVED lines=16> */
.L_x_827:


//--------------------- .text._Z22x_b_rhs_compact_on_gpuPdS_iii --------------------------
	.section	.text._Z22x_b_rhs_compact_on_gpuPdS_iii,"ax",@progbits
	.align	128
        .global         _Z22x_b_rhs_compact_on_gpuPdS_iii
        .type           _Z22x_b_rhs_compact_on_gpuPdS_iii,@function
        .size           _Z22x_b_rhs_compact_on_gpuPdS_iii,(.L_x_828 - _Z22x_b_rhs_compact_on_gpuPdS_iii)
        .other          _Z22x_b_rhs_compact_on_gpuPdS_iii,@"STO_CUDA_ENTRY STV_DEFAULT"
_Z22x_b_rhs_compact_on_gpuPdS_iii:
.text._Z22x_b_rhs_compact_on_gpuPdS_iii:
        /* <DEDUP_REMOVED lines=10> */
[----:B------:R-:W2:Y:S06]  /*00a0*/  LDCU UR6, c[0x0][0x370] ;  /* 0x00006e00ff0677ac */ /* 0x000eac0008000800 */
[----:B------:R-:W3:Y:S01]  /*00b0*/  LDC.64 R4, c[0x0][0x388] ;  /* 0x0000e200ff047b82 */ /* 0x000ee20000000a00 */
[----:B------:R-:W4:Y:S01]  /*00c0*/  LDCU UR7, c[0x0][0x394] ;  /* 0x00007280ff0777ac */ /* 0x000f220008000800 */
[----:B------:R-:W0:Y:S01]  /*00d0*/  LDCU.64 UR8, c[0x0][0x358] ;  /* 0x00006b00ff0877ac */ /* 0x000e220008000a00 */
[----:B------:R-:W0:Y:S01]  /*00e0*/  LDCU.64 UR12, c[0x0][0x380] ;  /* 0x00007000ff0c77ac */ /* 0x000e220008000a00 */
[----:B-1----:R-:W-:-:S02]  /*00f0*/  UIADD3 UR4, UPT, UPT, UR4, -0x1, URZ ;  /* 0xffffffff04047890 */ /* 0x002fc4000fffe0ff */
[----:B--2---:R-:W-:Y:S01]  /*0100*/  UIMAD UR5, UR5, UR6, URZ ;  /* 0x00000006050572a4 */ /* 0x004fe2000f8e02ff */
[----:B------:R-:W1:Y:S01]  /*0110*/  LDCU UR10, c[0x0][0x390] ;  /* 0x00007200ff0a77ac */ /* 0x000e620008000800 */
[----:B----4-:R-:W-:-:S12]  /*0120*/  UIMAD UR6, UR4, UR7, -UR7 ;  /* 0x00000007040672a4 */ /* 0x010fd8000f8e0a07 */
.L_x_106:
[----:B0-----:R-:W-:Y:S01]  /*0130*/  IABS R9, R0 ;  /* 0x0000000000097213 */ /* 0x001fe20000000000 */
[----:B------:R-:W-:Y:S03]  /*0140*/  BSSY.RECONVERGENT B0, `(.L_x_101) ;  /* 0x0000035000007945 */ /* 0x000fe60003800200 */
[----:B------:R-:W0:Y:S08]  /*0150*/  I2F.RP R6, R9 ;  /* 0x0000000900067306 */ /* 0x000e300000209400 */
[----:B0-----:R-:W0:Y:S02]  /*0160*/  MUFU.RCP R6, R6 ;  /* 0x0000000600067308 */ /* 0x001e240000001000 */
[----:B0-----:R-:W-:-:S06]  /*0170*/  VIADD R2, R6, 0xffffffe ;  /* 0x0ffffffe06027836 */ /* 0x001fcc0000000000 */
[----:B------:R0:W2:Y:S02]  /*0180*/  F2I.FTZ.U32.TRUNC.NTZ R3, R2 ;  /* 0x0000000200037305 */ /* 0x0000a4000021f000 */
[----:B0-----:R-:W-:Y:S02]  /*0190*/  IMAD.MOV.U32 R2, RZ, RZ, RZ ;  /* 0x000000ffff027224 */ /* 0x001fe400078e00ff */
[----:B--2---:R-:W-:-:S04]  /*01a0*/  IMAD.MOV R8, RZ, RZ, -R3 ;  /* 0x000000ffff087224 */ /* 0x004fc800078e0a03 */
        /* <DEDUP_REMOVED lines=9> */
[-C--:B------:R-:W-:Y:S01]  /*0240*/  @!P2 IADD3 R6, PT, PT, R6, -R9.reuse, RZ ;  /* 0x800000090606a210 */ /* 0x080fe20007ffe0ff */
[----:B------:R-:W-:Y:S01]  /*0250*/  @!P2 VIADD R3, R3, 0x1 ;  /* 0x000000010303a836 */ /* 0x000fe20000000000 */
[----:B------:R-:W-:Y:S02]  /*0260*/  ISETP.NE.AND P2, PT, R0, RZ, PT ;  /* 0x000000ff0000720c */ /* 0x000fe40003f45270 */
[----:B------:R-:W-:-:S13]  /*0270*/  ISETP.GE.U32.AND P0, PT, R6, R9, PT ;  /* 0x000000090600720c */ /* 0x000fda0003f06070 */
[----:B------:R-:W-:-:S04]  /*0280*/  @P0 VIADD R3, R3, 0x1 ;  /* 0x0000000103030836 */ /* 0x000fc80000000000 */
[----:B------:R-:W-:-:S05]  /*0290*/  IMAD.MOV.U32 R17, RZ, RZ, R3 ;  /* 0x000000ffff117224 */ /* 0x000fca00078e0003 */
[----:B------:R-:W-:Y:S02]  /*02a0*/  @!P1 IADD3 R17, PT, PT, -R17, RZ, RZ ;  /* 0x000000ff11119210 */ /* 0x000fe40007ffe1ff */
[----:B------:R-:W-:-:S04]  /*02b0*/  @!P2 LOP3.LUT R17, RZ, R0, RZ, 0x33, !PT ;  /* 0x00000000ff11a212 */ /* 0x000fc800078e33ff */
[----:B------:R-:W-:Y:S01]  /*02c0*/  ISETP.NE.AND P0, PT, R17, RZ, PT ;  /* 0x000000ff1100720c */ /* 0x000fe20003f05270 */
[----:B------:R-:W-:-:S04]  /*02d0*/  IMAD.MOV R2, RZ, RZ, -R17 ;  /* 0x000000ffff027224 */ /* 0x000fc800078e0a11 */
[----:B------:R-:W-:-:S08]  /*02e0*/  IMAD R19, R0, R2, R7 ;  /* 0x0000000200137224 */ /* 0x000fd000078e0207 */
[----:B------:R-:W-:Y:S05]  /*02f0*/  @P0 BRA `(.L_x_102) ;  /* 0x0000000000200947 */ /* 0x000fea0003800000 */
[----:B------:R-:W-:Y:S02]  /*0300*/  IMAD.U32 R8, RZ, RZ, UR12 ;  /* 0x0000000cff087e24 */ /* 0x000fe4000f8e00ff */
[----:B------:R-:W-:Y:S02]  /*0310*/  IMAD.U32 R9, RZ, RZ, UR13 ;  /* 0x0000000dff097e24 */ /* 0x000fe4000f8e00ff */
[----:B------:R-:W-:-:S06]  /*0320*/  IMAD.WIDE R10, R19, 0x8, R8 ;  /* 0x00000008130a7825 */ /* 0x000fcc00078e0208 */
[----:B------:R-:W2:Y:S01]  /*0330*/  LDG.E.64 R10, desc[UR8][R10.64] ;  /* 0x000000080a0a7981 */ /* 0x000ea2000c1e1b00 */
[----:B------:R-:W0:Y:S02]  /*0340*/  LDCU UR7, c[0x0][0x394] ;  /* 0x00007280ff0777ac */ /* 0x000e240008000800 */
[----:B0-----:R-:W-:Y:S01]  /*0350*/  MOV R6, UR7 ;  /* 0x0000000700067c02 */ /* 0x001fe20008000f00 */
[----:B--2---:R-:W-:Y:S01]  /*0360*/  DMUL R2, R10, 10 ;  /* 0x402400000a027828 */ /* 0x004fe20000000000 */
[----:B------:R-:W-:Y:S10]  /*0370*/  BRA `(.L_x_103) ;  /* 0x0000000000447947 */ /* 0x000ff40003800000 */
.L_x_102:
[----:B------:R-:W-:-:S13]  /*0380*/  ISETP.NE.AND P0, PT, R17, UR4, PT ;  /* 0x0000000411007c0c */ /* 0x000fda000bf05270 */
[----:B------:R-:W-:Y:S02]  /*0390*/  @!P0 IMAD.U32 R8, RZ, RZ, UR12 ;  /* 0x0000000cff088e24 */ /* 0x000fe4000f8e00ff */
[----:B------:R-:W-:Y:S02]  /*03a0*/  @!P0 IMAD.U32 R9, RZ, RZ, UR13 ;  /* 0x0000000dff098e24 */ /* 0x000fe4000f8e00ff */
[----:B------:R-:W-:Y:S02]  /*03b0*/  @!P0 IMAD R11, R0, UR4, R19 ;  /* 0x00000004000b8c24 */ /* 0x000fe4000f8e0213 */
[----:B------:R-:W-:Y:S02]  /*03c0*/  @P0 IMAD.IADD R13, R7, 0x1, R0 ;  /* 0x00000001070d0824 */ /* 0x000fe400078e0200 */
[----:B------:R-:W-:Y:S01]  /*03d0*/  @!P0 IMAD.WIDE R10, R11, 0x8, R8 ;  /* 0x000000080b0a8825 */ /* 0x000fe200078e0208 */
[----:B------:R-:W-:-:S03]  /*03e0*/  @P0 MOV R8, UR12 ;  /* 0x0000000c00080c02 */ /* 0x000fc60008000f00 */
[----:B------:R-:W-:Y:S02]  /*03f0*/  @P0 IMAD.U32 R9, RZ, RZ, UR13 ;  /* 0x0000000dff090e24 */ /* 0x000fe4000f8e00ff */
[----:B------:R-:W2:Y:S01]  /*0400*/  @!P0 LDG.E.64 R10, desc[UR8][R10.64] ;  /* 0x000000080a0a8981 */ /* 0x000ea2000c1e1b00 */
[----:B------:R-:W-:-:S04]  /*0410*/  @P0 IMAD.WIDE R12, R13, 0x8, R8 ;  /* 0x000000080d0c0825 */ /* 0x000fc800078e0208 */
[----:B------:R-:W-:Y:S02]  /*0420*/  @P0 IMAD.WIDE R14, R7, 0x8, R8 ;  /* 0x00000008070e0825 */ /* 0x000fe400078e0208 */
[----:B------:R-:W4:Y:S04]  /*0430*/  @P0 LDG.E.64 R12, desc[UR8][R12.64] ;  /* 0x000000080c0c0981 */ /* 0x000f28000c1e1b00 */
[----:B------:R-:W4:Y:S01]  /*0440*/  @P0 LDG.E.64 R14, desc[UR8][R14.64] ;  /* 0x000000080e0e0981 */ /* 0x000f22000c1e1b00 */
[----:B------:R-:W-:Y:S02]  /*0450*/  @!P0 IMAD.U32 R6, RZ, RZ, UR6 ;  /* 0x00000006ff068e24 */ /* 0x000fe4000f8e00ff */
[----:B------:R-:W-:Y:S01]  /*0460*/  @P0 IMAD R6, R17, R0, -R0 ;  /* 0x0000000011060224 */ /* 0x000fe200078e0a00 */
[----:B--2---:R-:W-:-:S02]  /*0470*/  @!P0 DMUL R2, R10, 10 ;  /* 0x402400000a028828 */ /* 0x004fc40000000000 */
[----:B----4-:R-:W-:-:S11]  /*0480*/  @P0 DFMA R2, R14, 10, R12 ;  /* 0x402400000e02082b */ /* 0x010fd6000000000c */
.L_x_103:
[----:B-1----:R-:W-:Y:S05]  /*0490*/  BSYNC.RECONVERGENT B0 ;  /* 0x0000000000007941 */ /* 0x002fea0003800200 */
.L_x_101:
[----:B------:R-:W-:-:S04]  /*04a0*/  IMAD.IADD R11, R19, 0x1, R6 ;  /* 0x00000001130b7824 */ /* 0x000fc800078e0206 */
[----:B------:R-:W-:-:S05]  /*04b0*/  IMAD.WIDE R10, R11, 0x8, R8 ;  /* 0x000000080b0a7825 */ /* 0x000fca00078e0208 */
[----:B------:R-:W2:Y:S01]  /*04c0*/  LDG.E.64 R8, desc[UR8][R10.64] ;  /* 0x000000080a087981 */ /* 0x000ea2000c1e1b00 */
[----:B------:R-:W0:Y:S01]  /*04d0*/  MUFU.RCP64H R13, 12 ;  /* 0x40280000000d7908 */ /* 0x000e220000001800 */
[----:B------:R-:W-:Y:S01]  /*04e0*/  MOV R16, 0x0 ;  /* 0x0000000000107802 */ /* 0x000fe20000000f00 */
[----:B------:R-:W-:Y:S01]  /*04f0*/  IMAD.MOV.U32 R17, RZ, RZ, 0x40280000 ;  /* 0x40280000ff117424 */ /* 0x000fe200078e00ff */
[----:B------:R-:W-:Y:S01]  /*0500*/  BSSY.RECONVERGENT B0, `(.L_x_104) ;  /* 0x0000013000007945 */ /* 0x000fe20003800200 */
        /* <DEDUP_REMOVED lines=15> */
[----:B---3--:R-:W-:Y:S05]  /*0600*/  CALL.REL.NOINC `($__internal_5_$__cuda_sm20_div_rn_f64_full) ;  /* 0x0000000000247944 */ /* 0x008fea0003c00000 */
[----:B------:R-:W-:Y:S01]  /*0610*/  IMAD.MOV.U32 R2, RZ, RZ, R12 ;  /* 0x000000ffff027224 */ /* 0x000fe200078e000c */
[----:B------:R-:W-:-:S07]  /*0620*/  MOV R3, R13 ;  /* 0x0000000d00037202 */ /* 0x000fce0000000f00 */
.L_x_105:
[----:B------:R-:W-:Y:S05]  /*0630*/  BSYNC.RECONVERGENT B0 ;  /* 0x0000000000007941 */ /* 0x000fea0003800200 */
.L_x_104:
[----:B---3--:R-:W-:-:S04]  /*0640*/  IMAD.WIDE R8, R7, 0x8, R4 ;  /* 0x0000000807087825 */ /* 0x008fc800078e0204 */
[----:B------:R-:W-:Y:S01]  /*0650*/  VIADD R7, R7, UR5 ;  /* 0x0000000507077c36 */ /* 0x000fe20008000000 */
[----:B------:R2:W-:Y:S04]  /*0660*/  STG.E.64 desc[UR8][R8.64], R2 ;  /* 0x0000000208007986 */ /* 0x0005e8000c101b08 */
[----:B------:R-:W-:-:S13]  /*0670*/  ISETP.GE.AND P0, PT, R7, UR10, PT ;  /* 0x0000000a07007c0c */ /* 0x000fda000bf06270 */
[----:B--2---:R-:W-:Y:S05]  /*0680*/  @!P0 BRA `(.L_x_106) ;  /* 0xfffffff800a88947 */ /* 0x004fea000383ffff */
[----:B------:R-:W-:Y:S05]  /*0690*/  EXIT ;  /* 0x000000000000794d */ /* 0x000fea0003800000 */
        .weak           $__internal_5_$__cuda_sm20_div_rn_f64_full
        .type           $__internal_5_$__cuda_sm20_div_rn_f64_full,@function
        .size           $__internal_5_$__cuda_sm20_div_rn_f64_full,(.L_x_828 - $__internal_5_$__cuda_sm20_div_rn_f64_full)
$__internal_5_$__cuda_sm20_div_rn_f64_full:
[----:B------:R-:W-:Y:S02]  /*06a0*/  IMAD.MOV.U32 R3, RZ, RZ, 0x3ff80000 ;  /* 0x3ff80000ff037424 */ /* 0x000fe400078e00ff */
[----:B------:R-:W-:Y:S02]  /*06b0*/  HFMA2 R10, -RZ, RZ, 0, 5.9604644775390625e-08 ;  /* 0x00000001ff0a7431 */ /* 0x000fe400000001ff */
[----:B------:R-:W-:Y:S01]  /*06c0*/  IMAD.MOV.U32 R2, RZ, RZ, 0x0 ;  /* 0x00000000ff027424 */ /* 0x000fe200078e00ff */
[----:B------:R-:W-:Y:S01]  /*06d0*/  FSETP.GEU.AND P1, PT, |R9|, 1.469367938527859385e-39, PT ;  /* 0x001000000900780b */ /* 0x000fe20003f2e200 */
[----:B------:R-:W0:Y:S01]  /*06e0*/  MUFU.RCP64H R11, R3 ;  /* 0x00000003000b7308 */ /* 0x000e220000001800 */
[----:B------:R-:W-:Y:S01]  /*06f0*/  IMAD.MOV.U32 R21, RZ, RZ, 0x40200000 ;  /* 0x40200000ff157424 */ /* 0x000fe200078e00ff */
[----:B------:R-:W-:Y:S03]  /*0700*/  BSSY.RECONVERGENT B1, `(.L_x_107) ;  /* 0x0000045000017945 */ /* 0x000fe60003800200 */
[----:B------:R-:W-:Y:S01]  /*0710*/  VIADD R23, R21, 0xffffffff ;  /* 0xffffffff15177836 */ /* 0x000fe20000000000 */
[----:B0-----:R-:W-:-:S08]  /*0720*/  DFMA R12, R10, -R2, 1 ;  /* 0x3ff000000a0c742b */ /* 0x001fd00000000802 */
[----:B------:R-:W-:Y:S01]  /*0730*/  DFMA R14, R12, R12, R12 ;  /* 0x0000000c0c0e722b */ /* 0x000fe2000000000c */
[----:B------:R-:W-:Y:S01]  /*0740*/  LOP3.LUT R12, R9, 0x7ff00000, RZ, 0xc0, !PT ;  /* 0x7ff00000090c7812 */ /* 0x000fe200078ec0ff */
[----:B------:R-:W-:-:S03]  /*0750*/  IMAD.MOV.U32 R13, RZ, RZ, 0x1ca00000 ;  /* 0x1ca00000ff0d7424 */ /* 0x000fc600078e00ff */
[----:B------:R-:W-:-:S03]  /*0760*/  ISETP.GE.U32.AND P0, PT, R12, 0x40200000, PT ;  /* 0x402000000c00780c */ /* 0x000fc60003f06070 */
[----:B------:R-:W-:Y:S01]  /*0770*/  DFMA R16, R10, R14, R10 ;  /* 0x0000000e0a10722b */ /* 0x000fe2000000000a */
[----:B------:R-:W-:Y:S01]  /*0780*/  MOV R20, R12 ;  /* 0x0000000c00147202 */ /* 0x000fe20000000f00 */
[----:B------:R-:W-:Y:S01]  /*0790*/  IMAD.MOV.U32 R10, RZ, RZ, R8 ;  /* 0x000000ffff0a7224 */ /* 0x000fe200078e0008 */
[----:B------:R-:W-:-:S04]  /*07a0*/  SEL R13, R13, 0x63400000, !P0 ;  /* 0x634000000d0d7807 */ /* 0x000fc80004000000 */
[C-C-:B------:R-:W-:Y:S01]  /*07b0*/  @!P1 LOP3.LUT R14, R13.reuse, 0x80000000, R9.reuse, 0xf8, !PT ;  /* 0x800000000d0e9812 */ /* 0x140fe200078ef809 */
[----:B------:R-:W-:Y:S01]  /*07c0*/  DFMA R18, R16, -R2, 1 ;  /* 0x3ff000001012742b */ /* 0x000fe20000000802 */
[----:B------:R-:W-:Y:S02]  /*07d0*/  LOP3.LUT R11, R13, 0x800fffff, R9, 0xf8, !PT ;  /* 0x800fffff0d0b7812 */ /* 0x000fe400078ef809 */
[----:B------:R-:W-:Y:S01]  /*07e0*/  @!P1 LOP3.LUT R15, R14, 0x100000, RZ, 0xfc, !PT ;  /* 0x001000000e0f9812 */ /* 0x000fe200078efcff */
[----:B------:R-:W-:-:S06]  /*07f0*/  @!P1 IMAD.MOV.U32 R14, RZ, RZ, RZ ;  /* 0x000000ffff0e9224 */ /* 0x000fcc00078e00ff */
[----:B------:R-:W-:Y:S02]  /*0800*/  @!P1 DFMA R10, R10, 2, -R14 ;  /* 0x400000000a0a982b */ /* 0x000fe4000000080e */
[----:B------:R-:W-:-:S08]  /*0810*/  DFMA R14, R16, R18, R16 ;  /* 0x00000012100e722b */ /* 0x000fd00000000010 */
[----:B------:R-:W-:Y:S01]  /*0820*/  @!P1 LOP3.LUT R20, R11, 0x7ff00000, RZ, 0xc0, !PT ;  /* 0x7ff000000b149812 */ /* 0x000fe200078ec0ff */
[----:B------:R-:W-:-:S04]  /*0830*/  DMUL R16, R14, R10 ;  /* 0x0000000a0e107228 */ /* 0x000fc80000000000 */
[----:B------:R-:W-:-:S04]  /*0840*/  VIADD R22, R20, 0xffffffff ;  /* 0xffffffff14167836 */ /* 0x000fc80000000000 */
[----:B------:R-:W-:Y:S01]  /*0850*/  DFMA R18, R16, -R2, R10 ;  /* 0x800000021012722b */ /* 0x000fe2000000000a */
[----:B------:R-:W-:-:S04]  /*0860*/  ISETP.GT.U32.AND P0, PT, R22, 0x7feffffe, PT ;  /* 0x7feffffe1600780c */ /* 0x000fc80003f04070 */
[----:B------:R-:W-:-:S03]  /*0870*/  ISETP.GT.U32.OR P0, PT, R23, 0x7feffffe, P0 ;  /* 0x7feffffe1700780c */ /* 0x000fc60000704470 */
[----:B------:R-:W-:-:S10]  /*0880*/  DFMA R14, R14, R18, R16 ;  /* 0x000000120e0e722b */ /* 0x000fd40000000010 */
[----:B------:R-:W-:Y:S05]  /*0890*/  @P0 BRA `(.L_x_108) ;  /* 0x0000000000680947 */ /* 0x000fea0003800000 */
[----:B------:R-:W-:Y:S01]  /*08a0*/  MOV R9, 0x40200000 ;  /* 0x4020000000097802 */ /* 0x000fe20000000f00 */
        /* <DEDUP_REMOVED lines=9> */
[----:B------:R-:W-:-:S09]  /*0940*/  MOV R8, RZ ;  /* 0x000000ff00087202 */ /* 0x000fd20000000f00 */
[C---:B------:R-:W-:Y:S02]  /*0950*/  FSETP.NEU.AND P0, PT, R3.reuse, RZ, PT ;  /* 0x000000ff0300720b */ /* 0x040fe40003f0d000 */
[----:B------:R-:W-:-:S04]  /*0960*/  LOP3.LUT R2, R3, 0x40280000, RZ, 0x3c, !PT ;  /* 0x4028000003027812 */ /* 0x000fc800078e3cff */
[----:B------:R-:W-:-:S04]  /*0970*/  LOP3.LUT R11, R2, 0x80000000, RZ, 0xc0, !PT ;  /* 0x80000000020b7812 */ /* 0x000fc800078ec0ff */
[----:B------:R-:W-:-:S03]  /*0980*/  LOP3.LUT R9, R11, R9, RZ, 0xfc, !PT ;  /* 0x000000090b097212 */ /* 0x000fc600078efcff */
[----:B------:R-:W-:Y:S05]  /*0990*/  @!P0 BRA `(.L_x_109) ;  /* 0x00000000006c8947 */ /* 0x000fea0003800000 */
[----:B------:R-:W-:Y:S01]  /*09a0*/  IMAD.MOV R3, RZ, RZ, -R16 ;  /* 0x000000ffff037224 */ /* 0x000fe200078e0a10 */
[----:B------:R-:W-:Y:S01]  /*09b0*/  DMUL.RP R8, R14, R8 ;  /* 0x000000080e087228 */ /* 0x000fe20000008000 */
[----:B------:R-:W-:-:S06]  /*09c0*/  IMAD.MOV.U32 R2, RZ, RZ, RZ ;  /* 0x000000ffff027224 */ /* 0x000fcc00078e00ff */
[----:B------:R-:W-:-:S03]  /*09d0*/  DFMA R2, R12, -R2, R14 ;  /* 0x800000020c02722b */ /* 0x000fc6000000000e */
[----:B------:R-:W-:-:S03]  /*09e0*/  LOP3.LUT R11, R9, R11, RZ, 0x3c, !PT ;  /* 0x0000000b090b7212 */ /* 0x000fc600078e3cff */
[----:B------:R-:W-:-:S04]  /*09f0*/  IADD3 R2, PT, PT, -R16, -0x43300000, RZ ;  /* 0xbcd0000010027810 */ /* 0x000fc80007ffe1ff */
[----:B------:R-:W-:-:S04]  /*0a00*/  FSETP.NEU.AND P0, PT, |R3|, R2, PT ;  /* 0x000000020300720b */ /* 0x000fc80003f0d200 */
[----:B------:R-:W-:Y:S02]  /*0a10*/  FSEL R12, R8, R12, !P0 ;  /* 0x0000000c080c7208 */ /* 0x000fe40004000000 */
[----:B------:R-:W-:Y:S01]  /*0a20*/  FSEL R13, R11, R13, !P0 ;  /* 0x0000000d0b0d7208 */ /* 0x000fe20004000000 */
[----:B------:R-:W-:Y:S06]  /*0a30*/  BRA `(.L_x_109) ;  /* 0x0000000000447947 */ /* 0x000fec0003800000 */
.L_x_108:
[----:B------:R-:W-:-:S14]  /*0a40*/  DSETP.NAN.AND P0, PT, R8, R8, PT ;  /* 0x000000080800722a */ /* 0x000fdc0003f08000 */
[----:B------:R-:W-:Y:S05]  /*0a50*/  @P0 BRA `(.L_x_110) ;  /* 0x0000000000340947 */ /* 0x000fea0003800000 */
[----:B------:R-:W-:Y:S01]  /*0a60*/  ISETP.NE.AND P0, PT, R20, R21, PT ;  /* 0x000000151400720c */ /* 0x000fe20003f05270 */
[----:B------:R-:W-:Y:S01]  /*0a70*/  IMAD.MOV.U32 R12, RZ, RZ, 0x0 ;  /* 0x00000000ff0c7424 */ /* 0x000fe200078e00ff */
        /* <DEDUP_REMOVED lines=11> */
.L_x_110:
[----:B------:R-:W-:Y:S02]  /*0b30*/  LOP3.LUT R13, R9, 0x80000, RZ, 0xfc, !PT ;  /* 0x00080000090d7812 */ /* 0x000fe400078efcff */
[----:B------:R-:W-:-:S07]  /*0b40*/  MOV R12, R8 ;  /* 0x00000008000c7202 */ /* 0x000fce0000000f00 */
.L_x_109:
[----:B------:R-:W-:Y:S05]  /*0b50*/  BSYNC.RECONVERGENT B1 ;  /* 0x0000000000017941 */ /* 0x000fea0003800200 */
.L_x_107:
[----:B------:R-:W-:Y:S02]  /*0b60*/  IMAD.MOV.U32 R2, RZ, RZ, R6 ;  /* 0x000000ffff027224 */ /* 0x000fe400078e0006 */
[----:B------:R-:W-:-:S04]  /*0b70*/  IMAD.MOV.U32 R3, RZ, RZ, 0x0 ;  /* 0x00000000ff037424 */ /* 0x000fc800078e00ff */
[----:B------:R-:W-:Y:S05]  /*0b80*/  RET.REL.NODEC R2 `(_Z22x_b_rhs_compact_on_gpuPdS_iii) ;  /* 0xfffffff4021c7950 */ /* 0x000fea0003c3ffff */
.L_x_111:
        /* <DEDUP_REMOVED lines=15> */
.L_x_828:


//--------------------- .text._Z14y_b_RHS_on_gpuPdS_S_S_S_iiddd --------------------------
	.section	.text._Z14y_b_RHS_on_gpuPdS_S_S_S_iiddd,"ax",@progbits
	.align	128
        .global         _Z14y_b_RHS_on_gpuPdS_S_S_S_iiddd
        .type           _Z14y_b_RHS_on_gpuPdS_S_S_S_iiddd,@function
        .size           _Z14y_b_RHS_on_gpuPdS_S_S_S_iiddd,(.L_x_848 - _Z14y_b_RHS_on_gpuPdS_S_S_S_iiddd)
        .other          _Z14y_b_RHS_on_gpuPdS_S_S_S_iiddd,@"STO_CUDA_ENTRY STV_DEFAULT"
_Z14y_b_RHS_on_gpuPdS_S_S_S_iiddd:
.text._Z14y_b_RHS_on_gpuPdS_S_S_S_iiddd:
        /* <DEDUP_REMOVED lines=9> */
[----:B------:R-:W1:Y:S01]  /*0090*/  LDCU.64 UR8, c[0x0][0x3c0] ;  /* 0x00007800ff0877ac */ /* 0x000e620008000a00 */
[----:B------:R-:W2:Y:S06]  /*00a0*/  LDCU UR5, c[0x0][0x370] ;  /* 0x00006e00ff0577ac */ /* 0x000eac0008000800 */
[----:B------:R-:W3:Y:S01]  /*00b0*/  LDC.64 R14, c[0x0][0x3b0] ;  /* 0x0000ec00ff0e7b82 */ /* 0x000ee20000000a00 */
[----:B------:R-:W4:Y:S01]  /*00c0*/  LDCU.64 UR6, c[0x0][0x358] ;  /* 0x00006b00ff0677ac */ /* 0x000f220008000a00 */
[----:B------:R-:W0:Y:S06]  /*00d0*/  LDCU UR10, c[0x0][0x3a8] ;  /* 0x00007500ff0a77ac */ /* 0x000e2c0008000800 */
[----:B------:R-:W5:Y:S01]  /*00e0*/  LDC.64 R12, c[0x0][0x3b8] ;  /* 0x0000ee00ff0c7b82 */ /* 0x000f620000000a00 */
[----:B--2---:R-:W-:Y:S01]  /*00f0*/  UIMAD UR4, UR4, UR5, URZ ;  /* 0x00000005040472a4 */ /* 0x004fe2000f8e02ff */
[----:B0-----:R-:W-:-:S06]  /*0100*/  IABS R0, R4 ;  /* 0x0000000400007213 */ /* 0x001fcc0000000000 */
[----:B------:R-:W0:Y:S01]  /*0110*/  LDC R2, c[0x0][0x3ac] ;  /* 0x0000eb00ff027b82 */ /* 0x000e220000000800 */
[C---:B------:R-:W-:Y:S01]  /*0120*/  ISETP.NE.AND P0, PT, R4.reuse, RZ, PT ;  /* 0x000000ff0400720c */ /* 0x040fe20003f05270 */
[----:B------:R-:W2:Y:S01]  /*0130*/  I2F.RP R3, R0 ;  /* 0x0000000000037306 */ /* 0x000ea20000209400 */
[----:B------:R-:W-:Y:S02]  /*0140*/  IADD3 R5, PT, PT, R4, 0x1, RZ ;  /* 0x0000000104057810 */ /* 0x000fe40007ffe0ff */
[----:B------:R-:W-:Y:S01]  /*0150*/  LOP3.LUT R4, RZ, R4, RZ, 0x33, !PT ;  /* 0x00000004ff047212 */ /* 0x000fe200078e33ff */
[----:B---3--:R-:W-:Y:S02]  /*0160*/  DMUL R14, R14, 0.5 ;  /* 0x3fe000000e0e7828 */ /* 0x008fe40000000000 */
[----:B------:R-:W3:Y:S01]  /*0170*/  LDC.64 R6, c[0x0][0x3a0] ;  /* 0x0000e800ff067b82 */ /* 0x000ee20000000a00 */
[----:B-----5:R-:W-:-:S07]  /*0180*/  DMUL R12, R12, 0.5 ;  /* 0x3fe000000c0c7828 */ /* 0x020fce0000000000 */
[----:B------:R-:W0:Y:S01]  /*0190*/  LDC.64 R8, c[0x0][0x390] ;  /* 0x0000e400ff087b82 */ /* 0x000e220000000a00 */
[----:B-1----:R-:W-:Y:S01]  /*01a0*/  DMUL R14, R14, UR8 ;  /* 0x000000080e0e7c28 */ /* 0x002fe20008000000 */
[----:B--2---:R-:W1:Y:S06]  /*01b0*/  MUFU.RCP R3, R3 ;  /* 0x0000000300037308 */ /* 0x004e6c0000001000 */
[----:B------:R-:W2:Y:S01]  /*01c0*/  LDC.64 R10, c[0x0][0x398] ;  /* 0x0000e600ff0a7b82 */ /* 0x000ea20000000a00 */
[----:B-1----:R-:W-:-:S04]  /*01d0*/  IADD3 R16, PT, PT, R3, 0xffffffe, RZ ;  /* 0x0ffffffe03107810 */ /* 0x002fc80007ffe0ff */
[----:B------:R1:W5:Y:S02]  /*01e0*/  F2I.FTZ.U32.TRUNC.NTZ R17, R16 ;  /* 0x0000001000117305 */ /* 0x000364000021f000 */
[----:B-1----:R-:W-:Y:S01]  /*01f0*/  IMAD.MOV.U32 R16, RZ, RZ, RZ ;  /* 0x000000ffff107224 */ /* 0x002fe200078e00ff */
[----:B-----5:R-:W-:-:S05]  /*0200*/  IADD3 R3, PT, PT, RZ, -R17, RZ ;  /* 0x80000011ff037210 */ /* 0x020fca0007ffe0ff */
[----:B------:R-:W-:-:S04]  /*0210*/  IMAD R3, R3, R0, RZ ;  /* 0x0000000003037224 */ /* 0x000fc800078e02ff */
[----:B---34-:R-:W-:-:S07]  /*0220*/  IMAD.HI.U32 R3, R17, R3, R16 ;  /* 0x0000000311037227 */ /* 0x018fce00078e0010 */
.L_x_112:
[----:B------:R-:W-:Y:S01]  /*0230*/  IABS R16, R29 ;  /* 0x0000001d00107213 */ /* 0x000fe20000000000 */
[----:B------:R-:W-:Y:S01]  /*0240*/  IMAD.WIDE R22, R29, 0x8, R6 ;  /* 0x000000081d167825 */ /* 0x000fe200078e0206 */
[----:B01----:R-:W-:-:S03]  /*0250*/  IABS R20, R2 ;  /* 0x0000000200147213 */ /* 0x003fc60000000000 */
[----:B------:R-:W-:Y:S02]  /*0260*/  IMAD.HI.U32 R18, R3, R16, RZ ;  /* 0x0000001003127227 */ /* 0x000fe400078e00ff */
[----:B------:R-:W3:Y:S02]  /*0270*/  LDG.E.64 R22, desc[UR6][R22.64] ;  /* 0x0000000616167981 */ /* 0x000ee4000c1e1b00 */
[----:B------:R-:W-:-:S04]  /*0280*/  IMAD.MOV R17, RZ, RZ, -R18 ;  /* 0x000000ffff117224 */ /* 0x000fc800078e0a12 */
[----:B------:R-:W-:Y:S01]  /*0290*/  IMAD R17, R20, R17, R16 ;  /* 0x0000001114117224 */ /* 0x000fe200078e0210 */
[----:B------:R-:W-:-:S04]  /*02a0*/  LOP3.LUT R16, R29, R2, RZ, 0x3c, !PT ;  /* 0x000000021d107212 */ /* 0x000fc800078e3cff */
[----:B------:R-:W-:Y:S02]  /*02b0*/  ISETP.GT.U32.AND P2, PT, R0, R17, PT ;  /* 0x000000110000720c */ /* 0x000fe40003f44070 */
[----:B------:R-:W-:-:S11]  /*02c0*/  ISETP.GE.AND P3, PT, R16, RZ, PT ;  /* 0x000000ff1000720c */ /* 0x000fd60003f66270 */
[----:B------:R-:W-:Y:S01]  /*02d0*/  @!P2 IADD3 R17, PT, PT, R17, -R20, RZ ;  /* 0x800000141111a210 */ /* 0x000fe20007ffe0ff */
[----:B------:R-:W-:Y:S02]  /*02e0*/  @!P2 VIADD R18, R18, 0x1 ;  /* 0x000000011212a836 */ /* 0x000fe40000000000 */
[----:B--2---:R-:W-:Y:S01]  /*02f0*/  IMAD.WIDE R20, R29, 0x8, R10 ;  /* 0x000000081d147825 */ /* 0x004fe200078e020a */
[----:B------:R-:W-:Y:S02]  /*0300*/  ISETP.GE.U32.AND P1, PT, R17, R0, PT ;  /* 0x000000001100720c */ /* 0x000fe40003f26070 */
[----:B------:R-:W0:Y:S03]  /*0310*/  LDC.64 R16, c[0x0][0x388] ;  /* 0x0000e200ff107b82 */ /* 0x000e260000000a00 */
[----:B------:R-:W3:Y:S08]  /*0320*/  LDG.E.64 R20, desc[UR6][R20.64] ;  /* 0x0000000614147981 */ /* 0x000ef0000c1e1b00 */
[----:B------:R-:W-:-:S05]  /*0330*/  @P1 IADD3 R18, PT, PT, R18, 0x1, RZ ;  /* 0x0000000112121810 */ /* 0x000fca0007ffe0ff */
[----:B------:R-:W-:-:S05]  /*0340*/  @!P3 IMAD.MOV R18, RZ, RZ, -R18 ;  /* 0x000000ffff12b224 */ /* 0x000fca00078e0a12 */
[----:B------:R-:W-:-:S04]  /*0350*/  SEL R18, R4, R18, !P0 ;  /* 0x0000001204127207 */ /* 0x000fc80004000000 */
[----:B------:R-:W-:-:S05]  /*0360*/  IADD3 R19, PT, PT, -R18, RZ, RZ ;  /* 0x000000ff12137210 */ /* 0x000fca0007ffe1ff */
[----:B------:R-:W-:-:S04]  /*0370*/  IMAD R19, R2, R19, R29 ;  /* 0x0000001302137224 */ /* 0x000fc800078e021d */
[----:B------:R-:W-:Y:S02]  /*0380*/  IMAD R19, R5, R18, R19 ;  /* 0x0000001205137224 */ /* 0x000fe400078e0213 */
[----:B0-----:R-:W-:-:S04]  /*0390*/  IMAD.WIDE R16, R29, 0x8, R16 ;  /* 0x000000081d107825 */ /* 0x001fc800078e0210 */
[----:B------:R-:W-:Y:S02]  /*03a0*/  IMAD.WIDE R24, R19, 0x8, R8 ;  /* 0x0000000813187825 */ /* 0x000fe400078e0208 */
[----:B------:R-:W2:Y:S04]  /*03b0*/  LDG.E.64 R16, desc[UR6][R16.64] ;  /* 0x0000000610107981 */ /* 0x000ea8000c1e1b00 */
[----:B------:R-:W4:Y:S04]  /*03c0*/  LDG.E.64 R18, desc[UR6][R24.64+0x8] ;  /* 0x0000080618127981 */ /* 0x000f28000c1e1b00 */
[----:B------:R-:W4:Y:S01]  /*03d0*/  LDG.E.64 R26, desc[UR6][R24.64] ;  /* 0x00000006181a7981 */ /* 0x000f22000c1e1b00 */
[----:B---3--:R-:W-:Y:S01]  /*03e0*/  DADD R22, R20, R22 ;  /* 0x0000000014167229 */ /* 0x008fe20000000016 */
[----:B------:R-:W0:Y:S02]  /*03f0*/  LDC.64 R20, c[0x0][0x380] ;  /* 0x0000e000ff147b82 */ /* 0x000e240000000a00 */
[----:B0-----:R-:W-:-:S05]  /*0400*/  IMAD.WIDE R20, R29, 0x8, R20 ;  /* 0x000000081d147825 */ /* 0x001fca00078e0214 */
[----:B--2---:R-:W-:Y:S02]  /*0410*/  DFMA R16, R12, R22, R16 ;  /* 0x000000160c10722b */ /* 0x004fe40000000010 */
[----:B----4-:R-:W-:Y:S01]  /*0420*/  DADD R18, R18, -R26 ;  /* 0x0000000012127229 */ /* 0x010fe2000000081a */
[----:B------:R-:W-:-:S07]  /*0430*/  VIADD R29, R29, UR4 ;  /* 0x000000041d1d7c36 */ /* 0x000fce0008000000 */
[----:B------:R-:W-:Y:S01]  /*0440*/  DFMA R18, R14, R18, R16 ;  /* 0x000000120e12722b */ /* 0x000fe20000000010 */
[----:B------:R-:W-:-:S06]  /*0450*/  ISETP.GE.AND P1, PT, R29, UR10, PT ;  /* 0x0000000a1d007c0c */ /* 0x000fcc000bf26270 */
[----:B------:R1:W-:Y:S07]  /*0460*/  STG.E.64 desc[UR6][R20.64], R18 ;  /* 0x0000001214007986 */ /* 0x0003ee000c101b06 */
[----:B------:R-:W-:Y:S05]  /*0470*/  @!P1 BRA `(.L_x_112) ;  /* 0xfffffffc006c9947 */ /* 0x000fea000383ffff */
[----:B------:R-:W-:Y:S05]  /*0480*/  EXIT ;  /* 0x000000000000794d */ /* 0x000fea0003800000 */
.L_x_113:
        /* <DEDUP_REMOVED lines=15> */
.L_x_848:


//--------------------- .text._Z14y_A_LHS_on_gpuPdS_S_iidd --------------------------
	.section	.text._Z14y_A_LHS_on_gpuPdS_S_iidd,"ax",@progbits
	.align	128
        .global         _Z14y_A_LHS_on_gpuPdS_S_iidd
        .type           _Z14y_A_LHS_on_gpuPdS_S_iidd,@function
        .size           _Z14y_A_LHS_on_gpuPdS_S_iidd,(.L_x_849 - _Z14y_A_LHS_on_gpuPdS_S_iidd)
        .other          _Z14y_A_LHS_on_gpuPdS_S_iidd,@"STO_CUDA_ENTRY STV_DEFAULT"
_Z14y_A_LHS_on_gpuPdS_S_iidd:
.text._Z14y_A_LHS_on_gpuPdS_S_iidd:
        /* <DEDUP_REMOVED lines=8> */
[----:B------:R-:W0:Y:S01]  /*0080*/  LDC.64 R4, c[0x0][0x3a0] ;  /* 0x0000e800ff047b82 */ /* 0x000e220000000a00 */
[----:B------:R-:W1:Y:S01]  /*0090*/  LDCU UR5, c[0x0][0x370] ;  /* 0x00006e00ff0577ac */ /* 0x000e620008000800 */
[----:B------:R-:W-:Y:S01]  /*00a0*/  UMOV UR12, 0xaaaaaaab ;  /* 0xaaaaaaab000c7882 */ /* 0x000fe20000000000 */
[----:B------:R-:W-:Y:S01]  /*00b0*/  UMOV UR13, 0x3feaaaaa ;  /* 0x3feaaaaa000d7882 */ /* 0x000fe20000000000 */
[----:B------:R-:W-:-:S04]  /*00c0*/  UMOV UR10, 0x55555555 ;  /* 0x55555555000a7882 */ /* 0x000fc80000000000 */
[----:B------:R-:W2:Y:S01]  /*00d0*/  LDC.64 R6, c[0x0][0x3a8] ;  /* 0x0000ea00ff067b82 */ /* 0x000ea20000000a00 */
[----:B------:R-:W-:Y:S01]  /*00e0*/  UMOV UR11, 0x3fb55555 ;  /* 0x3fb55555000b7882 */ /* 0x000fe20000000000 */
[----:B------:R-:W3:Y:S06]  /*00f0*/  LDCU.64 UR6, c[0x0][0x358] ;  /* 0x00006b00ff0677ac */ /* 0x000eec0008000a00 */
[----:B------:R-:W4:Y:S01]  /*0100*/  LDC.64 R16, c[0x0][0x390] ;  /* 0x0000e400ff107b82 */ /* 0x000f220000000a00 */
[----:B-1----:R-:W-:-:S07]  /*0110*/  UIMAD UR4, UR4, UR5, URZ ;  /* 0x00000005040472a4 */ /* 0x002fce000f8e02ff */
[----:B------:R-:W1:Y:S01]  /*0120*/  LDC.64 R12, c[0x0][0x380] ;  /* 0x0000e000ff0c7b82 */ /* 0x000e620000000a00 */
[----:B0-----:R-:W-:-:S07]  /*0130*/  DMUL R2, R4, -0.5 ;  /* 0xbfe0000004027828 */ /* 0x001fce0000000000 */
[----:B------:R-:W0:Y:S01]  /*0140*/  LDC.64 R14, c[0x0][0x388] ;  /* 0x0000e200ff0e7b82 */ /* 0x000e220000000a00 */
[-C--:B--2---:R-:W-:Y:S02]  /*0150*/  DFMA R4, R4, R6.reuse, UR12 ;  /* 0x0000000c04047e2b */ /* 0x084fe40008000006 */
[----:B---3--:R-:W-:-:S11]  /*0160*/  DFMA R2, R2, R6, UR10 ;  /* 0x0000000a02027e2b */ /* 0x008fd60008000006 */
.L_x_114:
[----:B-1----:R-:W-:-:S04]  /*0170*/  IMAD.WIDE R6, R0, 0x8, R12 ;  /* 0x0000000800067825 */ /* 0x002fc800078e020c */
[C---:B0-----:R-:W-:Y:S01]  /*0180*/  IMAD.WIDE R8, R0.reuse, 0x8, R14 ;  /* 0x0000000800087825 */ /* 0x041fe200078e020e */
[----:B------:R2:W-:Y:S03]  /*0190*/  STG.E.64 desc[UR6][R6.64], R2 ;  /* 0x0000000206007986 */ /* 0x0005e6000c101b06 */
[C---:B----4-:R-:W-:Y:S01]  /*01a0*/  IMAD.WIDE R10, R0.reuse, 0x8, R16 ;  /* 0x00000008000a7825 */ /* 0x050fe200078e0210 */
[----:B------:R2:W-:Y:S01]  /*01b0*/  STG.E.64 desc[UR6][R8.64], R4 ;  /* 0x0000000408007986 */ /* 0x0005e2000c101b06 */
[----:B------:R-:W-:-:S03]  /*01c0*/  IADD3 R0, PT, PT, R0, UR4, RZ ;  /* 0x0000000400007c10 */ /* 0x000fc6000fffe0ff */
[----:B------:R2:W-:Y:S01]  /*01d0*/  STG.E.64 desc[UR6][R10.64], R2 ;  /* 0x000000020a007986 */ /* 0x0005e2000c101b06 */
[----:B------:R-:W-:-:S13]  /*01e0*/  ISETP.GE.AND P0, PT, R0, UR8, PT ;  /* 0x0000000800007c0c */ /* 0x000fda000bf06270 */
[----:B--2---:R-:W-:Y:S05]  /*01f0*/  @!P0 BRA `(.L_x_114) ;  /* 0xfffffffc00dc8947 */ /* 0x004fea000383ffff */
[----:B------:R-:W-:Y:S05]  /*0200*/  EXIT ;  /* 0x000000000000794d */ /* 0x000fea0003800000 */
.L_x_115:
        /* <DEDUP_REMOVED lines=15> */
.L_x_849:


//--------------------- .text._Z14x_b_RHS_on_gpuPdS_S_S_S_iiddd --------------------------
	.section	.text._Z14x_b_RHS_on_gpuPdS_S_S_S_iiddd,"ax",@progbits
	.align	128
        .global         _Z14x_b_RHS_on_gpuPdS_S_S_S_iiddd
        .type           _Z14x_b_RHS_on_gpuPdS_S_S_S_iiddd,@function
        .size           _Z14x_b_RHS_on_gpuPdS_S_S_S_iiddd,(.L_x_850 - _Z14x_b_RHS_on_gpuPdS_S_S_S_iiddd)
        .other          _Z14x_b_RHS_on_gpuPdS_S_S_S_iiddd,@"STO_CUDA_ENTRY STV_DEFAULT"
_Z14x_b_RHS_on_gpuPdS_S_S_S_iiddd:
.text._Z14x_b_RHS_on_gpuPdS_S_S_S_iiddd:
        /* <DEDUP_REMOVED lines=9> */
[----:B------:R-:W1:Y:S01]  /*0090*/  LDCU.64 UR10, c[0x0][0x3c0] ;  /* 0x00007800ff0a77ac */ /* 0x000e620008000a00 */
[----:B------:R-:W2:Y:S06]  /*00a0*/  LDCU UR5, c[0x0][0x370] ;  /* 0x00006e00ff0577ac */ /* 0x000eac0008000800 */
[----:B------:R-:W3:Y:S01]  /*00b0*/  LDC.64 R12, c[0x0][0x3b8] ;  /* 0x0000ee00ff0c7b82 */ /* 0x000ee20000000a00 */
[----:B------:R-:W4:Y:S01]  /*00c0*/  LDCU.64 UR6, c[0x0][0x358] ;  /* 0x00006b00ff0677ac */ /* 0x000f220008000a00 */
[----:B------:R-:W0:Y:S06]  /*00d0*/  LDCU UR9, c[0x0][0x3ac] ;  /* 0x00007580ff0977ac */ /* 0x000e2c0008000800 */
[----:B------:R-:W4:Y:S01]  /*00e0*/  LDC.64 R2, c[0x0][0x3a0] ;  /* 0x0000e800ff027b82 */ /* 0x000f220000000a00 */
[----:B--2---:R-:W-:-:S07]  /*00f0*/  UIMAD UR4, UR4, UR5, URZ ;  /* 0x00000005040472a4 */ /* 0x004fce000f8e02ff */
[----:B------:R-:W2:Y:S01]  /*0100*/  LDC.64 R4, c[0x0][0x390] ;  /* 0x0000e400ff047b82 */ /* 0x000ea20000000a00 */
[----:B0-----:R-:W-:-:S07]  /*0110*/  DMUL R14, R14, 0.25 ;  /* 0x3fd000000e0e7828 */ /* 0x001fce0000000000 */
[----:B------:R-:W0:Y:S01]  /*0120*/  LDC.64 R6, c[0x0][0x398] ;  /* 0x0000e600ff067b82 */ /* 0x000e220000000a00 */
[----:B---3--:R-:W-:Y:S02]  /*0130*/  DMUL R12, R12, 0.25 ;  /* 0x3fd000000c0c7828 */ /* 0x008fe40000000000 */
[----:B-1----:R-:W-:-:S05]  /*0140*/  DMUL R14, R14, UR10 ;  /* 0x0000000a0e0e7c28 */ /* 0x002fca0008000000 */
[----:B------:R-:W1:Y:S08]  /*0150*/  LDC.64 R8, c[0x0][0x380] ;  /* 0x0000e000ff087b82 */ /* 0x000e700000000a00 */
[----:B----4-:R-:W3:Y:S02]  /*0160*/  LDC.64 R10, c[0x0][0x388] ;  /* 0x0000e200ff0a7b82 */ /* 0x010ee40000000a00 */
.L_x_116:
[C---:B0-----:R-:W-:Y:S01]  /*0170*/  IMAD.WIDE R18, R23.reuse, 0x8, R6 ;  /* 0x0000000817127825 */ /* 0x041fe200078e0206 */
[----:B------:R-:W-:-:S03]  /*0180*/  IADD3 R25, PT, PT, R23, UR9, RZ ;  /* 0x0000000917197c10 */ /* 0x000fc6000fffe0ff */
[C---:B------:R-:W-:Y:S02]  /*0190*/  IMAD.WIDE R16, R23.reuse, 0x8, R2 ;  /* 0x0000000817107825 */ /* 0x040fe400078e0202 */
[----:B------:R-:W4:Y:S02]  /*01a0*/  LDG.E.64 R18, desc[UR6][R18.64] ;  /* 0x0000000612127981 */ /* 0x000f24000c1e1b00 */
[C---:B---3--:R-:W-:Y:S02]  /*01b0*/  IMAD.WIDE R20, R23.reuse, 0x8, R10 ;  /* 0x0000000817147825 */ /* 0x048fe400078e020a */
[----:B------:R-:W4:Y:S02]  /*01c0*/  LDG.E.64 R16, desc[UR6][R16.64] ;  /* 0x0000000610107981 */ /* 0x000f24000c1e1b00 */
[--C-:B--2---:R-:W-:Y:S02]  /*01d0*/  IMAD.WIDE R26, R23, 0x8, R4.reuse ;  /* 0x00000008171a7825 */ /* 0x104fe400078e0204 */
[----:B------:R-:W2:Y:S02]  /*01e0*/  LDG.E.64 R20, desc[UR6][R20.64] ;  /* 0x0000000614147981 */ /* 0x000ea4000c1e1b00 */
[----:B------:R-:W-:-:S02]  /*01f0*/  IMAD.WIDE R24, R25, 0x8, R4 ;  /* 0x0000000819187825 */ /* 0x000fc400078e0204 */
[----:B------:R-:W3:Y:S04]  /*0200*/  LDG.E.64 R26, desc[UR6][R26.64] ;  /* 0x000000061a1a7981 */ /* 0x000ee8000c1e1b00 */
[----:B------:R-:W3:Y:S01]  /*0210*/  LDG.E.64 R24, desc[UR6][R24.64] ;  /* 0x0000000618187981 */ /* 0x000ee2000c1e1b00 */
[----:B----4-:R-:W-:-:S08]  /*0220*/  DADD R28, R18, R16 ;  /* 0x00000000121c7229 */ /* 0x010fd00000000010 */
[----:B--2---:R-:W-:Y:S02]  /*0230*/  DFMA R28, R12, R28, R20 ;  /* 0x0000001c0c1c722b */ /* 0x004fe40000000014 */
[----:B---3--:R-:W-:Y:S01]  /*0240*/  DADD R24, R24, -R26 ;  /* 0x0000000018187229 */ /* 0x008fe2000000081a */
[----:B-1----:R-:W-:-:S07]  /*0250*/  IMAD.WIDE R16, R23, 0x8, R8 ;  /* 0x0000000817107825 */ /* 0x002fce00078e0208 */
[----:B------:R-:W-:Y:S01]  /*0260*/  DFMA R28, R14, R24, R28 ;  /* 0x000000180e1c722b */ /* 0x000fe2000000001c */
[----:B------:R-:W-:-:S06]  /*0270*/  IADD3 R23, PT, PT, R23, UR4, RZ ;  /* 0x0000000417177c10 */ /* 0x000fcc000fffe0ff */
[----:B------:R4:W-:Y:S01]  /*0280*/  STG.E.64 desc[UR6][R16.64], R28 ;  /* 0x0000001c10007986 */ /* 0x0009e2000c101b06 */
[----:B------:R-:W-:-:S13]  /*0290*/  ISETP.GE.AND P0, PT, R23, UR8, PT ;  /* 0x0000000817007c0c */ /* 0x000fda000bf06270 */
[----:B----4-:R-:W-:Y:S05]  /*02a0*/  @!P0 BRA `(.L_x_116) ;  /* 0xfffffffc00b08947 */ /* 0x010fea000383ffff */
[----:B------:R-:W-:Y:S05]  /*02b0*/  EXIT ;  /* 0x000000000000794d */ /* 0x000fea0003800000 */
.L_x_117:
        /* <DEDUP_REMOVED lines=12> */
.L_x_850:


//--------------------- .text._Z14x_A_LHS_on_gpuPdS_S_iidd --------------------------
	.section	.text._Z14x_A_LHS_on_gpuPdS_S_iidd,"ax",@progbits
	.align	128
        .global         _Z14x_A_LHS_on_gpuPdS_S_iidd
        .type           _Z14x_A_LHS_on_gpuPdS_S_iidd,@function
        .size           _Z14x_A_LHS_on_gpuPdS_S_iidd,(.L_x_851 - _Z14x_A_LHS_on_gpuPdS_S_iidd)
        .other          _Z14x_A_LHS_on_gpuPdS_S_iidd,@"STO_CUDA_ENTRY STV_DEFAULT"
_Z14x_A_LHS_on_gpuPdS_S_iidd:
.text._Z14x_A_LHS_on_gpuPdS_S_iidd:
        /* <DEDUP_REMOVED lines=19> */
[C---:B0-----:R-:W-:Y:S02]  /*0130*/  DMUL R2, R4.reuse, -0.25 ;  /* 0xbfd0000004027828 */ /* 0x041fe40000000000 */
[----:B------:R-:W-:-:S05]  /*0140*/  DMUL R4, R4, 0.5 ;  /* 0x3fe0000004047828 */ /* 0x000fca0000000000 */
[----:B------:R-:W0:Y:S01]  /*0150*/  LDC.64 R14, c[0x0][0x388] ;  /* 0x0000e200ff0e7b82 */ /* 0x000e220000000a00 */
[-C--:B--2---:R-:W-:Y:S02]  /*0160*/  DFMA R2, R2, R6.reuse, UR10 ;  /* 0x0000000a02027e2b */ /* 0x084fe40008000006 */
[----:B---3--:R-:W-:-:S11]  /*0170*/  DFMA R4, R4, R6, UR12 ;  /* 0x0000000c04047e2b */ /* 0x008fd60008000006 */
.L_x_118:
        /* <DEDUP_REMOVED lines=10> */
.L_x_119:
        /* <DEDUP_REMOVED lines=14> */
.L_x_851:


//--------------------- .text._Z15dcdy_bar_on_gpuPdS_S_S_iiid --------------------------
	.section	.text._Z15dcdy_bar_on_gpuPdS_S_S_iiid,"ax",@progbits
	.align	128
        .global         _Z15dcdy_bar_on_gpuPdS_S_S_iiid
        .type           _Z15dcdy_bar_on_gpuPdS_S_S_iiid,@function
        .size           _Z15dcdy_bar_on_gpuPdS_S_S_iiid,(.L_x_830 - _Z15dcdy_bar_on_gpuPdS_S_S_iiid)
        .other          _Z15dcdy_bar_on_gpuPdS_S_S_iiid,@"STO_CUDA_ENTRY STV_DEFAULT"
_Z15dcdy_bar_on_gpuPdS_S_S_iiid:
.text._Z15dcdy_bar_on_gpuPdS_S_S_iiid:
        /* <DEDUP_REMOVED lines=8> */
[----:B------:R-:W0:Y:S02]  /*0080*/  LDC.64 R4, c[0x0][0x3b0] ;  /* 0x0000ec00ff047b82 */ /* 0x000e240000000a00 */
[----:B0-----:R-:W-:-:S06]  /*0090*/  DMUL R4, R4, 12 ;  /* 0x4028000004047828 */ /* 0x001fcc0000000000 */
[----:B------:R-:W0:Y:S04]  /*00a0*/  MUFU.RCP64H R3, R5 ;  /* 0x0000000500037308 */ /* 0x000e280000001800 */
[----:B------:R-:W-:-:S05]  /*00b0*/  VIADD R2, R5, 0x300402 ;  /* 0x0030040205027836 */ /* 0x000fca0000000000 */
[----:B------:R-:W-:Y:S01]  /*00c0*/  FSETP.GEU.AND P0, PT, |R2|, 5.8789094863358348022e-39, PT ;  /* 0x004004020200780b */ /* 0x000fe20003f0e200 */
[----:B0-----:R-:W-:-:S08]  /*00d0*/  DFMA R6, -R4, R2, 1 ;  /* 0x3ff000000406742b */ /* 0x001fd00000000102 */
[----:B------:R-:W-:-:S08]  /*00e0*/  DFMA R6, R6, R6, R6 ;  /* 0x000000060606722b */ /* 0x000fd00000000006 */
[----:B------:R-:W-:Y:S01]  /*00f0*/  DFMA R6, R2, R6, R2 ;  /* 0x000000060206722b */ /* 0x000fe20000000002 */
[----:B------:R-:W-:-:S07]  /*0100*/  IMAD.MOV.U32 R2, RZ, RZ, R0 ;  /* 0x000000ffff027224 */ /* 0x000fce00078e0000 */
[----:B------:R-:W-:-:S08]  /*0110*/  DFMA R8, -R4, R6, 1 ;  /* 0x3ff000000408742b */ /* 0x000fd00000000106 */
[----:B------:R-:W-:Y:S01]  /*0120*/  DFMA R8, R6, R8, R6 ;  /* 0x000000080608722b */ /* 0x000fe20000000006 */
[----:B------:R-:W-:Y:S10]  /*0130*/  @P0 BRA `(.L_x_120) ;  /* 0x0000000000100947 */ /* 0x000ff40003800000 */
[----:B------:R-:W-:-:S05]  /*0140*/  LOP3.LUT R0, R5, 0x7fffffff, RZ, 0xc0, !PT ;  /* 0x7fffffff05007812 */ /* 0x000fca00078ec0ff */
[----:B------:R-:W-:Y:S01]  /*0150*/  VIADD R8, R0, 0xfff00000 ;  /* 0xfff0000000087836 */ /* 0x000fe20000000000 */
[----:B------:R-:W-:-:S07]  /*0160*/  MOV R0, 0x180 ;  /* 0x0000018000007802 */ /* 0x000fce0000000f00 */
[----:B------:R-:W-:Y:S05]  /*0170*/  CALL.REL.NOINC `($__internal_6_$__cuda_sm20_dblrcp_rn_slowpath_v3) ;  /* 0x0000000c000c7944 */ /* 0x000fea0003c00000 */
.L_x_120:
[----:B------:R-:W0:Y:S01]  /*0180*/  LDC R4, c[0x0][0x3a8] ;  /* 0x0000ea00ff047b82 */ /* 0x000e220000000800 */
[----:B------:R-:W1:Y:S01]  /*0190*/  LDCU.64 UR8, c[0x0][0x358] ;  /* 0x00006b00ff0877ac */ /* 0x000e620008000a00 */
[----:B------:R-:W2:Y:S01]  /*01a0*/  LDCU UR10, c[0x0][0x3a8] ;  /* 0x00007500ff0a77ac */ /* 0x000ea20008000800 */
[----:B------:R-:W3:Y:S01]  /*01b0*/  LDCU UR7, c[0x0][0x3b4] ;  /* 0x00007680ff0777ac */ /* 0x000ee20008000800 */
[----:B------:R-:W4:Y:S01]  /*01c0*/  LDCU UR11, c[0x0][0x3a0] ;  /* 0x00007400ff0b77ac */ /* 0x000f220008000800 */
[C---:B0-----:R-:W-:Y:S02]  /*01d0*/  VIADD R3, R4.reuse, 0x1 ;  /* 0x0000000104037836 */ /* 0x041fe40000000000 */
[----:B-1234-:R-:W-:-:S07]  /*01e0*/  VIADD R4, R4, 0xfffffffe ;  /* 0xfffffffe04047836 */ /* 0x01efce0000000000 */
.L_x_132:
[----:B01----:R-:W0:Y:S02]  /*01f0*/  LDC.64 R6, c[0x0][0x398] ;  /* 0x0000e600ff067b82 */ /* 0x003e240000000a00 */
[----:B0-----:R-:W-:-:S06]  /*0200*/  IMAD.WIDE R6, R2, 0x8, R6 ;  /* 0x0000000802067825 */ /* 0x001fcc00078e0206 */
[----:B------:R-:W2:Y:S01]  /*0210*/  LDG.E.64 R6, desc[UR8][R6.64] ;  /* 0x0000000806067981 */ /* 0x000ea2000c1e1b00 */
[-C--:B------:R-:W-:Y:S01]  /*0220*/  IABS R5, R3.reuse ;  /* 0x0000000300057213 */ /* 0x080fe20000000000 */
[----:B------:R-:W-:Y:S01]  /*0230*/  BSSY.RECONVERGENT B0, `(.L_x_121) ;  /* 0x00000b1000007945 */ /* 0x000fe20003800200 */
[----:B------:R-:W-:Y:S02]  /*0240*/  IABS R14, R3 ;  /* 0x00000003000e7213 */ /* 0x000fe40000000000 */
[----:B------:R-:W0:Y:S08]  /*0250*/  I2F.RP R0, R5 ;  /* 0x0000000500007306 */ /* 0x000e300000209400 */
[----:B0-----:R-:W0:Y:S02]  /*0260*/  MUFU.RCP R0, R0 ;  /* 0x0000000000007308 */ /* 0x001e240000001000 */
[----:B0-----:R-:W-:-:S02]  /*0270*/  VIADD R10, R0, 0xffffffe ;  /* 0x0ffffffe000a7836 */ /* 0x001fc40000000000 */
[----:B------:R-:W-:-:S04]  /*0280*/  IMAD.MOV R0, RZ, RZ, -R14 ;  /* 0x000000ffff007224 */ /* 0x000fc800078e0a0e */
[----:B------:R0:W1:Y:S02]  /*0290*/  F2I.FTZ.U32.TRUNC.NTZ R11, R10 ;  /* 0x0000000a000b7305 */ /* 0x000064000021f000 */
[----:B0-----:R-:W-:Y:S02]  /*02a0*/  IMAD.MOV.U32 R10, RZ, RZ, RZ ;  /* 0x000000ffff0a7224 */ /* 0x001fe400078e00ff */
[----:B-1----:R-:W-:-:S04]  /*02b0*/  IMAD.MOV R12, RZ, RZ, -R11 ;  /* 0x000000ffff0c7224 */ /* 0x002fc800078e0a0b */
[----:B------:R-:W-:Y:S01]  /*02c0*/  IMAD R13, R12, R5, RZ ;  /* 0x000000050c0d7224 */ /* 0x000fe200078e02ff */
[----:B------:R-:W-:-:S03]  /*02d0*/  IABS R12, R2 ;  /* 0x00000002000c7213 */ /* 0x000fc60000000000 */
[----:B------:R-:W-:-:S06]  /*02e0*/  IMAD.HI.U32 R11, R11, R13, R10 ;  /* 0x0000000d0b0b7227 */ /* 0x000fcc00078e000a */
[----:B------:R-:W-:-:S04]  /*02f0*/  IMAD.HI.U32 R13, R11, R12, RZ ;  /* 0x0000000c0b0d7227 */ /* 0x000fc800078e00ff */
[----:B------:R-:W-:-:S05]  /*0300*/  IMAD R0, R13, R0, R12 ;  /* 0x000000000d007224 */ /* 0x000fca00078e020c */
[----:B------:R-:W-:-:S13]  /*0310*/  ISETP.GT.U32.AND P2, PT, R5, R0, PT ;  /* 0x000000000500720c */ /* 0x000fda0003f44070 */
[----:B------:R-:W-:Y:S02]  /*0320*/  @!P2 IMAD.IADD R0, R0, 0x1, -R5 ;  /* 0x000000010000a824 */ /* 0x000fe400078e0a05 */
[----:B------:R-:W-:Y:S01]  /*0330*/  @!P2 VIADD R13, R13, 0x1 ;  /* 0x000000010d0da836 */ /* 0x000fe20000000000 */
[----:B------:R-:W-:Y:S02]  /*0340*/  ISETP.NE.AND P2, PT, R3, RZ, PT ;  /* 0x000000ff0300720c */ /* 0x000fe40003f45270 */
[----:B------:R-:W-:Y:S02]  /*0350*/  ISETP.GE.U32.AND P1, PT, R0, R5, PT ;  /* 0x000000050000720c */ /* 0x000fe40003f26070 */
[----:B------:R-:W-:-:S04]  /*0360*/  LOP3.LUT R0, R2, R3, RZ, 0x3c, !PT ;  /* 0x0000000302007212 */ /* 0x000fc800078e3cff */
[----:B------:R-:W-:-:S07]  /*0370*/  ISETP.GE.AND P0, PT, R0, RZ, PT ;  /* 0x000000ff0000720c */ /* 0x000fce0003f06270 */
[----:B------:R-:W-:-:S06]  /*0380*/  @P1 IADD3 R13, PT, PT, R13, 0x1, RZ ;  /* 0x000000010d0d1810 */ /* 0x000fcc0007ffe0ff */
[----:B------:R-:W-:Y:S01]  /*0390*/  @!P0 IMAD.MOV R13, RZ, RZ, -R13 ;  /* 0x000000ffff0d8224 */ /* 0x000fe200078e0a0d */
[----:B------:R-:W-:Y:S01]  /*03a0*/  @!P2 LOP3.LUT R13, RZ, R3, RZ, 0x33, !PT ;  /* 0x00000003ff0da212 */ /* 0x000fe200078e33ff */
[----:B--2---:R-:W-:-:S14]  /*03b0*/  DSETP.GTU.AND P1, PT, |R6|, 1, PT ;  /* 0x3ff000000600742a */ /* 0x004fdc0003f2c200 */
[----:B------:R-:W-:Y:S05]  /*03c0*/  @P1 BRA `(.L_x_122) ;  /* 0x0000000800501947 */ /* 0x000fea0003800000 */
[----:B------:R-:W0:Y:S01]  /*03d0*/  LDC.64 R14, c[0x0][0x3b0] ;  /* 0x0000ec00ff0e7b82 */ /* 0x000e220000000a00 */
[----:B------:R-:W0:Y:S01]  /*03e0*/  MUFU.RCP64H R11, UR7 ;  /* 0x00000007000b7d08 */ /* 0x000e220008001800 */
[----:B------:R-:W-:Y:S01]  /*03f0*/  UMOV UR4, 0xfffffff7 ;  /* 0xfffffff700047882 */ /* 0x000fe20000000000 */
[----:B------:R-:W-:Y:S01]  /*0400*/  UMOV UR5, 0x3fefffff ;  /* 0x3fefffff00057882 */ /* 0x000fe20000000000 */
[----:B------:R-:W-:Y:S01]  /*0410*/  IMAD.MOV.U32 R10, RZ, RZ, 0x1 ;  /* 0x00000001ff0a7424 */ /* 0x000fe200078e00ff */
[----:B------:R-:W-:Y:S01]  /*0420*/  DSETP.MAX.AND P0, P1, R6, -UR4, PT ;  /* 0x8000000406007e2a */ /* 0x000fe2000b90f000 */
[----:B------:R-:W-:Y:S01]  /*0430*/  UMOV UR6, UR5 ;  /* 0x0000000500067c82 */ /* 0x000fe20008000000 */
[----:B------:R-:W-:Y:S01]  /*0440*/  IMAD.MOV.U32 R0, RZ, RZ, R6 ;  /* 0x000000ffff007224 */ /* 0x000fe200078e0006 */
[----:B------:R-:W-:Y:S01]  /*0450*/  BSSY.RECONVERGENT B1, `(.L_x_123) ;  /* 0x0000020000017945 */ /* 0x000fe20003800200 */
[----:B------:R-:W-:Y:S02]  /*0460*/  IMAD.U32 R5, RZ, RZ, UR6 ;  /* 0x00000006ff057e24 */ /* 0x000fe4000f8e00ff */
[----:B------:R-:W-:Y:S01]  /*0470*/  FSEL R7, R7, -UR6, P0 ;  /* 0x8000000607077c08 */ /* 0x000fe20008000000 */
[----:B------:R-:W-:Y:S01]  /*0480*/  IMAD R12, R13, UR10, R13 ;  /* 0x0000000a0d0c7c24 */ /* 0x000fe2000f8e020d */
[----:B------:R-:W-:-:S06]  /*0490*/  SEL R6, R0, UR4, P0 ;  /* 0x0000000400067c07 */ /* 0x000fcc0008000000 */
[----:B------:R-:W-:Y:S01]  /*04a0*/  @P1 LOP3.LUT R7, R5, 0x80000, RZ, 0xfc, !PT ;  /* 0x0008000005071812 */ /* 0x000fe200078efcff */
[----:B0-----:R-:W-:-:S04]  /*04b0*/  DFMA R16, R10, -R14, 1 ;  /* 0x3ff000000a10742b */ /* 0x001fc8000000080e */
[----:B------:R-:W-:Y:S01]  /*04c0*/  IMAD.MOV.U32 R0, RZ, RZ, R7 ;  /* 0x000000ffff007224 */ /* 0x000fe200078e0007 */
[----:B------:R-:W-:-:S03]  /*04d0*/  DSETP.MIN.AND P0, P1, R6, UR4, PT ;  /* 0x0000000406007e2a */ /* 0x000fc6000b900000 */
[----:B------:R-:W-:-:S08]  /*04e0*/  DFMA R16, R16, R16, R16 ;  /* 0x000000101010722b */ /* 0x000fd00000000010 */
[----:B------:R-:W-:Y:S01]  /*04f0*/  DFMA R16, R10, R16, R10 ;  /* 0x000000100a10722b */ /* 0x000fe2000000000a */
[----:B------:R-:W-:Y:S02]  /*0500*/  FSEL R11, R0, UR6, P0 ;  /* 0x00000006000b7c08 */ /* 0x000fe40008000000 */
[----:B------:R-:W-:Y:S02]  /*0510*/  SEL R10, R6, UR4, P0 ;  /* 0x00000004060a7c07 */ /* 0x000fe40008000000 */
[----:B------:R-:W-:-:S03]  /*0520*/  @P1 LOP3.LUT R11, R5, 0x80000, RZ, 0xfc, !PT ;  /* 0x00080000050b1812 */ /* 0x000fc600078efcff */
[----:B------:R-:W-:-:S08]  /*0530*/  DFMA R18, R16, -R14, 1 ;  /* 0x3ff000001012742b */ /* 0x000fd0000000080e */
[----:B------:R-:W-:Y:S02]  /*0540*/  DFMA R18, R16, R18, R16 ;  /* 0x000000121012722b */ /* 0x000fe40000000010 */
[----:B------:R-:W-:-:S08]  /*0550*/  DADD R16, R10, 1 ;  /* 0x3ff000000a107429 */ /* 0x000fd00000000000 */
[----:B------:R-:W-:Y:S02]  /*0560*/  DMUL R6, R16, R18 ;  /* 0x0000001210067228 */ /* 0x000fe40000000000 */
[----:B------:R-:W-:-:S06]  /*0570*/  FSETP.GEU.AND P1, PT, |R17|, 6.5827683646048100446e-37, PT ;  /* 0x036000001100780b */ /* 0x000fcc0003f2e200 */
[----:B------:R-:W-:-:S08]  /*0580*/  DFMA R14, R6, -R14, R16 ;  /* 0x8000000e060e722b */ /* 0x000fd00000000010 */
[----:B------:R-:W-:Y:S01]  /*0590*/  DFMA R18, R18, R14, R6 ;  /* 0x0000000e1212722b */ /* 0x000fe20000000006 */
[----:B------:R-:W0:Y:S08]  /*05a0*/  LDC R6, c[0x0][0x3b0] ;  /* 0x0000ec00ff067b82 */ /* 0x000e300000000800 */
[----:B------:R-:W1:Y:S01]  /*05b0*/  LDC R7, c[0x0][0x3b4] ;  /* 0x0000ed00ff077b82 */ /* 0x000e620000000800 */
[----:B------:R-:W-:-:S05]  /*05c0*/  FFMA R0, RZ, UR7, R19 ;  /* 0x00000007ff007c23 */ /* 0x000fca0008000013 */
[----:B------:R-:W-:-:S13]  /*05d0*/  FSETP.GT.AND P0, PT, |R0|, 1.469367938527859385e-39, PT ;  /* 0x001000000000780b */ /* 0x000fda0003f04200 */
[----:B------:R-:W-:Y:S05]  /*05e0*/  @P0 BRA P1, `(.L_x_124) ;  /* 0x0000000000180947 */ /* 0x000fea0000800000 */
[----:B------:R-:W-:Y:S01]  /*05f0*/  IMAD.MOV.U32 R22, RZ, RZ, R16 ;  /* 0x000000ffff167224 */ /* 0x000fe200078e0010 */
[----:B------:R-:W-:Y:S01]  /*0600*/  MOV R0, 0x630 ;  /* 0x0000063000007802 */ /* 0x000fe20000000f00 */
[----:B------:R-:W-:-:S07]  /*0610*/  IMAD.MOV.U32 R23, RZ, RZ, R17 ;  /* 0x000000ffff177224 */ /* 0x000fce00078e0011 */
[----:B01----:R-:W-:Y:S05]  /*0620*/  CALL.REL.NOINC `($__internal_7_$__cuda_sm20_div_rn_f64_full) ;  /* 0x0000000800807944 */ /* 0x003fea0003c00000 */
[----:B------:R-:W-:Y:S02]  /*0630*/  IMAD.MOV.U32 R18, RZ, RZ, R28 ;  /* 0x000000ffff127224 */ /* 0x000fe400078e001c */
[----:B------:R-:W-:-:S07]  /*0640*/  IMAD.MOV.U32 R19, RZ, RZ, R29 ;  /* 0x000000ffff137224 */ /* 0x000fce00078e001d */
.L_x_124:
[----:B------:R-:W-:Y:S05]  /*0650*/  BSYNC.RECONVERGENT B1 ;  /* 0x0000000000017941 */ /* 0x000fea0003800200 */
.L_x_123:
[----:B------:R-:W2:Y:S01]  /*0660*/  LDC.64 R26, c[0x0][0x390] ;  /* 0x0000e400ff1a7b82 */ /* 0x000ea20000000a00 */
[----:B------:R-:W3:Y:S01]  /*0670*/  F2I.F64.FLOOR R5, R18 ;  /* 0x0000001200057311 */ /* 0x000ee20000305100 */
[----:B------:R-:W-:-:S04]  /*0680*/  IMAD R23, R13, UR10, RZ ;  /* 0x0000000a0d177c24 */ /* 0x000fc8000f8e02ff */
[----:B------:R-:W-:Y:S02]  /*0690*/  VIADD R25, R23, UR10 ;  /* 0x0000000a17197c36 */ /* 0x000fe40008000000 */
[----:B------:R-:W4:Y:S01]  /*06a0*/  LDC.64 R36, c[0x0][0x380] ;  /* 0x0000e000ff247b82 */ /* 0x000f220000000a00 */
[----:B---3--:R-:W-:-:S05]  /*06b0*/  IADD3 R13, PT, PT, R12, R5, RZ ;  /* 0x000000050c0d7210 */ /* 0x008fca0007ffe0ff */
[----:B--2---:R-:W-:Y:S02]  /*06c0*/  IMAD.WIDE R26, R13, 0x8, R26 ;  /* 0x000000080d1a7825 */ /* 0x004fe400078e021a */
[----:B------:R-:W2:Y:S04]  /*06d0*/  LDC.64 R12, c[0x0][0x3b0] ;  /* 0x0000ec00ff0c7b82 */ /* 0x000ea80000000a00 */
[----:B------:R-:W3:Y:S01]  /*06e0*/  LDG.E.64 R26, desc[UR8][R26.64] ;  /* 0x000000081a1a7981 */ /* 0x000ee2000c1e1b00 */
[----:B----4-:R-:W-:-:S05]  /*06f0*/  IMAD.WIDE R24, R25, 0x8, R36 ;  /* 0x0000000819187825 */ /* 0x010fca00078e0224 */
[----:B------:R-:W4:Y:S04]  /*0700*/  LDG.E.64 R28, desc[UR8][R24.64+-0x18] ;  /* 0xffffe808181c7981 */ /* 0x000f28000c1e1b00 */
[----:B------:R-:W4:Y:S04]  /*0710*/  LDG.E.64 R16, desc[UR8][R24.64+-0x10] ;  /* 0xfffff00818107981 */ /* 0x000f28000c1e1b00 */
[----:B------:R-:W4:Y:S01]  /*0720*/  LDG.E.64 R14, desc[UR8][R24.64+-0x8] ;  /* 0xfffff808180e7981 */ /* 0x000f22000c1e1b00 */
[----:B------:R-:W2:Y:S01]  /*0730*/  MUFU.RCP64H R21, UR7 ;  /* 0x0000000700157d08 */ /* 0x000ea20008001800 */
[----:B------:R-:W-:-:S06]  /*0740*/  IMAD.MOV.U32 R20, RZ, RZ, 0x1 ;  /* 0x00000001ff147424 */ /* 0x000fcc00078e00ff */
[----:B--2---:R-:W-:-:S08]  /*0750*/  DFMA R18, R20, -R12, 1 ;  /* 0x3ff000001412742b */ /* 0x004fd0000000080c */
[----:B------:R-:W-:Y:S01]  /*0760*/  DFMA R18, R18, R18, R18 ;  /* 0x000000121212722b */ /* 0x000fe20000000012 */
[----:B------:R-:W-:-:S05]  /*0770*/  IMAD.WIDE R36, R23, 0x8, R36 ;  /* 0x0000000817247825 */ /* 0x000fca00078e0224 */
[----:B------:R-:W2:Y:S02]  /*0780*/  LDG.E.64 R34, desc[UR8][R36.64+0x10] ;  /* 0x0000100824227981 */ /* 0x000ea4000c1e1b00 */
[----:B------:R-:W-:Y:S02]  /*0790*/  DFMA R20, R20, R18, R20 ;  /* 0x000000121414722b */ /* 0x000fe40000000014 */
[----:B------:R-:W2:Y:S04]  /*07a0*/  LDG.E.64 R32, desc[UR8][R36.64+0x8] ;  /* 0x0000080824207981 */ /* 0x000ea8000c1e1b00 */
[----:B------:R-:W2:Y:S02]  /*07b0*/  LDG.E.64 R30, desc[UR8][R36.64] ;  /* 0x00000008241e7981 */ /* 0x000ea4000c1e1b00 */
[----:B------:R-:W-:-:S08]  /*07c0*/  DFMA R18, R20, -R12, 1 ;  /* 0x3ff000001412742b */ /* 0x000fd0000000080c */
[----:B------:R-:W-:Y:S01]  /*07d0*/  DFMA R20, R20, R18, R20 ;  /* 0x000000121414722b */ /* 0x000fe20000000014 */
[----:B------:R-:W-:Y:S01]  /*07e0*/  IMAD.WIDE R22, R5, 0x8, R36 ;  /* 0x0000000805167825 */ /* 0x000fe200078e0224 */
[----:B---3--:R-:W-:Y:S02]  /*07f0*/  DADD R26, R10, -R26 ;  /* 0x000000000a1a7229 */ /* 0x008fe4000000081a */
[----:B----4-:R-:W-:-:S08]  /*0800*/  DFMA R10, R16, 3, -R28 ;  /* 0x40080000100a782b */ /* 0x010fd0000000081c */
[----:B------:R-:W-:Y:S02]  /*0810*/  DFMA R24, R14, 9, R10 ;  /* 0x402200000e18782b */ /* 0x000fe4000000000a */
[----:B------:R-:W-:-:S08]  /*0820*/  DMUL R10, R20, R26 ;  /* 0x0000001a140a7228 */ /* 0x000fd00000000000 */
[----:B------:R-:W-:-:S08]  /*0830*/  DFMA R12, R10, -R12, R26 ;  /* 0x8000000c0a0c722b */ /* 0x000fd0000000001a */
[----:B------:R-:W-:Y:S02]  /*0840*/  DFMA R20, R20, R12, R10 ;  /* 0x0000000c1414722b */ /* 0x000fe4000000000a */
[----:B------:R3:W5:Y:S01]  /*0850*/  LDG.E.64 R12, desc[UR8][R22.64] ;  /* 0x00000008160c7981 */ /* 0x000762000c1e1b00 */
[----:B------:R-:W-:Y:S01]  /*0860*/  DMUL R28, R28, 15 ;  /* 0x402e00001c1c7828 */ /* 0x000fe20000000000 */
[----:B------:R-:W-:-:S07]  /*0870*/  IMAD.MOV.U32 R18, RZ, RZ, 0x745d1746 ;  /* 0x745d1746ff127424 */ /* 0x000fce00078e00ff */
[----:B------:R-:W-:Y:S02]  /*0880*/  DFMA R28, R16, 56, -R28 ;  /* 0x404c0000101c782b */ /* 0x000fe4000000081c */
[----:B--2---:R-:W-:Y:S01]  /*0890*/  DMUL R16, R34, 15 ;  /* 0x402e000022107828 */ /* 0x004fe20000000000 */
[----:B------:R-:W-:Y:S01]  /*08a0*/  IMAD.MOV.U32 R19, RZ, RZ, 0x3fb745d1 ;  /* 0x3fb745d1ff137424 */ /* 0x000fe200078e00ff */
[----:B------:R-:W-:-:S06]  /*08b0*/  UIADD3 UR4, UPT, UPT, UR10, -0x3, URZ ;  /* 0xfffffffd0a047890 */ /* 0x000fcc000fffe0ff */
[C---:B------:R-:W-:Y:S02]  /*08c0*/  DFMA R16, R32.reuse, 56, -R16 ;  /* 0x404c00002010782b */ /* 0x040fe40000000810 */
[----:B------:R-:W-:Y:S02]  /*08d0*/  DFMA R32, R32, 3, -R34 ;  /* 0x400800002020782b */ /* 0x000fe40000000822 */
[----:B------:R-:W-:Y:S01]  /*08e0*/  DMUL R24, R24, R18 ;  /* 0x0000001218187228 */ /* 0x000fe20000000000 */
[C---:B------:R-:W-:Y:S02]  /*08f0*/  ISETP.GT.AND P3, PT, R5.reuse, UR4, PT ;  /* 0x0000000405007c0c */ /* 0x040fe4000bf64270 */
[----:B------:R-:W-:Y:S01]  /*0900*/  ISETP.GT.AND P0, PT, R5, R4, PT ;  /* 0x000000040500720c */ /* 0x000fe20003f04270 */
[----:B------:R-:W-:Y:S02]  /*0910*/  DFMA R16, R30, -30, R16 ;  /* 0xc03e00001e10782b */ /* 0x000fe40000000010 */
[----:B------:R-:W-:-:S02]  /*0920*/  DFMA R28, R14, -30, R28 ;  /* 0xc03e00000e1c782b */ /* 0x000fc4000000001c */
[----:B------:R-:W-:Y:S02]  /*0930*/  DFMA R32, R30, 9, R32 ;  /* 0x402200001e20782b */ /* 0x000fe40000000020 */
[----:B------:R-:W-:Y:S02]  /*0940*/  IMAD.MOV.U32 R10, RZ, RZ, R24 ;  /* 0x000000ffff0a7224 */ /* 0x000fe400078e0018 */
[----:B------:R-:W-:Y:S02]  /*0950*/  IMAD.MOV.U32 R11, RZ, RZ, R25 ;  /* 0x000000ffff0b7224 */ /* 0x000fe400078e0019 */
[----:B------:R-:W-:Y:S01]  /*0960*/  FFMA R0, RZ, UR7, R21 ;  /* 0x00000007ff007c23 */ /* 0x000fe20008000015 */
[-C--:B------:R-:W-:Y:S01]  /*0970*/  DMUL R14, R16, R18.reuse ;  /* 0x00000012100e7228 */ /* 0x080fe20000000000 */
[----:B------:R-:W-:Y:S01]  /*0980*/  BSSY.RECONVERGENT B1, `(.L_x_125) ;  /* 0x000000d000017945 */ /* 0x000fe20003800200 */
[-C--:B------:R-:W-:Y:S02]  /*0990*/  DMUL R16, R28, R18.reuse ;  /* 0x000000121c107228 */ /* 0x080fe40000000000 */
[----:B------:R-:W-:Y:S01]  /*09a0*/  DMUL R18, R32, R18 ;  /* 0x0000001220127228 */ /* 0x000fe20000000000 */
[----:B------:R3:W5:Y:S01]  /*09b0*/  @!P0 LDG.E.64 R10, desc[UR8][R22.64+0x8] ;  /* 0x00000808160a8981 */ /* 0x000762000c1e1b00 */
[----:B------:R-:W-:-:S02]  /*09c0*/  FSETP.GT.AND P0, PT, |R0|, 1.469367938527859385e-39, PT ;  /* 0x001000000000780b */ /* 0x000fc40003f04200 */
[----:B------:R-:W-:Y:S02]  /*09d0*/  ISETP.GE.AND P1, PT, R5, 0x1, PT ;  /* 0x000000010500780c */ /* 0x000fe40003f26270 */
[----:B------:R-:W-:Y:S01]  /*09e0*/  FSETP.GEU.AND P2, PT, |R27|, 6.5827683646048100446e-37, PT ;  /* 0x036000001b00780b */ /* 0x000fe20003f4e200 */
[----:B------:R-:W-:-:S12]  /*09f0*/  @P3 BRA `(.L_x_126) ;  /* 0x0000000000143947 */ /* 0x000fd80003800000 */
[----:B------:R-:W-:Y:S01]  /*0a00*/  ISETP.NE.AND P3, PT, R5, R4, PT ;  /* 0x000000040500720c */ /* 0x000fe20003f65270 */
[----:B------:R-:W-:Y:S02]  /*0a10*/  IMAD.MOV.U32 R16, RZ, RZ, R24 ;  /* 0x000000ffff107224 */ /* 0x000fe400078e0018 */
[----:B------:R-:W-:-:S10]  /*0a20*/  IMAD.MOV.U32 R17, RZ, RZ, R25 ;  /* 0x000000ffff117224 */ /* 0x000fd400078e0019 */
[----:B------:R-:W-:Y:S05]  /*0a30*/  @!P3 BRA `(.L_x_126) ;  /* 0x000000000004b947 */ /* 0x000fea0003800000 */
[----:B------:R2:W5:Y:S02]  /*0a40*/  LDG.E.64 R16, desc[UR8][R22.64+0x10] ;  /* 0x0000100816107981 */ /* 0x000564000c1e1b00 */
.L_x_126:
[----:B------:R-:W-:Y:S05]  /*0a50*/  BSYNC.RECONVERGENT B1 ;  /* 0x0000000000017941 */ /* 0x000fea0003800200 */
.L_x_125:
[----:B------:R-:W-:Y:S04]  /*0a60*/  BSSY.RECONVERGENT B1, `(.L_x_127) ;  /* 0x0000005000017945 */ /* 0x000fe80003800200 */
[----:B------:R-:W-:Y:S05]  /*0a70*/  @!P1 BRA `(.L_x_128) ;  /* 0x00000000000c9947 */ /* 0x000fea0003800000 */
[----:B------:R-:W-:Y:S01]  /*0a80*/  ISETP.NE.AND P1, PT, R5, 0x1, PT ;  /* 0x000000010500780c */ /* 0x000fe20003f25270 */
[----:B------:R4:W5:-:S12]  /*0a90*/  LDG.E.64 R18, desc[UR8][R22.64+-0x8] ;  /* 0xfffff80816127981 */ /* 0x000958000c1e1b00 */
[----:B------:R4:W5:Y:S02]  /*0aa0*/  @P1 LDG.E.64 R14, desc[UR8][R22.64+-0x10] ;  /* 0xfffff008160e1981 */ /* 0x000964000c1e1b00 */
.L_x_128:
[----:B------:R-:W-:Y:S05]  /*0ab0*/  BSYNC.RECONVERGENT B1 ;  /* 0x0000000000017941 */ /* 0x000fea0003800200 */
.L_x_127:
[----:B------:R-:W-:Y:S04]  /*0ac0*/  BSSY.RECONVERGENT B1, `(.L_x_129) ;  /* 0x0000008000017945 */ /* 0x000fe80003800200 */
[----:B------:R-:W-:Y:S05]  /*0ad0*/  @P0 BRA P2, `(.L_x_130) ;  /* 0x0000000000180947 */ /* 0x000fea0001000000 */
[----:B--234-:R-:W-:Y:S01]  /*0ae0*/  IMAD.MOV.U32 R22, RZ, RZ, R26 ;  /* 0x000000ffff167224 */ /* 0x01cfe200078e001a */
[----:B------:R-:W-:Y:S02]  /*0af0*/  MOV R23, R27 ;  /* 0x0000001b00177202 */ /* 0x000fe40000000f00 */
[----:B------:R-:W-:-:S07]  /*0b00*/  MOV R0, 0xb20 ;  /* 0x00000b2000007802 */ /* 0x000fce0000000f00 */
[----:B01---5:R-:W-:Y:S05]  /*0b10*/  CALL.REL.NOINC `($__internal_7_$__cuda_sm20_div_rn_f64_full) ;  /* 0x0000000400447944 */ /* 0x023fea0003c00000 */
[----:B------:R-:W-:Y:S02]  /*0b20*/  IMAD.MOV.U32 R20, RZ, RZ, R28 ;  /* 0x000000ffff147224 */ /* 0x000fe400078e001c */
[----:B------:R-:W-:-:S07]  /*0b30*/  IMAD.MOV.U32 R21, RZ, RZ, R29 ;  /* 0x000000ffff157224 */ /* 0x000fce00078e001d */
.L_x_130:
[----:B------:R-:W-:Y:S05]  /*0b40*/  BSYNC.RECONVERGENT B1 ;  /* 0x0000000000017941 */ /* 0x000fea0003800200 */
.L_x_129:
[----:B------:R-:W-:-:S08]  /*0b50*/  DMUL R26, R20, R20 ;  /* 0x00000014141a7228 */ /* 0x000fd00000000000 */
[C---:B------:R-:W-:Y:S02]  /*0b60*/  DMUL R24, R26.reuse, R20 ;  /* 0x000000141a187228 */ /* 0x040fe40000000000 */
[C---:B--234-:R-:W-:Y:S02]  /*0b70*/  DMUL R22, R26.reuse, 6 ;  /* 0x401800001a167828 */ /* 0x05cfe40000000000 */
[----:B------:R-:W-:-:S04]  /*0b80*/  DMUL R26, R26, 18 ;  /* 0x403200001a1a7828 */ /* 0x000fc80000000000 */
[----:B01----:R-:W-:-:S04]  /*0b90*/  DADD R6, R24, R24 ;  /* 0x0000000018067229 */ /* 0x003fc80000000018 */
[C-C-:B------:R-:W-:Y:S02]  /*0ba0*/  DFMA R32, R24.reuse, -8, R26.reuse ;  /* 0xc02000001820782b */ /* 0x140fe4000000001a */
[----:B------:R-:W-:Y:S02]  /*0bb0*/  DFMA R26, R24, 12, -R26 ;  /* 0x40280000181a782b */ /* 0x000fe4000000081a */
[--C-:B------:R-:W-:Y:S02]  /*0bc0*/  DADD R28, R6, -R22.reuse ;  /* 0x00000000061c7229 */ /* 0x100fe40000000816 */
[----:B------:R-:W-:Y:S02]  /*0bd0*/  DFMA R22, R24, -8, R22 ;  /* 0xc02000001816782b */ /* 0x000fe40000000016 */
[C---:B------:R-:W-:Y:S02]  /*0be0*/  DFMA R6, R20.reuse, -3, R6 ;  /* 0xc00800001406782b */ /* 0x040fe40000000006 */
[----:B------:R-:W-:-:S02]  /*0bf0*/  DFMA R26, R20, -24, R26 ;  /* 0xc0380000141a782b */ /* 0x000fc4000000001a */
[C---:B------:R-:W-:Y:S02]  /*0c00*/  DFMA R28, R20.reuse, 3, R28 ;  /* 0x40080000141c782b */ /* 0x040fe4000000001c */
[----:B------:R-:W-:-:S04]  /*0c10*/  DFMA R22, R20, 18, R22 ;  /* 0x403200001416782b */ /* 0x000fc80000000016 */
[----:B------:R-:W-:Y:S02]  /*0c20*/  DADD R26, R26, 15 ;  /* 0x402e00001a1a7429 */ /* 0x000fe40000000000 */
[----:B------:R-:W-:Y:S02]  /*0c30*/  DADD R30, R28, 1 ;  /* 0x3ff000001c1e7429 */ /* 0x000fe40000000000 */
[----:B------:R-:W-:Y:S02]  /*0c40*/  DFMA R28, R20, 6, R32 ;  /* 0x40180000141c782b */ /* 0x000fe40000000020 */
[----:B------:R-:W-:-:S04]  /*0c50*/  DADD R22, R22, -1 ;  /* 0xbff0000016167429 */ /* 0x000fc80000000000 */
[----:B-----5:R-:W-:Y:S02]  /*0c60*/  DMUL R14, R30, R14 ;  /* 0x0000000e1e0e7228 */ /* 0x020fe40000000000 */
[----:B------:R-:W-:-:S08]  /*0c70*/  DADD R28, R28, -15 ;  /* 0xc02e00001c1c7429 */ /* 0x000fd00000000000 */
[----:B------:R-:W-:-:S08]  /*0c80*/  DFMA R14, R28, R18, R14 ;  /* 0x000000121c0e722b */ /* 0x000fd0000000000e */
[----:B------:R-:W-:Y:S02]  /*0c90*/  DFMA R12, R12, R26, R14 ;  /* 0x0000001a0c0c722b */ /* 0x000fe4000000000e */
[----:B------:R-:W0:Y:S06]  /*0ca0*/  LDC.64 R14, c[0x0][0x388] ;  /* 0x0000e200ff0e7b82 */ /* 0x000e2c0000000a00 */
[----:B------:R-:W-:-:S08]  /*0cb0*/  DFMA R10, R22, R10, R12 ;  /* 0x0000000a160a722b */ /* 0x000fd0000000000c */
[----:B------:R-:W-:-:S08]  /*0cc0*/  DFMA R6, R6, R16, R10 ;  /* 0x000000100606722b */ /* 0x000fd0000000000a */
[----:B------:R-:W-:Y:S01]  /*0cd0*/  DMUL R6, R6, R8 ;  /* 0x0000000806067228 */ /* 0x000fe20000000000 */
[----:B0-----:R-:W-:-:S06]  /*0ce0*/  IMAD.WIDE R10, R2, 0x8, R14 ;  /* 0x00000008020a7825 */ /* 0x001fcc00078e020e */
[----:B------:R1:W-:Y:S01]  /*0cf0*/  STG.E.64 desc[UR8][R10.64], R6 ;  /* 0x000000060a007986 */ /* 0x0003e2000c101b08 */
[----:B------:R-:W-:Y:S05]  /*0d00*/  BRA `(.L_x_131) ;  /* 0x00000000000c7947 */ /* 0x000fea0003800000 */
.L_x_122:
[----:B------:R-:W0:Y:S02]  /*0d10*/  LDC.64 R6, c[0x0][0x388] ;  /* 0x0000e200ff067b82 */ /* 0x000e240000000a00 */
[----:B0-----:R-:W-:-:S05]  /*0d20*/  IMAD.WIDE R6, R2, 0x8, R6 ;  /* 0x0000000802067825 */ /* 0x001fca00078e0206 */
[----:B------:R0:W-:Y:S02]  /*0d30*/  STG.E.64 desc[UR8][R6.64], RZ ;  /* 0x000000ff06007986 */ /* 0x0001e4000c101b08 */
.L_x_131:
[----:B------:R-:W-:Y:S05]  /*0d40*/  BSYNC.RECONVERGENT B0 ;  /* 0x0000000000007941 */ /* 0x000fea0003800200 */
.L_x_121:
[----:B------:R-:W2:Y:S01]  /*0d50*/  LDCU UR4, c[0x0][0x370] ;  /* 0x00006e00ff0477ac */ /* 0x000ea20008000800 */
[----:B------:R-:W2:Y:S02]  /*0d60*/  LDC R5, c[0x0][0x360] ;  /* 0x0000d800ff057b82 */ /* 0x000ea40000000800 */
[----:B--2---:R-:W-:-:S05]  /*0d70*/  IMAD R2, R5, UR4, R2 ;  /* 0x0000000405027c24 */ /* 0x004fca000f8e0202 */
[----:B------:R-:W-:-:S13]  /*0d80*/  ISETP.GE.AND P0, PT, R2, UR11, PT ;  /* 0x0000000b02007c0c */ /* 0x000fda000bf06270 */
[----:B------:R-:W-:Y:S05]  /*0d90*/  @!P0 BRA `(.L_x_132) ;  /* 0xfffffff400148947 */ /* 0x000fea000383ffff */
[----:B------:R-:W-:Y:S05]  /*0da0*/  EXIT ;  /* 0x000000000000794d */ /* 0x000fea0003800000 */
        .weak           $__internal_6_$__cuda_sm20_dblrcp_rn_slowpath_v3
        .type           $__internal_6_$__cuda_sm20_dblrcp_rn_slowpath_v3,@function
        .size           $__internal_6_$__cuda_sm20_dblrcp_rn_slowpath_v3,($__internal_7_$__cuda_sm20_div_rn_f64_full - $__internal_6_$__cuda_sm20_dblrcp_rn_slowpath_v3)
$__internal_6_$__cuda_sm20_dblrcp_rn_slowpath_v3:
[----:B------:R-:W-:-:S14]  /*0db0*/  DSETP.GTU.AND P0, PT, |R4|, +INF , PT ;  /* 0x7ff000000400742a */ /* 0x000fdc0003f0c200 */
        /* <DEDUP_REMOVED lines=22> */
.L_x_135:
        /* <DEDUP_REMOVED lines=10> */
.L_x_133:
[----:B------:R-:W-:Y:S01]  /*0fc0*/  LOP3.LUT R7, R5, 0x80000, RZ, 0xfc, !PT ;  /* 0x0008000005077812 */ /* 0x000fe200078efcff */
[----:B------:R-:W-:-:S07]  /*0fd0*/  IMAD.MOV.U32 R6, RZ, RZ, R4 ;  /* 0x000000ffff067224 */ /* 0x000fce00078e0004 */
.L_x_134:
[----:B------:R-:W-:Y:S01]  /*0fe0*/  IMAD.MOV.U32 R4, RZ, RZ, R0 ;  /* 0x000000ffff047224 */ /* 0x000fe200078e0000 */
[----:B------:R-:W-:Y:S01]  /*0ff0*/  MOV R9, R7 ;  /* 0x0000000700097202 */ /* 0x000fe20000000f00 */
[----:B------:R-:W-:Y:S02]  /*1000*/  IMAD.MOV.U32 R5, RZ, RZ, 0x0 ;  /* 0x00000000ff057424 */ /* 0x000fe400078e00ff */
[----:B------:R-:W-:Y:S02]  /*1010*/  IMAD.MOV.U32 R8, RZ, RZ, R6 ;  /* 0x000000ffff087224 */ /* 0x000fe400078e0006 */
[----:B------:R-:W-:Y:S05]  /*1020*/  RET.REL.NODEC R4 `(_Z15dcdy_bar_on_gpuPdS_S_S_iiid) ;  /* 0xffffffec04f47950 */ /* 0x000fea0003c3ffff */
        .weak           $__internal_7_$__cuda_sm20_div_rn_f64_full
        .type           $__internal_7_$__cuda_sm20_div_rn_f64_full,@function
        .size           $__internal_7_$__cuda_sm20_div_rn_f64_full,(.L_x_830 - $__internal_7_$__cuda_sm20_div_rn_f64_full)
$__internal_7_$__cuda_sm20_div_rn_f64_full:
        /* <DEDUP_REMOVED lines=11> */
[----:B------:R-:W-:-:S03]  /*10e0*/  ISETP.GE.U32.AND P1, PT, R5, R34, PT ;  /* 0x000000220500720c */ /* 0x000fc60003f26070 */
[----:B------:R-:W-:Y:S02]  /*10f0*/  @!P2 LOP3.LUT R26, R7, 0x7ff00000, RZ, 0xc0, !PT ;  /* 0x7ff00000071aa812 */ /* 0x000fe400078ec0ff */
[----:B------:R-:W0:Y:S02]  /*1100*/  MUFU.RCP64H R25, R21 ;  /* 0x0000001500197308 */ /* 0x000e240000001800 */
[----:B------:R-:W-:Y:S02]  /*1110*/  @!P2 ISETP.GE.U32.AND P3, PT, R5, R26, PT ;  /* 0x0000001a0500a20c */ /* 0x000fe40003f66070 */
[----:B------:R-:W-:Y:S02]  /*1120*/  @!P0 LOP3.LUT R34, R21, 0x7ff00000, RZ, 0xc0, !PT ;  /* 0x7ff0000015228812 */ /* 0x000fe400078ec0ff */
[----:B------:R-:W-:-:S04]  /*1130*/  @!P2 SEL R27, R32, 0x63400000, !P3 ;  /* 0x63400000201ba807 */ /* 0x000fc80005800000 */
[----:B------:R-:W-:-:S04]  /*1140*/  @!P2 LOP3.LUT R30, R27, 0x80000000, R23, 0xf8, !PT ;  /* 0x800000001b1ea812 */ /* 0x000fc800078ef817 */
[----:B------:R-:W-:Y:S01]  /*1150*/  @!P2 LOP3.LUT R31, R30, 0x100000, RZ, 0xfc, !PT ;  /* 0x001000001e1fa812 */ /* 0x000fe200078efcff */
[----:B------:R-:W-:Y:S01]  /*1160*/  @!P2 IMAD.MOV.U32 R30, RZ, RZ, RZ ;  /* 0x000000ffff1ea224 */ /* 0x000fe200078e00ff */
[----:B0-----:R-:W-:-:S08]  /*1170*/  DFMA R28, R24, -R20, 1 ;  /* 0x3ff00000181c742b */ /* 0x001fd00000000814 */
[----:B------:R-:W-:-:S08]  /*1180*/  DFMA R28, R28, R28, R28 ;  /* 0x0000001c1c1c722b */ /* 0x000fd0000000001c */
[----:B------:R-:W-:Y:S01]  /*1190*/  DFMA R28, R24, R28, R24 ;  /* 0x0000001c181c722b */ /* 0x000fe20000000018 */
[----:B------:R-:W-:Y:S01]  /*11a0*/  SEL R25, R32, 0x63400000, !P1 ;  /* 0x6340000020197807 */ /* 0x000fe20004800000 */
[----:B------:R-:W-:-:S03]  /*11b0*/  IMAD.MOV.U32 R24, RZ, RZ, R22 ;  /* 0x000000ffff187224 */ /* 0x000fc600078e0016 */
[----:B------:R-:W-:-:S03]  /*11c0*/  LOP3.LUT R25, R25, 0x800fffff, R23, 0xf8, !PT ;  /* 0x800fffff19197812 */ /* 0x000fc600078ef817 */
[----:B------:R-:W-:-:S03]  /*11d0*/  DFMA R26, R28, -R20, 1 ;  /* 0x3ff000001c1a742b */ /* 0x000fc60000000814 */
[----:B------:R-:W-:-:S05]  /*11e0*/  @!P2 DFMA R24, R24, 2, -R30 ;  /* 0x400000001818a82b */ /* 0x000fca000000081e */
[----:B------:R-:W-:-:S08]  /*11f0*/  DFMA R26, R28, R26, R28 ;  /* 0x0000001a1c1a722b */ /* 0x000fd0000000001c */
[----:B------:R-:W-:-:S08]  /*1200*/  DMUL R28, R26, R24 ;  /* 0x000000181a1c7228 */ /* 0x000fd00000000000 */
[----:B------:R-:W-:-:S08]  /*1210*/  DFMA R30, R28, -R20, R24 ;  /* 0x800000141c1e722b */ /* 0x000fd00000000018 */
[----:B------:R-:W-:Y:S01]  /*1220*/  DFMA R30, R26, R30, R28 ;  /* 0x0000001e1a1e722b */ /* 0x000fe2000000001c */
[----:B------:R-:W-:Y:S01]  /*1230*/  IMAD.MOV.U32 R26, RZ, RZ, R5 ;  /* 0x000000ffff1a7224 */ /* 0x000fe200078e0005 */
[----:B------:R-:W-:-:S04]  /*1240*/  @!P2 LOP3.LUT R26, R25, 0x7ff00000, RZ, 0xc0, !PT ;  /* 0x7ff00000191aa812 */ /* 0x000fc800078ec0ff */
[----:B------:R-:W-:-:S04]  /*1250*/  IADD3 R27, PT, PT, R26, -0x1, RZ ;  /* 0xffffffff1a1b7810 */ /* 0x000fc80007ffe0ff */
[----:B------:R-:W-:Y:S01]  /*1260*/  ISETP.GT.U32.AND P0, PT, R27, 0x7feffffe, PT ;  /* 0x7feffffe1b00780c */ /* 0x000fe20003f04070 */
[----:B------:R-:W-:-:S05]  /*1270*/  VIADD R27, R34, 0xffffffff ;  /* 0xffffffff221b7836 */ /* 0x000fca0000000000 */
[----:B------:R-:W-:-:S13]  /*1280*/  ISETP.GT.U32.OR P0, PT, R27, 0x7feffffe, P0 ;  /* 0x7feffffe1b00780c */ /* 0x000fda0000704470 */
[----:B------:R-:W-:Y:S05]  /*1290*/  @P0 BRA `(.L_x_137) ;  /* 0x00000000006c0947 */ /* 0x000fea0003800000 */
[----:B------:R-:W-:-:S04]  /*12a0*/  LOP3.LUT R26, R7, 0x7ff00000, RZ, 0xc0, !PT ;  /* 0x7ff00000071a7812 */ /* 0x000fc800078ec0ff */
[CC--:B------:R-:W-:Y:S02]  /*12b0*/  VIADDMNMX R22, R5.reuse, -R26.reuse, 0xb9600000, !PT ;  /* 0xb960000005167446 */ /* 0x0c0fe4000780091a */
[----:B------:R-:W-:Y:S02]  /*12c0*/  ISETP.GE.U32.AND P0, PT, R5, R26, PT ;  /* 0x0000001a0500720c */ /* 0x000fe40003f06070 */
[----:B------:R-:W-:Y:S01]  /*12d0*/  VIMNMX R5, PT, PT, R22, 0x46a00000, PT ;  /* 0x46a0000016057848 */ /* 0x000fe20003fe0100 */
[----:B------:R-:W-:Y:S01]  /*12e0*/  IMAD.MOV.U32 R22, RZ, RZ, RZ ;  /* 0x000000ffff167224 */ /* 0x000fe200078e00ff */
[----:B------:R-:W-:-:S05]  /*12f0*/  SEL R32, R32, 0x63400000, !P0 ;  /* 0x6340000020207807 */ /* 0x000fca0004000000 */
        /* <DEDUP_REMOVED lines=21> */
.L_x_137:
[----:B------:R-:W-:-:S14]  /*1450*/  DSETP.NAN.AND P0, PT, R22, R22, PT ;  /* 0x000000161600722a */ /* 0x000fdc0003f08000 */
[----:B------:R-:W-:Y:S05]  /*1460*/  @P0 BRA `(.L_x_139) ;  /* 0x0000000000440947 */ /* 0x000fea0003800000 */
[----:B------:R-:W-:-:S14]  /*1470*/  DSETP.NAN.AND P0, PT, R6, R6, PT ;  /* 0x000000060600722a */ /* 0x000fdc0003f08000 */
[----:B------:R-:W-:Y:S05]  /*1480*/  @P0 BRA `(.L_x_140) ;  /* 0x0000000000300947 */ /* 0x000fea0003800000 */
[----:B------:R-:W-:Y:S01]  /*1490*/  ISETP.NE.AND P0, PT, R26, R34, PT ;  /* 0x000000221a00720c */ /* 0x000fe20003f05270 */
[----:B------:R-:W-:Y:S01]  /*14a0*/  IMAD.MOV.U32 R28, RZ, RZ, 0x0 ;  /* 0x00000000ff1c7424 */ /* 0x000fe200078e00ff */
[----:B------:R-:W-:-:S11]  /*14b0*/  MOV R29, 0xfff80000 ;  /* 0xfff80000001d7802 */ /* 0x000fd60000000f00 */
        /* <DEDUP_REMOVED lines=9> */
.L_x_140:
[----:B------:R-:W-:Y:S01]  /*1550*/  LOP3.LUT R29, R7, 0x80000, RZ, 0xfc, !PT ;  /* 0x00080000071d7812 */ /* 0x000fe200078efcff */
[----:B------:R-:W-:Y:S01]  /*1560*/  IMAD.MOV.U32 R28, RZ, RZ, R6 ;  /* 0x000000ffff1c7224 */ /* 0x000fe200078e0006 */
[----:B------:R-:W-:Y:S06]  /*1570*/  BRA `(.L_x_138) ;  /* 0x0000000000087947 */ /* 0x000fec0003800000 */
.L_x_139:
[----:B------:R-:W-:Y:S01]  /*1580*/  LOP3.LUT R29, R23, 0x80000, RZ, 0xfc, !PT ;  /* 0x00080000171d7812 */ /* 0x000fe200078efcff */
[----:B------:R-:W-:-:S07]  /*1590*/  IMAD.MOV.U32 R28, RZ, RZ, R22 ;  /* 0x000000ffff1c7224 */ /* 0x000fce00078e0016 */
.L_x_138:
[----:B------:R-:W-:Y:S05]  /*15a0*/  BSYNC.RECONVERGENT B2 ;  /* 0x0000000000027941 */ /* 0x000fea0003800200 */
.L_x_136:
[----:B------:R-:W-:Y:S02]  /*15b0*/  IMAD.MOV.U32 R20, RZ, RZ, R0 ;  /* 0x000000ffff147224 */ /* 0x000fe400078e0000 */
[----:B------:R-:W-:-:S04]  /*15c0*/  IMAD.MOV.U32 R21, RZ, RZ, 0x0 ;  /* 0x00000000ff157424 */ /* 0x000fc800078e00ff */
[----:B------:R-:W-:Y:S05]  /*15d0*/  RET.REL.NODEC R20 `(_Z15dcdy_bar_on_gpuPdS_S_S_iiid) ;  /* 0xffffffe814887950 */ /* 0x000fea0003c3ffff */
.L_x_141:
        /* <DEDUP_REMOVED lines=10> */
.L_x_830:


//--------------------- .text._Z15dcdx_bar_on_gpuPdS_S_S_iiid --------------------------
	.section	.text._Z15dcdx_bar_on_gpuPdS_S_S_iiid,"ax",@progbits
	.align	128
        .global         _Z15dcdx_bar_on_gpuPdS_S_S_iiid
        .type           _Z15dcdx_bar_on_gpuPdS_S_S_iiid,@function
        .size           _Z15dcdx_bar_on_gpuPdS_S_S_iiid,(.L_x_832 - _Z15dcdx_bar_on_gpuPdS_S_S_iiid)
        .other          _Z15dcdx_bar_on_gpuPdS_S_S_iiid,@"STO_CUDA_ENTRY STV_DEFAULT"
_Z15dcdx_bar_on_gpuPdS_S_S_iiid:
.text._Z15dcdx_bar_on_gpuPdS_S_S_iiid:
        /* <DEDUP_REMOVED lines=18> */
[----:B------:R-:W-:Y:S10]  /*0120*/  @P0 BRA `(.L_x_142) ;  /* 0x0000000000100947 */ /* 0x000ff40003800000 */
[----:B------:R-:W-:-:S05]  /*0130*/  LOP3.LUT R0, R3, 0x7fffffff, RZ, 0xc0, !PT ;  /* 0x7fffffff03007812 */ /* 0x000fca00078ec0ff */
[----:B------:R-:W-:Y:S01]  /*0140*/  VIADD R6, R0, 0xfff00000 ;  /* 0xfff0000000067836 */ /* 0x000fe20000000000 */
[----:B------:R-:W-:-:S07]  /*0150*/  MOV R0, 0x170 ;  /* 0x0000017000007802 */ /* 0x000fce0000000f00 */
[----:B------:R-:W-:Y:S05]  /*0160*/  CALL.REL.NOINC `($__internal_8_$__cuda_sm20_dblrcp_rn_slowpath_v3) ;  /* 0x0000000c003c7944 */ /* 0x000fea0003c00000 */
.L_x_142:
[----:B------:R-:W0:Y:S01]  /*0170*/  LDCU UR6, c[0x0][0x3a4] ;  /* 0x00007480ff0677ac */ /* 0x000e220008000800 */
[----:B------:R-:W1:Y:S01]  /*0180*/  LDCU UR4, c[0x0][0x370] ;  /* 0x00006e00ff0477ac */ /* 0x000e620008000800 */
[----:B------:R-:W2:Y:S01]  /*0190*/  LDCU UR8, c[0x0][0x3a8] ;  /* 0x00007500ff0877ac */ /* 0x000ea20008000800 */
[----:B------:R-:W3:Y:S01]  /*01a0*/  LDCU.64 UR12, c[0x0][0x358] ;  /* 0x00006b00ff0c77ac */ /* 0x000ee20008000a00 */
[----:B------:R-:W4:Y:S01]  /*01b0*/  LDCU UR11, c[0x0][0x3b4] ;  /* 0x00007680ff0b77ac */ /* 0x000f220008000800 */
[----:B0-----:R-:W-:Y:S01]  /*01c0*/  UIADD3 UR10, UPT, UPT, UR6, -0x2, URZ ;  /* 0xfffffffe060a7890 */ /* 0x001fe2000fffe0ff */
[----:B------:R-:W0:Y:S01]  /*01d0*/  LDCU UR14, c[0x0][0x3a0] ;  /* 0x00007400ff0e77ac */ /* 0x000e220008000800 */
[----:B-1----:R-:W-:Y:S02]  /*01e0*/  UIMAD UR7, UR7, UR4, URZ ;  /* 0x00000004070772a4 */ /* 0x002fe4000f8e02ff */
[----:B--2---:R-:W-:Y:S02]  /*01f0*/  UIADD3 UR8, UPT, UPT, UR8, 0x1, URZ ;  /* 0x0000000108087890 */ /* 0x004fe4000fffe0ff */
[----:B---34-:R-:W-:-:S12]  /*0200*/  UIADD3 UR6, UPT, UPT, UR6, -0x3, URZ ;  /* 0xfffffffd06067890 */ /* 0x018fd8000fffe0ff */
.L_x_154:
[----:B-1----:R-:W1:Y:S02]  /*0210*/  LDC.64 R2, c[0x0][0x398] ;  /* 0x0000e600ff027b82 */ /* 0x002e640000000a00 */
[----:B-1----:R-:W-:-:S06]  /*0220*/  IMAD.WIDE R2, R32, 0x8, R2 ;  /* 0x0000000820027825 */ /* 0x002fcc00078e0202 */
[----:B------:R-:W2:Y:S01]  /*0230*/  LDG.E.64 R2, desc[UR12][R2.64] ;  /* 0x0000000c02027981 */ /* 0x000ea2000c1e1b00 */
[----:B------:R-:W-:Y:S01]  /*0240*/  BSSY.RECONVERGENT B0, `(.L_x_143) ;  /* 0x00000bd000007945 */ /* 0x000fe20003800200 */
[----:B--2---:R-:W-:-:S14]  /*0250*/  DSETP.GTU.AND P0, PT, |R2|, 1, PT ;  /* 0x3ff000000200742a */ /* 0x004fdc0003f0c200 */
[----:B------:R-:W-:Y:S05]  /*0260*/  @P0 BRA `(.L_x_144) ;  /* 0x0000000800dc0947 */ /* 0x000fea0003800000 */
[----:B------:R-:W1:Y:S01]  /*0270*/  LDC R7, c[0x0][0x3a8] ;  /* 0x0000ea00ff077b82 */ /* 0x000e620000000800 */
[----:B------:R-:W-:Y:S01]  /*0280*/  UMOV UR4, 0xfffffff7 ;  /* 0xfffffff700047882 */ /* 0x000fe20000000000 */
[----:B------:R-:W-:Y:S01]  /*0290*/  UMOV UR5, 0x3fefffff ;  /* 0x3fefffff00057882 */ /* 0x000fe20000000000 */
[----:B------:R-:W2:Y:S01]  /*02a0*/  MUFU.RCP64H R5, UR11 ;  /* 0x0000000b00057d08 */ /* 0x000ea20008001800 */
[----:B------:R-:W-:Y:S01]  /*02b0*/  DSETP.MAX.AND P0, P1, R2, -UR4, PT ;  /* 0x8000000402007e2a */ /* 0x000fe2000b90f000 */
[----:B------:R-:W-:Y:S01]  /*02c0*/  IMAD.MOV.U32 R12, RZ, RZ, R3 ;  /* 0x000000ffff0c7224 */ /* 0x000fe200078e0003 */
[----:B------:R-:W-:Y:S01]  /*02d0*/  UMOV UR9, UR5 ;  /* 0x0000000500097c82 */ /* 0x000fe20008000000 */
[----:B------:R-:W-:Y:S01]  /*02e0*/  IMAD.MOV.U32 R4, RZ, RZ, 0x1 ;  /* 0x00000001ff047424 */ /* 0x000fe200078e00ff */
[----:B------:R-:W2:Y:S01]  /*02f0*/  LDC.64 R14, c[0x0][0x3b0] ;  /* 0x0000ec00ff0e7b82 */ /* 0x000ea20000000a00 */
[----:B------:R-:W-:Y:S01]  /*0300*/  BSSY.RECONVERGENT B1, `(.L_x_145) ;  /* 0x0000039000017945 */ /* 0x000fe20003800200 */
[----:B------:R-:W-:-:S02]  /*0310*/  FSEL R17, R12, -UR9, P0 ;  /* 0x800000090c117c08 */ /* 0x000fc40008000000 */
[----:B------:R-:W-:Y:S02]  /*0320*/  SEL R2, R2, UR4, P0 ;  /* 0x0000000402027c07 */ /* 0x000fe40008000000 */
[----:B-1----:R-:W-:-:S04]  /*0330*/  IABS R0, R7 ;  /* 0x0000000700007213 */ /* 0x002fc80000000000 */
[----:B------:R-:W1:Y:S01]  /*0340*/  I2F.RP R6, R0 ;  /* 0x0000000000067306 */ /* 0x000e620000209400 */
[----:B--2---:R-:W-:-:S08]  /*0350*/  DFMA R12, R4, -R14, 1 ;  /* 0x3ff00000040c742b */ /* 0x004fd0000000080e */
[----:B------:R-:W-:Y:S01]  /*0360*/  DFMA R12, R12, R12, R12 ;  /* 0x0000000c0c0c722b */ /* 0x000fe2000000000c */
[----:B-1----:R-:W1:Y:S07]  /*0370*/  MUFU.RCP R6, R6 ;  /* 0x0000000600067308 */ /* 0x002e6e0000001000 */
[----:B------:R-:W-:Y:S01]  /*0380*/  DFMA R4, R4, R12, R4 ;  /* 0x0000000c0404722b */ /* 0x000fe20000000004 */
[----:B------:R-:W-:Y:S01]  /*0390*/  MOV R12, UR9 ;  /* 0x00000009000c7c02 */ /* 0x000fe20008000f00 */
[----:B-1----:R-:W-:Y:S01]  /*03a0*/  VIADD R10, R6, 0xffffffe ;  /* 0x0ffffffe060a7836 */ /* 0x002fe20000000000 */
[----:B------:R-:W-:-:S03]  /*03b0*/  MOV R6, UR9 ;  /* 0x0000000900067c02 */ /* 0x000fc60008000f00 */
[----:B------:R1:W2:Y:S01]  /*03c0*/  F2I.FTZ.U32.TRUNC.NTZ R11, R10 ;  /* 0x0000000a000b7305 */ /* 0x0002a2000021f000 */
[----:B------:R-:W-:Y:S02]  /*03d0*/  @P1 LOP3.LUT R17, R6, 0x80000, RZ, 0xfc, !PT ;  /* 0x0008000006111812 */ /* 0x000fe400078efcff */
[----:B------:R-:W-:-:S03]  /*03e0*/  IABS R6, R32 ;  /* 0x0000002000067213 */ /* 0x000fc60000000000 */
[----:B------:R-:W-:Y:S02]  /*03f0*/  IMAD.MOV.U32 R3, RZ, RZ, R17 ;  /* 0x000000ffff037224 */ /* 0x000fe400078e0011 */
[----:B-1----:R-:W-:-:S04]  /*0400*/  IMAD.MOV.U32 R10, RZ, RZ, RZ ;  /* 0x000000ffff0a7224 */ /* 0x002fc800078e00ff */
[----:B------:R-:W-:Y:S01]  /*0410*/  DSETP.MIN.AND P0, P1, R2, UR4, PT ;  /* 0x0000000402007e2a */ /* 0x000fe2000b900000 */
[----:B--2---:R-:W-:-:S04]  /*0420*/  IMAD.MOV R19, RZ, RZ, -R11 ;  /* 0x000000ffff137224 */ /* 0x004fc800078e0a0b */
[----:B------:R-:W-:-:S04]  /*0430*/  IMAD R17, R19, R0, RZ ;  /* 0x0000000013117224 */ /* 0x000fc800078e02ff */
[----:B------:R-:W-:-:S04]  /*0440*/  IMAD.HI.U32 R10, R11, R17, R10 ;  /* 0x000000110b0a7227 */ /* 0x000fc800078e000a */
[----:B------:R-:W-:Y:S02]  /*0450*/  IMAD.MOV.U32 R11, RZ, RZ, R6 ;  /* 0x000000ffff0b7224 */ /* 0x000fe400078e0006 */
[----:B------:R-:W-:Y:S02]  /*0460*/  IMAD.MOV.U32 R6, RZ, RZ, R3 ;  /* 0x000000ffff067224 */ /* 0x000fe400078e0003 */
[----:B------:R-:W-:-:S03]  /*0470*/  IMAD.HI.U32 R10, R10, R11, RZ ;  /* 0x0000000b0a0a7227 */ /* 0x000fc600078e00ff */
[----:B------:R-:W-:Y:S01]  /*0480*/  FSEL R13, R6, UR9, P0 ;  /* 0x00000009060d7c08 */ /* 0x000fe20008000000 */
[----:B------:R-:W-:Y:S01]  /*0490*/  IMAD.MOV.U32 R6, RZ, RZ, R2 ;  /* 0x000000ffff067224 */ /* 0x000fe200078e0002 */
[----:B------:R-:W-:Y:S01]  /*04a0*/  @P1 LOP3.LUT R13, R12, 0x80000, RZ, 0xfc, !PT ;  /* 0x000800000c0d1812 */ /* 0x000fe200078efcff */
[----:B------:R-:W-:Y:S01]  /*04b0*/  IMAD.MOV R12, RZ, RZ, -R10 ;  /* 0x000000ffff0c7224 */ /* 0x000fe200078e0a0a */
[----:B------:R-:W-:Y:S02]  /*04c0*/  DFMA R2, R4, -R14, 1 ;  /* 0x3ff000000402742b */ /* 0x000fe4000000080e */
[----:B------:R-:W-:Y:S01]  /*04d0*/  SEL R10, R6, UR4, P0 ;  /* 0x00000004060a7c07 */ /* 0x000fe20008000000 */
[----:B------:R-:W-:Y:S01]  /*04e0*/  IMAD R12, R0, R12, R11 ;  /* 0x0000000c000c7224 */ /* 0x000fe200078e020b */
[----:B------:R-:W1:Y:S01]  /*04f0*/  LDC R6, c[0x0][0x3b0] ;  /* 0x0000ec00ff067b82 */ /* 0x000e620000000800 */
[----:B------:R-:W-:-:S03]  /*0500*/  IMAD.MOV.U32 R11, RZ, RZ, R13 ;  /* 0x000000ffff0b7224 */ /* 0x000fc600078e000d */
[----:B------:R-:W-:Y:S01]  /*0510*/  DFMA R2, R4, R2, R4 ;  /* 0x000000020402722b */ /* 0x000fe20000000004 */
[----:B------:R-:W-:Y:S02]  /*0520*/  ISETP.GT.U32.AND P0, PT, R0, R12, PT ;  /* 0x0000000c0000720c */ /* 0x000fe40003f04070 */
[----:B------:R-:W-:-:S08]  /*0530*/  DADD R18, R10, 1 ;  /* 0x3ff000000a127429 */ /* 0x000fd00000000000 */
[----:B------:R-:W-:Y:S02]  /*0540*/  DMUL R16, R18, R2 ;  /* 0x0000000212107228 */ /* 0x000fe40000000000 */
[----:B------:R-:W-:Y:S02]  /*0550*/  FSETP.GEU.AND P3, PT, |R19|, 6.5827683646048100446e-37, PT ;  /* 0x036000001300780b */ /* 0x000fe40003f6e200 */
[----:B------:R-:W-:Y:S02]  /*0560*/  @!P0 IADD3 R12, PT, PT, R12, -R0, RZ ;  /* 0x800000000c0c8210 */ /* 0x000fe40007ffe0ff */
[----:B------:R-:W-:Y:S02]  /*0570*/  ISETP.GE.AND P0, PT, R32, RZ, PT ;  /* 0x000000ff2000720c */ /* 0x000fe40003f06270 */
[----:B------:R-:W-:Y:S01]  /*0580*/  DFMA R4, R16, -R14, R18 ;  /* 0x8000000e1004722b */ /* 0x000fe20000000012 */
[----:B------:R-:W-:-:S07]  /*0590*/  ISETP.GT.U32.AND P1, PT, R0, R12, PT ;  /* 0x0000000c0000720c */ /* 0x000fce0003f24070 */
[----:B------:R-:W-:Y:S02]  /*05a0*/  DFMA R16, R2, R4, R16 ;  /* 0x000000040210722b */ /* 0x000fe40000000010 */
[----:B------:R-:W2:Y:S04]  /*05b0*/  LDC R5, c[0x0][0x3b4] ;  /* 0x0000ed00ff057b82 */ /* 0x000ea80000000800 */
[----:B------:R-:W-:Y:S01]  /*05c0*/  @!P1 IMAD.IADD R12, R12, 0x1, -R0 ;  /* 0x000000010c0c9824 */ /* 0x000fe200078e0a00 */
[----:B------:R-:W-:-:S03]  /*05d0*/  ISETP.NE.AND P1, PT, R7, RZ, PT ;  /* 0x000000ff0700720c */ /* 0x000fc60003f25270 */
[----:B------:R-:W-:Y:S01]  /*05e0*/  FFMA R0, RZ, UR11, R17 ;  /* 0x0000000bff007c23 */ /* 0x000fe20008000011 */
[----:B------:R-:W-:-:S04]  /*05f0*/  @!P0 IMAD.MOV R12, RZ, RZ, -R12 ;  /* 0x000000ffff0c8224 */ /* 0x000fc800078e0a0c */
[----:B------:R-:W-:-:S05]  /*0600*/  FSETP.GT.AND P2, PT, |R0|, 1.469367938527859385e-39, PT ;  /* 0x001000000000780b */ /* 0x000fca0003f44200 */
[----:B------:R-:W-:-:S08]  /*0610*/  @!P1 LOP3.LUT R12, RZ, R7, RZ, 0x33, !PT ;  /* 0x00000007ff0c9212 */ /* 0x000fd000078e33ff */
[----:B-1----:R-:W-:Y:S05]  /*0620*/  @P2 BRA P3, `(.L_x_146) ;  /* 0x0000000000182947 */ /* 0x002fea0001800000 */
[----:B------:R-:W-:Y:S01]  /*0630*/  IMAD.MOV.U32 R22, RZ, RZ, R18 ;  /* 0x000000ffff167224 */ /* 0x000fe200078e0012 */
[----:B------:R-:W-:Y:S01]  /*0640*/  MOV R34, 0x670 ;  /* 0x0000067000227802 */ /* 0x000fe20000000f00 */
[----:B------:R-:W-:-:S07]  /*0650*/  IMAD.MOV.U32 R23, RZ, RZ, R19 ;  /* 0x000000ffff177224 */ /* 0x000fce00078e0013 */
[----:B0-2---:R-:W-:Y:S05]  /*0660*/  CALL.REL.NOINC `($__internal_9_$__cuda_sm20_div_rn_f64_full) ;  /* 0x00000008009c7944 */ /* 0x005fea0003c00000 */
[----:B------:R-:W-:Y:S01]  /*0670*/  MOV R16, R2 ;  /* 0x0000000200107202 */ /* 0x000fe20000000f00 */
[----:B------:R-:W-:-:S07]  /*0680*/  IMAD.MOV.U32 R17, RZ, RZ, R3 ;  /* 0x000000ffff117224 */ /* 0x000fce00078e0003 */
.L_x_146:
[----:B0-----:R-:W-:Y:S05]  /*0690*/  BSYNC.RECONVERGENT B1 ;  /* 0x0000000000017941 */ /* 0x001fea0003800200 */
.L_x_145:
[----:B------:R-:W0:Y:S01]  /*06a0*/  LDC.64 R24, c[0x0][0x380] ;  /* 0x0000e000ff187b82 */ /* 0x000e220000000a00 */
[C-C-:B------:R-:W-:Y:S01]  /*06b0*/  IMAD R3, R7.reuse, UR6, R12.reuse ;  /* 0x0000000607037c24 */ /* 0x140fe2000f8e020c */
[----:B------:R-:W1:Y:S01]  /*06c0*/  F2I.F64.FLOOR R0, R16 ;  /* 0x0000001000007311 */ /* 0x000e620000305100 */
[----:B------:R-:W-:-:S05]  /*06d0*/  IMAD R30, R7, 0x2, R12 ;  /* 0x00000002071e7824 */ /* 0x000fca00078e020c */
[----:B------:R-:W3:Y:S01]  /*06e0*/  LDC.64 R18, c[0x0][0x390] ;  /* 0x0000e400ff127b82 */ /* 0x000ee20000000a00 */
[----:B0-----:R-:W-:-:S04]  /*06f0*/  IMAD.WIDE R2, R3, 0x8, R24 ;  /* 0x0000000803027825 */ /* 0x001fc800078e0218 */
[----:B-1----:R-:W-:Y:S02]  /*0700*/  IMAD R27, R0, UR8, R12 ;  /* 0x00000008001b7c24 */ /* 0x002fe4000f8e020c */
[C---:B------:R-:W-:Y:S02]  /*0710*/  IMAD.WIDE R36, R7.reuse, 0x8, R2 ;  /* 0x0000000807247825 */ /* 0x040fe400078e0202 */
[----:B------:R-:W4:Y:S04]  /*0720*/  LDG.E.64 R2, desc[UR12][R2.64] ;  /* 0x0000000c02027981 */ /* 0x000f28000c1e1b00 */
[----:B------:R-:W4:Y:S01]  /*0730*/  LDG.E.64 R34, desc[UR12][R36.64] ;  /* 0x0000000c24227981 */ /* 0x000f22000c1e1b00 */
[----:B------:R-:W-:-:S04]  /*0740*/  IMAD.WIDE R16, R7, 0x8, R36 ;  /* 0x0000000807107825 */ /* 0x000fc800078e0224 */
[----:B------:R-:W-:Y:S02]  /*0750*/  IMAD.IADD R29, R30, 0x1, -R7 ;  /* 0x000000011e1d7824 */ /* 0x000fe400078e0a07 */
[----:B------:R-:W2:Y:S01]  /*0760*/  LDG.E.64 R16, desc[UR12][R16.64] ;  /* 0x0000000c10107981 */ /* 0x000ea2000c1e1b00 */
[----:B---3--:R-:W-:-:S04]  /*0770*/  IMAD.WIDE R26, R27, 0x8, R18 ;  /* 0x000000081b1a7825 */ /* 0x008fc800078e0212 */
[--C-:B------:R-:W-:Y:S01]  /*0780*/  IMAD.WIDE R30, R30, 0x8, R24.reuse ;  /* 0x000000081e1e7825 */ /* 0x100fe200078e0218 */
[----:B------:R-:W3:Y:S03]  /*0790*/  LDG.E.64 R20, desc[UR12][R26.64] ;  /* 0x0000000c1a147981 */ /* 0x000ee6000c1e1b00 */
[--C-:B------:R-:W-:Y:S02]  /*07a0*/  IMAD.WIDE R28, R29, 0x8, R24.reuse ;  /* 0x000000081d1c7825 */ /* 0x100fe400078e0218 */
[----:B------:R-:W3:Y:S04]  /*07b0*/  LDG.E.64 R30, desc[UR12][R30.64] ;  /* 0x0000000c1e1e7981 */ /* 0x000ee8000c1e1b00 */
[----:B------:R-:W3:Y:S01]  /*07c0*/  LDG.E.64 R28, desc[UR12][R28.64] ;  /* 0x0000000c1c1c7981 */ /* 0x000ee2000c1e1b00 */
[----:B------:R-:W-:Y:S01]  /*07d0*/  IMAD.WIDE R24, R12, 0x8, R24 ;  /* 0x000000080c187825 */ /* 0x000fe200078e0218 */
[----:B------:R-:W-:-:S04]  /*07e0*/  ISETP.GT.AND P0, PT, R0, UR10, PT ;  /* 0x0000000a00007c0c */ /* 0x000fc8000bf04270 */
[----:B------:R-:W3:Y:S01]  /*07f0*/  LDG.E.64 R26, desc[UR12][R24.64] ;  /* 0x0000000c181a7981 */ /* 0x000ee2000c1e1b00 */
[----:B------:R-:W-:-:S04]  /*0800*/  IMAD R4, R0, R7, RZ ;  /* 0x0000000700047224 */ /* 0x000fc800078e02ff */
[----:B------:R-:W-:Y:S01]  /*0810*/  IMAD.WIDE R12, R4, 0x8, R24 ;  /* 0x00000008040c7825 */ /* 0x000fe200078e0218 */
[----:B------:R-:W-:-:S03]  /*0820*/  MOV R19, 0x3fb745d1 ;  /* 0x3fb745d100137802 */ /* 0x000fc60000000f00 */
[----:B------:R-:W-:Y:S01]  /*0830*/  IMAD.MOV.U32 R18, RZ, RZ, 0x745d1746 ;  /* 0x745d1746ff127424 */ /* 0x000fe200078e00ff */
[----:B----4-:R-:W-:Y:S02]  /*0840*/  DFMA R22, R34, 3, -R2 ;  /* 0x400800002216782b */ /* 0x010fe40000000802 */
[----:B------:R-:W-:-:S08]  /*0850*/  DMUL R2, R2, 15 ;  /* 0x402e000002027828 */ /* 0x000fd00000000000 */
[----:B------:R-:W-:Y:S01]  /*0860*/  DFMA R34, R34, 56, -R2 ;  /* 0x404c00002222782b */ /* 0x000fe20000000802 */
[----:B------:R-:W-:Y:S02]  /*0870*/  @!P0 IMAD.WIDE R2, R7, 0x8, R12 ;  /* 0x0000000807028825 */ /* 0x000fe400078e020c */
[----:B------:R-:W5:Y:S01]  /*0880*/  LDG.E.64 R12, desc[UR12][R12.64] ;  /* 0x0000000c0c0c7981 */ /* 0x000f62000c1e1b00 */
[----:B--2---:R-:W-:Y:S02]  /*0890*/  DFMA R22, R16, 9, R22 ;  /* 0x402200001016782b */ /* 0x004fe40000000016 */
[----:B---3--:R-:W-:Y:S02]  /*08a0*/  DADD R20, R10, -R20 ;  /* 0x000000000a147229 */ /* 0x008fe40000000814 */
[----:B------:R-:W-:-:S04]  /*08b0*/  DMUL R10, R30, 15 ;  /* 0x402e00001e0a7828 */ /* 0x000fc80000000000 */
[----:B------:R-:W-:Y:S02]  /*08c0*/  DMUL R22, R22, R18 ;  /* 0x0000001216167228 */ /* 0x000fe40000000000 */
[C---:B------:R-:W-:Y:S02]  /*08d0*/  DFMA R30, R28.reuse, 3, -R30 ;  /* 0x400800001c1e782b */ /* 0x040fe4000000081e */
[----:B------:R-:W-:-:S06]  /*08e0*/  DFMA R28, R28, 56, -R10 ;  /* 0x404c00001c1c782b */ /* 0x000fcc000000080a */
[----:B------:R-:W-:Y:S02]  /*08f0*/  IMAD.MOV.U32 R10, RZ, RZ, R22 ;  /* 0x000000ffff0a7224 */ /* 0x000fe400078e0016 */
[----:B------:R-:W-:-:S06]  /*0900*/  IMAD.MOV.U32 R11, RZ, RZ, R23 ;  /* 0x000000ffff0b7224 */ /* 0x000fcc00078e0017 */
[----:B------:R0:W5:Y:S02]  /*0910*/  @!P0 LDG.E.64 R10, desc[UR12][R2.64] ;  /* 0x0000000c020a8981 */ /* 0x000164000c1e1b00 */
[----:B0-----:R-:W0:Y:S01]  /*0920*/  MUFU.RCP64H R3, UR11 ;  /* 0x0000000b00037d08 */ /* 0x001e220008001800 */
[----:B------:R-:W-:-:S06]  /*0930*/  IMAD.MOV.U32 R2, RZ, RZ, 0x1 ;  /* 0x00000001ff027424 */ /* 0x000fcc00078e00ff */
[----:B0-----:R-:W-:-:S08]  /*0940*/  DFMA R36, R2, -R14, 1 ;  /* 0x3ff000000224742b */ /* 0x001fd0000000080e */
[----:B------:R-:W-:-:S08]  /*0950*/  DFMA R36, R36, R36, R36 ;  /* 0x000000242424722b */ /* 0x000fd00000000024 */
[----:B------:R-:W-:-:S08]  /*0960*/  DFMA R36, R2, R36, R2 ;  /* 0x000000240224722b */ /* 0x000fd00000000002 */
[----:B------:R-:W-:-:S08]  /*0970*/  DFMA R2, R36, -R14, 1 ;  /* 0x3ff000002402742b */ /* 0x000fd0000000080e */
[----:B------:R-:W-:-:S08]  /*0980*/  DFMA R2, R36, R2, R36 ;  /* 0x000000022402722b */ /* 0x000fd00000000024 */
[----:B------:R-:W-:-:S08]  /*0990*/  DMUL R36, R2, R20 ;  /* 0x0000001402247228 */ /* 0x000fd00000000000 */
[----:B------:R-:W-:Y:S01]  /*09a0*/  DFMA R14, R36, -R14, R20 ;  /* 0x8000000e240e722b */ /* 0x000fe20000000014 */
[----:B------:R-:W-:-:S07]  /*09b0*/  ISETP.GT.AND P3, PT, R0, UR6, PT ;  /* 0x0000000600007c0c */ /* 0x000fce000bf64270 */
[----:B------:R-:W-:Y:S02]  /*09c0*/  DFMA R2, R2, R14, R36 ;  /* 0x0000000e0202722b */ /* 0x000fe40000000024 */
[C---:B------:R-:W-:Y:S02]  /*09d0*/  DFMA R28, R26.reuse, -30, R28 ;  /* 0xc03e00001a1c782b */ /* 0x040fe4000000001c */
[----:B------:R-:W-:Y:S02]  /*09e0*/  DFMA R30, R26, 9, R30 ;  /* 0x402200001a1e782b */ /* 0x000fe4000000001e */
[----:B------:R-:W-:-:S04]  /*09f0*/  DFMA R34, R16, -30, R34 ;  /* 0xc03e00001022782b */ /* 0x000fc80000000022 */
[----:B------:R-:W-:Y:S01]  /*0a00*/  FFMA R14, RZ, UR11, R3 ;  /* 0x0000000bff0e7c23 */ /* 0x000fe20008000003 */
[----:B------:R-:W-:Y:S01]  /*0a10*/  BSSY.RECONVERGENT B1, `(.L_x_147) ;  /* 0x000000f000017945 */ /* 0x000fe20003800200 */
[----:B------:R-:W-:-:S03]  /*0a20*/  DMUL R16, R30, R18 ;  /* 0x000000121e107228 */ /* 0x000fc60000000000 */
[----:B------:R-:W-:Y:S01]  /*0a30*/  FSETP.GT.AND P0, PT, |R14|, 1.469367938527859385e-39, PT ;  /* 0x001000000e00780b */ /* 0x000fe20003f04200 */
[-C--:B------:R-:W-:Y:S02]  /*0a40*/  DMUL R14, R28, R18.reuse ;  /* 0x000000121c0e7228 */ /* 0x080fe40000000000 */
[----:B------:R-:W-:Y:S01]  /*0a50*/  DMUL R18, R34, R18 ;  /* 0x0000001222127228 */ /* 0x000fe20000000000 */
[----:B------:R-:W-:Y:S02]  /*0a60*/  ISETP.GE.AND P1, PT, R0, 0x1, PT ;  /* 0x000000010000780c */ /* 0x000fe40003f26270 */
[----:B------:R-:W-:Y:S01]  /*0a70*/  FSETP.GEU.AND P2, PT, |R21|, 6.5827683646048100446e-37, PT ;  /* 0x036000001500780b */ /* 0x000fe20003f4e200 */
[----:B------:R-:W-:-:S12]  /*0a80*/  @P3 BRA `(.L_x_148) ;  /* 0x00000000001c3947 */ /* 0x000fd80003800000 */
[----:B------:R-:W-:Y:S01]  /*0a90*/  ISETP.NE.AND P3, PT, R0, UR10, PT ;  /* 0x0000000a00007c0c */ /* 0x000fe2000bf65270 */
[----:B------:R-:W-:Y:S01]  /*0aa0*/  IMAD.MOV.U32 R18, RZ, RZ, R22 ;  /* 0x000000ffff127224 */ /* 0x000fe200078e0016 */
[----:B------:R-:W-:-:S11]  /*0ab0*/  MOV R19, R23 ;  /* 0x0000001700137202 */ /* 0x000fd60000000f00 */
[----:B------:R-:W-:Y:S05]  /*0ac0*/  @!P3 BRA `(.L_x_148) ;  /* 0x00000000000cb947 */ /* 0x000fea0003800000 */
[----:B------:R-:W-:-:S04]  /*0ad0*/  IMAD R19, R7, 0x2, R4 ;  /* 0x0000000207137824 */ /* 0x000fc800078e0204 */
[----:B------:R-:W-:-:S06]  /*0ae0*/  IMAD.WIDE R18, R19, 0x8, R24 ;  /* 0x0000000813127825 */ /* 0x000fcc00078e0218 */
[----:B------:R-:W5:Y:S02]  /*0af0*/  LDG.E.64 R18, desc[UR12][R18.64] ;  /* 0x0000000c12127981 */ /* 0x000f64000c1e1b00 */
.L_x_148:
[----:B------:R-:W-:Y:S05]  /*0b00*/  BSYNC.RECONVERGENT B1 ;  /* 0x0000000000017941 */ /* 0x000fea0003800200 */
.L_x_147:
[----:B------:R-:W-:Y:S04]  /*0b10*/  BSSY.RECONVERGENT B1, `(.L_x_149) ;  /* 0x0000009000017945 */ /* 0x000fe80003800200 */
[----:B------:R-:W-:Y:S05]  /*0b20*/  @!P1 BRA `(.L_x_150) ;  /* 0x00000000001c9947 */ /* 0x000fea0003800000 */
[----:B------:R-:W-:Y:S01]  /*0b30*/  ISETP.NE.AND P1, PT, R0, 0x1, PT ;  /* 0x000000010000780c */ /* 0x000fe20003f25270 */
[----:B------:R-:W-:-:S04]  /*0b40*/  IMAD.IADD R4, R4, 0x1, -R7 ;  /* 0x0000000104047824 */ /* 0x000fc800078e0a07 */
[----:B------:R-:W-:-:S06]  /*0b50*/  IMAD.WIDE R16, R4, 0x8, R24 ;  /* 0x0000000804107825 */ /* 0x000fcc00078e0218 */
[----:B------:R-:W5:Y:S02]  /*0b60*/  LDG.E.64 R16, desc[UR12][R16.64] ;  /* 0x0000000c10107981 */ /* 0x000f64000c1e1b00 */
[----:B------:R-:W-:-:S04]  /*0b70*/  @P1 IMAD.IADD R7, R4, 0x1, -R7 ;  /* 0x0000000104071824 */ /* 0x000fc800078e0a07 */
[----:B------:R-:W-:-:S05]  /*0b80*/  @P1 IMAD.WIDE R24, R7, 0x8, R24 ;  /* 0x0000000807181825 */ /* 0x000fca00078e0218 */
[----:B------:R0:W5:Y:S02]  /*0b90*/  @P1 LDG.E.64 R14, desc[UR12][R24.64] ;  /* 0x0000000c180e1981 */ /* 0x000164000c1e1b00 */
.L_x_150:
[----:B------:R-:W-:Y:S05]  /*0ba0*/  BSYNC.RECONVERGENT B1 ;  /* 0x0000000000017941 */ /* 0x000fea0003800200 */
.L_x_149:
[----:B------:R-:W-:Y:S04]  /*0bb0*/  BSSY.RECONVERGENT B1, `(.L_x_151) ;  /* 0x0000006000017945 */ /* 0x000fe80003800200 */
[----:B------:R-:W-:Y:S05]  /*0bc0*/  @P0 BRA P2, `(.L_x_152) ;  /* 0x0000000000100947 */ /* 0x000fea0001000000 */
[----:B------:R-:W-:Y:S01]  /*0bd0*/  IMAD.MOV.U32 R22, RZ, RZ, R20 ;  /* 0x000000ffff167224 */ /* 0x000fe200078e0014 */
[----:B------:R-:W-:Y:S02]  /*0be0*/  MOV R23, R21 ;  /* 0x0000001500177202 */ /* 0x000fe40000000f00 */
[----:B------:R-:W-:-:S07]  /*0bf0*/  MOV R34, 0xc10 ;  /* 0x00000c1000227802 */ /* 0x000fce0000000f00 */
[----:B0----5:R-:W-:Y:S05]  /*0c00*/  CALL.REL.NOINC `($__internal_9_$__cuda_sm20_div_rn_f64_full) ;  /* 0x0000000400347944 */ /* 0x021fea0003c00000 */
.L_x_152:
[----:B------:R-:W-:Y:S05]  /*0c10*/  BSYNC.RECONVERGENT B1 ;  /* 0x0000000000017941 */ /* 0x000fea0003800200 */
.L_x_151:
[----:B------:R-:W-:-:S08]  /*0c20*/  DMUL R22, R2, R2 ;  /* 0x0000000202167228 */ /* 0x000fd00000000000 */
[C---:B------:R-:W-:Y:S02]  /*0c30*/  DMUL R20, R22.reuse, R2 ;  /* 0x0000000216147228 */ /* 0x040fe40000000000 */
[C---:B------:R-:W-:Y:S02]  /*0c40*/  DMUL R6, R22.reuse, 6 ;  /* 0x4018000016067828 */ /* 0x040fe40000000000 */
[----:B------:R-:W-:-:S04]  /*0c50*/  DMUL R22, R22, 18 ;  /* 0x4032000016167828 */ /* 0x000fc80000000000 */
[----:B------:R-:W-:-:S04]  /*0c60*/  DADD R4, R20, R20 ;  /* 0x0000000014047229 */ /* 0x000fc80000000014 */
[C-C-:B------:R-:W-:Y:S02]  /*0c70*/  DFMA R26, R20.reuse, -8, R22.reuse ;  /* 0xc0200000141a782b */ /* 0x140fe40000000016 */
[----:B------:R-:W-:Y:S02]  /*0c80*/  DFMA R22, R20, 12, -R22 ;  /* 0x402800001416782b */ /* 0x000fe40000000816 */
[--C-:B0-----:R-:W-:Y:S02]  /*0c90*/  DADD R24, R4, -R6.reuse ;  /* 0x0000000004187229 */ /* 0x101fe40000000806 */
[----:B------:R-:W-:Y:S02]  /*0ca0*/  DFMA R6, R20, -8, R6 ;  /* 0xc02000001406782b */ /* 0x000fe40000000006 */
[C---:B------:R-:W-:Y:S02]  /*0cb0*/  DFMA R26, R2.reuse, 6, R26 ;  /* 0x40180000021a782b */ /* 0x040fe4000000001a */
[----:B------:R-:W-:-:S02]  /*0cc0*/  DFMA R22, R2, -24, R22 ;  /* 0xc03800000216782b */ /* 0x000fc40000000016 */
[C---:B------:R-:W-:Y:S02]  /*0cd0*/  DFMA R24, R2.reuse, 3, R24 ;  /* 0x400800000218782b */ /* 0x040fe40000000018 */
[----:B------:R-:W-:Y:S02]  /*0ce0*/  DFMA R6, R2, 18, R6 ;  /* 0x403200000206782b */ /* 0x000fe40000000006 */
[----:B------:R-:W-:Y:S02]  /*0cf0*/  DADD R26, R26, -15 ;  /* 0xc02e00001a1a7429 */ /* 0x000fe40000000000 */
[----:B------:R-:W-:Y:S02]  /*0d00*/  DADD R22, R22, 15 ;  /* 0x402e000016167429 */ /* 0x000fe40000000000 */
[----:B------:R-:W-:Y:S02]  /*0d10*/  DADD R24, R24, 1 ;  /* 0x3ff0000018187429 */ /* 0x000fe40000000000 */
[----:B------:R-:W-:-:S02]  /*0d20*/  DADD R6, R6, -1 ;  /* 0xbff0000006067429 */ /* 0x000fc40000000000 */
[----:B------:R-:W-:-:S04]  /*0d30*/  DFMA R2, R2, -3, R4 ;  /* 0xc00800000202782b */ /* 0x000fc80000000004 */
[----:B-----5:R-:W-:-:S08]  /*0d40*/  DMUL R14, R24, R14 ;  /* 0x0000000e180e7228 */ /* 0x020fd00000000000 */
        /* <DEDUP_REMOVED lines=9> */
.L_x_144:
[----:B------:R-:W1:Y:S02]  /*0de0*/  LDC.64 R2, c[0x0][0x388] ;  /* 0x0000e200ff027b82 */ /* 0x000e640000000a00 */
[----:B-1----:R-:W-:-:S05]  /*0df0*/  IMAD.WIDE R2, R32, 0x8, R2 ;  /* 0x0000000820027825 */ /* 0x002fca00078e0202 */
[----:B------:R1:W-:Y:S02]  /*0e00*/  STG.E.64 desc[UR12][R2.64], RZ ;  /* 0x000000ff02007986 */ /* 0x0003e4000c101b0c */
.L_x_153:
[----:B0-----:R-:W-:Y:S05]  /*0e10*/  BSYNC.RECONVERGENT B0 ;  /* 0x0000000000007941 */ /* 0x001fea0003800200 */
.L_x_143:
[----:B------:R-:W-:-:S05]  /*0e20*/  VIADD R32, R32, UR7 ;  /* 0x0000000720207c36 */ /* 0x000fca0008000000 */
[----:B------:R-:W-:-:S13]  /*0e30*/  ISETP.GE.AND P0, PT, R32, UR14, PT ;  /* 0x0000000e20007c0c */ /* 0x000fda000bf06270 */
[----:B------:R-:W-:Y:S05]  /*0e40*/  @!P0 BRA `(.L_x_154) ;  /* 0xfffffff000f08947 */ /* 0x000fea000383ffff */
[----:B------:R-:W-:Y:S05]  /*0e50*/  EXIT ;  /* 0x000000000000794d */ /* 0x000fea0003800000 */
        .weak           $__internal_8_$__cuda_sm20_dblrcp_rn_slowpath_v3
        .type           $__internal_8_$__cuda_sm20_dblrcp_rn_slowpath_v3,@function
        .size           $__internal_8_$__cuda_sm20_dblrcp_rn_slowpath_v3,($__internal_9_$__cuda_sm20_div_rn_f64_full - $__internal_8_$__cuda_sm20_dblrcp_rn_slowpath_v3)
$__internal_8_$__cuda_sm20_dblrcp_rn_slowpath_v3:
        /* <DEDUP_REMOVED lines=10> */
[----:B------:R-:W-:Y:S01]  /*0f00*/  VIADD R5, R3, 0xc0200000 ;  /* 0xc020000003057836 */ /* 0x000fe20000000000 */
[----:B------:R-:W-:-:S03]  /*0f10*/  MOV R4, R2 ;  /* 0x0000000200047202 */ /* 0x000fc60000000f00 */
[----:B------:R-:W0:Y:S03]  /*0f20*/  MUFU.RCP64H R7, R5 ;  /* 0x0000000500077308 */ /* 0x000e260000001800 */
        /* <DEDUP_REMOVED lines=10> */
.L_x_157:
        /* <DEDUP_REMOVED lines=10> */
.L_x_155:
[----:B------:R-:W-:Y:S01]  /*1070*/  LOP3.LUT R5, R3, 0x80000, RZ, 0xfc, !PT ;  /* 0x0008000003057812 */ /* 0x000fe200078efcff */
[----:B------:R-:W-:-:S07]  /*1080*/  IMAD.MOV.U32 R4, RZ, RZ, R2 ;  /* 0x000000ffff047224 */ /* 0x000fce00078e0002 */
.L_x_156:
[----:B------:R-:W-:Y:S01]  /*1090*/  MOV R2, R0 ;  /* 0x0000000000027202 */ /* 0x000fe20000000f00 */
[----:B------:R-:W-:Y:S02]  /*10a0*/  IMAD.MOV.U32 R3, RZ, RZ, 0x0 ;  /* 0x00000000ff037424 */ /* 0x000fe400078e00ff */
[----:B------:R-:W-:Y:S02]  /*10b0*/  IMAD.MOV.U32 R8, RZ, RZ, R4 ;  /* 0x000000ffff087224 */ /* 0x000fe400078e0004 */
[----:B------:R-:W-:Y:S01]  /*10c0*/  IMAD.MOV.U32 R9, RZ, RZ, R5 ;  /* 0x000000ffff097224 */ /* 0x000fe200078e0005 */
[----:B------:R-:W-:Y:S06]  /*10d0*/  RET.REL.NODEC R2 `(_Z15dcdx_bar_on_gpuPdS_S_S_iiid) ;  /* 0xffffffec02c87950 */ /* 0x000fec0003c3ffff */
        .weak           $__internal_9_$__cuda_sm20_div_rn_f64_full
        .type           $__internal_9_$__cuda_sm20_div_rn_f64_full,@function
        .size           $__internal_9_$__cuda_sm20_div_rn_f64_full,(.L_x_832 - $__internal_9_$__cuda_sm20_div_rn_f64_full)
$__internal_9_$__cuda_sm20_div_rn_f64_full:
[C---:B------:R-:W-:Y:S01]  /*10e0*/  FSETP.GEU.AND P0, PT, |R5|.reuse, 1.469367938527859385e-39, PT ;  /* 0x001000000500780b */ /* 0x040fe20003f0e200 */
[--C-:B------:R-:W-:Y:S01]  /*10f0*/  IMAD.MOV.U32 R4, RZ, RZ, R6.reuse ;  /* 0x000000ffff047224 */ /* 0x100fe200078e0006 */
[----:B------:R-:W-:Y:S01]  /*1100*/  LOP3.LUT R20, R5, 0x800fffff, RZ, 0xc0, !PT ;  /* 0x800fffff05147812 */ /* 0x000fe200078ec0ff */
[----:B------:R-:W-:Y:S01]  /*1110*/  IMAD.MOV.U32 R24, RZ, RZ, 0x1 ;  /* 0x00000001ff187424 */ /* 0x000fe200078e00ff */
[----:B------:R-:W-:Y:S01]  /*1120*/  FSETP.GEU.AND P2, PT, |R23|, 1.469367938527859385e-39, PT ;  /* 0x001000001700780b */ /* 0x000fe20003f4e200 */
[----:B------:R-:W-:Y:S01]  /*1130*/  BSSY.RECONVERGENT B2, `(.L_x_158) ;  /* 0x0000055000027945 */ /* 0x000fe20003800200 */
[----:B------:R-:W-:Y:S01]  /*1140*/  LOP3.LUT R21, R20, 0x3ff00000, RZ, 0xfc, !PT ;  /* 0x3ff0000014157812 */ /* 0x000fe200078efcff */
[----:B------:R-:W-:Y:S01]  /*1150*/  IMAD.MOV.U32 R20, RZ, RZ, R6 ;  /* 0x000000ffff147224 */ /* 0x000fe200078e0006 */
[----:B------:R-:W-:Y:S02]  /*1160*/  LOP3.LUT R0, R5, 0x7ff00000, RZ, 0xc0, !PT ;  /* 0x7ff0000005007812 */ /* 0x000fe400078ec0ff */
[----:B------:R-:W-:-:S03]  /*1170*/  MOV R2, 0x1ca00000 ;  /* 0x1ca0000000027802 */ /* 0x000fc60000000f00 */
[----:B------:R-:W-:Y:S01]  /*1180*/  @!P0 DMUL R20, R4, 8.98846567431157953865e+307 ;  /* 0x7fe0000004148828 */ /* 0x000fe20000000000 */
[----:B------:R-:W-:-:S03]  /*1190*/  LOP3.LUT R4, R23, 0x7ff00000, RZ, 0xc0, !PT ;  /* 0x7ff0000017047812 */ /* 0x000fc600078ec0ff */
[----:B------:R-:W-:Y:S01]  /*11a0*/  @!P2 LOP3.LUT R3, R5, 0x7ff00000, RZ, 0xc0, !PT ;  /* 0x7ff000000503a812 */ /* 0x000fe200078ec0ff */
[----:B------:R-:W-:Y:S01]  /*11b0*/  @!P2 IMAD.MOV.U32 R30, RZ, RZ, RZ ;  /* 0x000000ffff1ea224 */ /* 0x000fe200078e00ff */
[----:B------:R-:W0:Y:S01]  /*11c0*/  MUFU.RCP64H R25, R21 ;  /* 0x0000001500197308 */ /* 0x000e220000001800 */
[C---:B------:R-:W-:Y:S02]  /*11d0*/  ISETP.GE.U32.AND P1, PT, R4.reuse, R0, PT ;  /* 0x000000000400720c */ /* 0x040fe40003f26070 */
[----:B------:R-:W-:Y:S02]  /*11e0*/  @!P2 ISETP.GE.U32.AND P3, PT, R4, R3, PT ;  /* 0x000000030400a20c */ /* 0x000fe40003f66070 */
[----:B------:R-:W-:Y:S02]  /*11f0*/  @!P0 LOP3.LUT R0, R21, 0x7ff00000, RZ, 0xc0, !PT ;  /* 0x7ff0000015008812 */ /* 0x000fe400078ec0ff */
[----:B------:R-:W-:-:S04]  /*1200*/  @!P2 SEL R3, R2, 0x63400000, !P3 ;  /* 0x634000000203a807 */ /* 0x000fc80005800000 */
[----:B------:R-:W-:-:S04]  /*1210*/  @!P2 LOP3.LUT R3, R3, 0x80000000, R23, 0xf8, !PT ;  /* 0x800000000303a812 */ /* 0x000fc800078ef817 */
[----:B------:R-:W-:Y:S01]  /*1220*/  @!P2 LOP3.LUT R31, R3, 0x100000, RZ, 0xfc, !PT ;  /* 0x00100000031fa812 */ /* 0x000fe200078efcff */
[----:B------:R-:W-:Y:S01]  /*1230*/  IMAD.MOV.U32 R3, RZ, RZ, R4 ;  /* 0x000000ffff037224 */ /* 0x000fe200078e0004 */
        /* <DEDUP_REMOVED lines=13> */
[----:B------:R-:W-:Y:S01]  /*1310*/  DFMA R30, R28, -R20, R24 ;  /* 0x800000141c1e722b */ /* 0x000fe20000000018 */
[----:B------:R-:W-:-:S04]  /*1320*/  IADD3 R33, PT, PT, R0, -0x1, RZ ;  /* 0xffffffff00217810 */ /* 0x000fc80007ffe0ff */
[----:B------:R-:W-:-:S03]  /*1330*/  ISETP.GT.U32.OR P0, PT, R33, 0x7feffffe, P0 ;  /* 0x7feffffe2100780c */ /* 0x000fc60000704470 */
[----:B------:R-:W-:Y:S01]  /*1340*/  DFMA R30, R26, R30, R28 ;  /* 0x0000001e1a1e722b */ /* 0x000fe2000000001c */
[----:B------:R-:W-:Y:S02]  /*1350*/  IMAD.MOV.U32 R26, RZ, RZ, R6 ;  /* 0x000000ffff1a7224 */ /* 0x000fe400078e0006 */
[----:B------:R-:W-:-:S07]  /*1360*/  IMAD.MOV.U32 R27, RZ, RZ, R5 ;  /* 0x000000ffff1b7224 */ /* 0x000fce00078e0005 */
[----:B------:R-:W-:Y:S05]  /*1370*/  @P0 BRA `(.L_x_159) ;  /* 0x00000000006c0947 */ /* 0x000fea0003800000 */
[----:B------:R-:W-:-:S04]  /*1380*/  LOP3.LUT R3, R27, 0x7ff00000, RZ, 0xc0, !PT ;  /* 0x7ff000001b037812 */ /* 0x000fc800078ec0ff */
[CC--:B------:R-:W-:Y:S02]  /*1390*/  VIADDMNMX R0, R4.reuse, -R3.reuse, 0xb9600000, !PT ;  /* 0xb960000004007446 */ /* 0x0c0fe40007800903 */
[----:B------:R-:W-:Y:S02]  /*13a0*/  ISETP.GE.U32.AND P0, PT, R4, R3, PT ;  /* 0x000000030400720c */ /* 0x000fe40003f06070 */
[----:B------:R-:W-:Y:S02]  /*13b0*/  VIMNMX R0, PT, PT, R0, 0x46a00000, PT ;  /* 0x46a0000000007848 */ /* 0x000fe40003fe0100 */
[----:B------:R-:W-:Y:S02]  /*13c0*/  SEL R3, R2, 0x63400000, !P0 ;  /* 0x6340000002037807 */ /* 0x000fe40004000000 */
[----:B------:R-:W-:-:S03]  /*13d0*/  MOV R2, RZ ;  /* 0x000000ff00027202 */ /* 0x000fc60000000f00 */
        /* <DEDUP_REMOVED lines=21> */
.L_x_159:
        /* <DEDUP_REMOVED lines=16> */
.L_x_162:
[----:B------:R-:W-:Y:S01]  /*1630*/  LOP3.LUT R29, R27, 0x80000, RZ, 0xfc, !PT ;  /* 0x000800001b1d7812 */ /* 0x000fe200078efcff */
[----:B------:R-:W-:Y:S01]  /*1640*/  IMAD.MOV.U32 R28, RZ, RZ, R26 ;  /* 0x000000ffff1c7224 */ /* 0x000fe200078e001a */
[----:B------:R-:W-:Y:S06]  /*1650*/  BRA `(.L_x_160) ;  /* 0x0000000000087947 */ /* 0x000fec0003800000 */
.L_x_161:
[----:B------:R-:W-:Y:S02]  /*1660*/  LOP3.LUT R29, R23, 0x80000, RZ, 0xfc, !PT ;  /* 0x00080000171d7812 */ /* 0x000fe400078efcff */
[----:B------:R-:W-:-:S07]  /*1670*/  MOV R28, R22 ;  /* 0x00000016001c7202 */ /* 0x000fce0000000f00 */
.L_x_160:
[----:B------:R-:W-:Y:S05]  /*1680*/  BSYNC.RECONVERGENT B2 ;  /* 0x0000000000027941 */ /* 0x000fea0003800200 */
.L_x_158:
[----:B------:R-:W-:Y:S02]  /*1690*/  IMAD.MOV.U32 R35, RZ, RZ, 0x0 ;  /* 0x00000000ff237424 */ /* 0x000fe400078e00ff */
[----:B------:R-:W-:Y:S02]  /*16a0*/  IMAD.MOV.U32 R2, RZ, RZ, R28 ;  /* 0x000000ffff027224 */ /* 0x000fe400078e001c */
[----:B------:R-:W-:Y:S01]  /*16b0*/  IMAD.MOV.U32 R3, RZ, RZ, R29 ;  /* 0x000000ffff037224 */ /* 0x000fe200078e001d */
[----:B------:R-:W-:Y:S06]  /*16c0*/  RET.REL.NODEC R34 `(_Z15dcdx_bar_on_gpuPdS_S_S_iiid) ;  /* 0xffffffe8224c7950 */ /* 0x000fec0003c3ffff */
.L_x_163:
        /* <DEDUP_REMOVED lines=11> */
.L_x_832:


//--------------------- .text._Z22y_step_intC_ppm_on_gpuPdS_S_S_S_S_S_S_iiid --------------------------
	.section	.text._Z22y_step_intC_ppm_on_gpuPdS_S_S_S_S_S_S_iiid,"ax",@progbits
	.align	128
        .global         _Z22y_step_intC_ppm_on_gpuPdS_S_S_S_S_S_S_iiid
        .type           _Z22y_step_intC_ppm_on_gpuPdS_S_S_S_S_S_S_iiid,@function
        .size           _Z22y_step_intC_ppm_on_gpuPdS_S_S_S_S_S_S_iiid,(.L_x_834 - _Z22y_step_intC_ppm_on_gpuPdS_S_S_S_S_S_S_iiid)
        .other          _Z22y_step_intC_ppm_on_gpuPdS_S_S_S_S_S_S_iiid,@"STO_CUDA_ENTRY STV_DEFAULT"
_Z22y_step_intC_ppm_on_gpuPdS_S_S_S_S_S_S_iiid:
.text._Z22y_step_intC_ppm_on_gpuPdS_S_S_S_S_S_S_iiid:
        /* <DEDUP_REMOVED lines=9> */
[----:B------:R-:W-:Y:S01]  /*0090*/  CS2R R26, SRZ ;  /* 0x00000000001a7805 */ /* 0x000fe2000001ff00 */
[----:B------:R-:W1:Y:S01]  /*00a0*/  LDCU UR6, c[0x0][0x370] ;  /* 0x00006e00ff0677ac */ /* 0x000e620008000800 */
[----:B------:R-:W2:Y:S01]  /*00b0*/  LDCU.64 UR10, c[0x0][0x358] ;  /* 0x00006b00ff0a77ac */ /* 0x000ea20008000a00 */
[----:B0-----:R-:W-:Y:S02]  /*00c0*/  UIADD3 UR4, UPT, UPT, UR4, 0x1, URZ ;  /* 0x0000000104047890 */ /* 0x001fe4000fffe0ff */
[----:B-1----:R-:W-:-:S12]  /*00d0*/  UIMAD UR5, UR5, UR6, URZ ;  /* 0x00000006050572a4 */ /* 0x002fd8000f8e02ff */
.L_x_208:
[----:B------:R-:W0:Y:S02]  /*00e0*/  LDC R10, c[0x0][0x3c8] ;  /* 0x0000f200ff0a7b82 */ /* 0x000e240000000800 */
[----:B0-----:R-:W-:-:S04]  /*00f0*/  IABS R5, R10 ;  /* 0x0000000a00057213 */ /* 0x001fc80000000000 */
[----:B------:R-:W0:Y:S08]  /*0100*/  I2F.RP R0, R5 ;  /* 0x0000000500007306 */ /* 0x000e300000209400 */
[----:B0-----:R-:W0:Y:S02]  /*0110*/  MUFU.RCP R0, R0 ;  /* 0x0000000000007308 */ /* 0x001e240000001000 */
[----:B0-----:R-:W-:-:S06]  /*0120*/  VIADD R2, R0, 0xffffffe ;  /* 0x0ffffffe00027836 */ /* 0x001fcc0000000000 */
[----:B------:R0:W1:Y:S02]  /*0130*/  F2I.FTZ.U32.TRUNC.NTZ R3, R2 ;  /* 0x0000000200037305 */ /* 0x000064000021f000 */
[----:B0-----:R-:W-:Y:S02]  /*0140*/  IMAD.MOV.U32 R2, RZ, RZ, RZ ;  /* 0x000000ffff027224 */ /* 0x001fe400078e00ff */
[----:B-1----:R-:W-:-:S04]  /*0150*/  IMAD.MOV R4, RZ, RZ, -R3 ;  /* 0x000000ffff047224 */ /* 0x002fc800078e0a03 */
[----:B------:R-:W-:Y:S01]  /*0160*/  IMAD R7, R4, R5, RZ ;  /* 0x0000000504077224 */ /* 0x000fe200078e02ff */
[----:B------:R-:W-:-:S03]  /*0170*/  IABS R4, R13 ;  /* 0x0000000d00047213 */ /* 0x000fc60000000000 */
[----:B------:R-:W-:-:S06]  /*0180*/  IMAD.HI.U32 R3, R3, R7, R2 ;  /* 0x0000000703037227 */ /* 0x000fcc00078e0002 */
[----:B------:R-:W-:-:S04]  /*0190*/  IMAD.HI.U32 R3, R3, R4, RZ ;  /* 0x0000000403037227 */ /* 0x000fc800078e00ff */
[----:B------:R-:W-:-:S04]  /*01a0*/  IMAD.MOV R0, RZ, RZ, -R3 ;  /* 0x000000ffff007224 */ /* 0x000fc800078e0a03 */
        /* <DEDUP_REMOVED lines=8> */
[----:B------:R-:W-:-:S04]  /*0230*/  @P0 VIADD R3, R3, 0x1 ;  /* 0x0000000103030836 */ /* 0x000fc80000000000 */
[----:B------:R-:W-:Y:S02]  /*0240*/  IMAD.MOV.U32 R0, RZ, RZ, R3 ;  /* 0x000000ffff007224 */ /* 0x000fe400078e0003 */
[----:B------:R-:W0:Y:S02]  /*0250*/  LDC.64 R2, c[0x0][0x3b8] ;  /* 0x0000ee00ff027b82 */ /* 0x000e240000000a00 */
[----:B------:R-:W-:Y:S01]  /*0260*/  @!P2 IMAD.MOV R0, RZ, RZ, -R0 ;  /* 0x000000ffff00a224 */ /* 0x000fe200078e0a00 */
[----:B------:R-:W-:-:S05]  /*0270*/  @!P1 LOP3.LUT R0, RZ, R10, RZ, 0x33, !PT ;  /* 0x0000000aff009212 */ /* 0x000fca00078e33ff */
[----:B------:R-:W-:-:S04]  /*0280*/  IMAD R10, R0, R10, RZ ;  /* 0x0000000a000a7224 */ /* 0x000fc800078e02ff */
[----:B------:R-:W-:-:S04]  /*0290*/  IMAD.IADD R5, R13, 0x1, -R10 ;  /* 0x000000010d057824 */ /* 0x000fc800078e0a0a */
[----:B------:R-:W-:-:S04]  /*02a0*/  IMAD R5, R0, UR4, R5 ;  /* 0x0000000400057c24 */ /* 0x000fc8000f8e0205 */
[----:B0-----:R-:W-:-:S05]  /*02b0*/  IMAD.WIDE R2, R5, 0x8, R2 ;  /* 0x0000000805027825 */ /* 0x001fca00078e0202 */
[----:B--2---:R-:W2:Y:S04]  /*02c0*/  LDG.E.64 R8, desc[UR10][R2.64] ;  /* 0x0000000a02087981 */ /* 0x004ea8000c1e1b00 */
[----:B------:R-:W2:Y:S01]  /*02d0*/  LDG.E.64 R4, desc[UR10][R2.64+0x8] ;  /* 0x0000080a02047981 */ /* 0x000ea2000c1e1b00 */
[----:B------:R-:W-:Y:S01]  /*02e0*/  BSSY.RECONVERGENT B0, `(.L_x_164) ;  /* 0x0000214000007945 */ /* 0x000fe20003800200 */
[----:B--2---:R-:W-:-:S06]  /*02f0*/  DSETP.NEU.AND P0, PT, R8, R4, PT ;  /* 0x000000040800722a */ /* 0x004fcc0003f0d000 */
[----:B------:R-:W-:-:S06]  /*0300*/  DSETP.GEU.AND P0, PT, R4, -1, P0 ;  /* 0xbff000000400742a */ /* 0x000fcc000070e000 */
[----:B------:R-:W-:-:S14]  /*0310*/  DSETP.GT.OR P0, PT, R8, 1, !P0 ;  /* 0x3ff000000800742a */ /* 0x000fdc0004704400 */
[----:B------:R-:W-:Y:S05]  /*0320*/  @P0 BRA `(.L_x_165) ;  /* 0x00000020003c0947 */ /* 0x000fea0003800000 */
[----:B------:R-:W0:Y:S01]  /*0330*/  LDCU UR9, c[0x0][0x3d4] ;  /* 0x00007a80ff0977ac */ /* 0x000e220008000800 */
[----:B------:R-:W1:Y:S01]  /*0340*/  LDC.64 R14, c[0x0][0x3d0] ;  /* 0x0000f400ff0e7b82 */ /* 0x000e620000000a00 */
[----:B------:R-:W-:Y:S01]  /*0350*/  IMAD.MOV.U32 R2, RZ, RZ, 0x1 ;  /* 0x00000001ff027424 */ /* 0x000fe200078e00ff */
[----:B------:R-:W-:Y:S01]  /*0360*/  BSSY.RECONVERGENT B1, `(.L_x_166) ;  /* 0x0000024000017945 */ /* 0x000fe20003800200 */
[----:B------:R-:W-:Y:S01]  /*0370*/  UMOV UR6, 0xffffffff ;  /* 0xffffffff00067882 */ /* 0x000fe20000000000 */
[----:B------:R-:W-:Y:S01]  /*0380*/  UMOV UR7, 0x3fefffff ;  /* 0x3fefffff00077882 */ /* 0x000fe20000000000 */
[----:B------:R-:W-:Y:S01]  /*0390*/  IMAD.MOV.U32 R0, RZ, RZ, R8 ;  /* 0x000000ffff007224 */ /* 0x000fe200078e0008 */
[----:B------:R-:W-:Y:S01]  /*03a0*/  DSETP.MAX.AND P0, P1, R8, -UR6, PT ;  /* 0x8000000608007e2a */ /* 0x000fe2000b90f000 */
[----:B------:R-:W-:Y:S01]  /*03b0*/  UMOV UR8, UR7 ;  /* 0x0000000700087c82 */ /* 0x000fe20008000000 */
[----:B------:R-:W2:Y:S01]  /*03c0*/  LDC R12, c[0x0][0x3d0] ;  /* 0x0000f400ff0c7b82 */ /* 0x000ea20000000800 */
[----:B------:R-:W-:Y:S01]  /*03d0*/  IMAD.U32 R11, RZ, RZ, UR8 ;  /* 0x00000008ff0b7e24 */ /* 0x000fe2000f8e00ff */
[----:B------:R-:W-:-:S02]  /*03e0*/  DSETP.MIN.AND P2, P3, R4, UR6, PT ;  /* 0x0000000604007e2a */ /* 0x000fc4000bb40000 */
[----:B------:R-:W-:Y:S02]  /*03f0*/  FSEL R9, R9, -UR8, P0 ;  /* 0x8000000809097c08 */ /* 0x000fe40008000000 */
[----:B------:R-:W-:Y:S01]  /*0400*/  SEL R8, R0, UR6, P0 ;  /* 0x0000000600087c07 */ /* 0x000fe20008000000 */
[----:B------:R-:W-:Y:S01]  /*0410*/  IMAD.MOV.U32 R0, RZ, RZ, R5 ;  /* 0x000000ffff007224 */ /* 0x000fe200078e0005 */
[----:B0-----:R-:W1:Y:S04]  /*0420*/  MUFU.RCP64H R3, UR9 ;  /* 0x0000000900037d08 */ /* 0x001e680008001800 */
[----:B------:R-:W-:-:S06]  /*0430*/  @P1 LOP3.LUT R9, R11, 0x80000, RZ, 0xfc, !PT ;  /* 0x000800000b091812 */ /* 0x000fcc00078efcff */
[----:B------:R-:W-:Y:S02]  /*0440*/  DADD R16, R8, 1 ;  /* 0x3ff0000008107429 */ /* 0x000fe40000000000 */
[----:B-1----:R-:W-:-:S08]  /*0450*/  DFMA R6, R2, -R14, 1 ;  /* 0x3ff000000206742b */ /* 0x002fd0000000080e */
[----:B------:R-:W-:Y:S01]  /*0460*/  FSETP.GEU.AND P1, PT, |R17|, 6.5827683646048100446e-37, PT ;  /* 0x036000001100780b */ /* 0x000fe20003f2e200 */
[----:B------:R-:W-:-:S08]  /*0470*/  DFMA R6, R6, R6, R6 ;  /* 0x000000060606722b */ /* 0x000fd00000000006 */
[----:B------:R-:W-:-:S08]  /*0480*/  DFMA R6, R2, R6, R2 ;  /* 0x000000060206722b */ /* 0x000fd00000000002 */
[----:B------:R-:W-:-:S08]  /*0490*/  DFMA R2, R6, -R14, 1 ;  /* 0x3ff000000602742b */ /* 0x000fd0000000080e */
[----:B------:R-:W-:-:S08]  /*04a0*/  DFMA R2, R6, R2, R6 ;  /* 0x000000020602722b */ /* 0x000fd00000000006 */
[----:B------:R-:W-:-:S08]  /*04b0*/  DMUL R6, R16, R2 ;  /* 0x0000000210067228 */ /* 0x000fd00000000000 */
[----:B------:R-:W-:-:S08]  /*04c0*/  DFMA R14, R6, -R14, R16 ;  /* 0x8000000e060e722b */ /* 0x000fd00000000010 */
[----:B------:R-:W-:Y:S02]  /*04d0*/  DFMA R2, R2, R14, R6 ;  /* 0x0000000e0202722b */ /* 0x000fe40000000006 */
[----:B------:R-:W0:Y:S01]  /*04e0*/  LDC R15, c[0x0][0x3d4] ;  /* 0x0000f500ff0f7b82 */ /* 0x000e220000000800 */
[----:B------:R-:W-:Y:S01]  /*04f0*/  FSEL R7, R0, UR8, P2 ;  /* 0x0000000800077c08 */ /* 0x000fe20009000000 */
[----:B------:R-:W-:-:S05]  /*0500*/  IMAD.U32 R0, RZ, RZ, UR8 ;  /* 0x00000008ff007e24 */ /* 0x000fca000f8e00ff */
[----:B------:R-:W-:Y:S01]  /*0510*/  @P3 LOP3.LUT R7, R0, 0x80000, RZ, 0xfc, !PT ;  /* 0x0008000000073812 */ /* 0x000fe200078efcff */
[----:B------:R-:W-:-:S05]  /*0520*/  FFMA R6, RZ, UR9, R3 ;  /* 0x00000009ff067c23 */ /* 0x000fca0008000003 */
[----:B------:R-:W-:Y:S02]  /*0530*/  FSETP.GT.AND P0, PT, |R6|, 1.469367938527859385e-39, PT ;  /* 0x001000000600780b */ /* 0x000fe40003f04200 */
[----:B------:R-:W-:-:S11]  /*0540*/  SEL R6, R4, UR6, P2 ;  /* 0x0000000604067c07 */ /* 0x000fd60009000000 */
[----:B--2---:R-:W-:Y:S05]  /*0550*/  @P0 BRA P1, `(.L_x_167) ;  /* 0x0000000000100947 */ /* 0x004fea0000800000 */
[----:B------:R-:W-:-:S07]  /*0560*/  MOV R28, 0x580 ;  /* 0x00000580001c7802 */ /* 0x000fce0000000f00 */
[----:B0-----:R-:W-:Y:S05]  /*0570*/  CALL.REL.NOINC `($__internal_10_$__cuda_sm20_div_rn_f64_full) ;  /* 0x0000001c00cc7944 */ /* 0x001fea0003c00000 */
[----:B------:R-:W-:Y:S02]  /*0580*/  IMAD.MOV.U32 R2, RZ, RZ, R4 ;  /* 0x000000ffff027224 */ /* 0x000fe400078e0004 */
[----:B------:R-:W-:-:S07]  /*0590*/  IMAD.MOV.U32 R3, RZ, RZ, R5 ;  /* 0x000000ffff037224 */ /* 0x000fce00078e0005 */
.L_x_167:
[----:B------:R-:W-:Y:S05]  /*05a0*/  BSYNC.RECONVERGENT B1 ;  /* 0x0000000000017941 */ /* 0x000fea0003800200 */
.L_x_166:
[----:B------:R-:W1:Y:S01]  /*05b0*/  LDCU UR6, c[0x0][0x3d4] ;  /* 0x00007a80ff0677ac */ /* 0x000e620008000800 */
[----:B------:R-:W2:Y:S01]  /*05c0*/  LDC.64 R16, c[0x0][0x3d0] ;  /* 0x0000f400ff107b82 */ /* 0x000ea20000000a00 */
[----:B------:R-:W-:Y:S01]  /*05d0*/  IMAD.MOV.U32 R4, RZ, RZ, 0x1 ;  /* 0x00000001ff047424 */ /* 0x000fe200078e00ff */
[----:B------:R3:W4:Y:S01]  /*05e0*/  F2I.F64.FLOOR R11, R2 ;  /* 0x00000002000b7311 */ /* 0x0007220000305100 */
[----:B------:R-:W-:Y:S07]  /*05f0*/  BSSY.RECONVERGENT B1, `(.L_x_168) ;  /* 0x0000013000017945 */ /* 0x000fee0003800200 */
[----:B-1----:R-:W2:Y:S02]  /*0600*/  MUFU.RCP64H R5, UR6 ;  /* 0x0000000600057d08 */ /* 0x002ea40008001800 */
[----:B--2---:R-:W-:-:S08]  /*0610*/  DFMA R18, R4, -R16, 1 ;  /* 0x3ff000000412742b */ /* 0x004fd00000000810 */
[----:B------:R-:W-:-:S08]  /*0620*/  DFMA R18, R18, R18, R18 ;  /* 0x000000121212722b */ /* 0x000fd00000000012 */
[----:B------:R-:W-:Y:S02]  /*0630*/  DFMA R4, R4, R18, R4 ;  /* 0x000000120404722b */ /* 0x000fe40000000004 */
[----:B------:R-:W-:-:S06]  /*0640*/  DADD R18, R6, 1 ;  /* 0x3ff0000006127429 */ /* 0x000fcc0000000000 */
[----:B------:R-:W-:-:S04]  /*0650*/  DFMA R20, R4, -R16, 1 ;  /* 0x3ff000000414742b */ /* 0x000fc80000000810 */
[----:B------:R-:W-:-:S04]  /*0660*/  FSETP.GEU.AND P1, PT, |R19|, 6.5827683646048100446e-37, PT ;  /* 0x036000001300780b */ /* 0x000fc80003f2e200 */
[----:B------:R-:W-:-:S08]  /*0670*/  DFMA R20, R4, R20, R4 ;  /* 0x000000140414722b */ /* 0x000fd00000000004 */
[----:B------:R-:W-:-:S08]  /*0680*/  DMUL R4, R20, R18 ;  /* 0x0000001214047228 */ /* 0x000fd00000000000 */
[----:B------:R-:W-:-:S08]  /*0690*/  DFMA R16, R4, -R16, R18 ;  /* 0x800000100410722b */ /* 0x000fd00000000012 */
[----:B------:R-:W-:-:S10]  /*06a0*/  DFMA R4, R20, R16, R4 ;  /* 0x000000101404722b */ /* 0x000fd40000000004 */
[----:B------:R-:W-:-:S05]  /*06b0*/  FFMA R0, RZ, UR6, R5 ;  /* 0x00000006ff007c23 */ /* 0x000fca0008000005 */
[----:B------:R-:W-:-:S13]  /*06c0*/  FSETP.GT.AND P0, PT, |R0|, 1.469367938527859385e-39, PT ;  /* 0x001000000000780b */ /* 0x000fda0003f04200 */
[----:B---34-:R-:W-:Y:S05]  /*06d0*/  @P0 BRA P1, `(.L_x_169) ;  /* 0x0000000000100947 */ /* 0x018fea0000800000 */
[----:B------:R-:W-:Y:S01]  /*06e0*/  IMAD.MOV.U32 R16, RZ, RZ, R18 ;  /* 0x000000ffff107224 */ /* 0x000fe200078e0012 */
[----:B------:R-:W-:Y:S01]  /*06f0*/  MOV R28, 0x720 ;  /* 0x00000720001c7802 */ /* 0x000fe20000000f00 */
[----:B------:R-:W-:-:S07]  /*0700*/  IMAD.MOV.U32 R17, RZ, RZ, R19 ;  /* 0x000000ffff117224 */ /* 0x000fce00078e0013 */
[----:B0-----:R-:W-:Y:S05]  /*0710*/  CALL.REL.NOINC `($__internal_10_$__cuda_sm20_div_rn_f64_full) ;  /* 0x0000001c00647944 */ /* 0x001fea0003c00000 */
.L_x_169:
[----:B------:R-:W-:Y:S05]  /*0720*/  BSYNC.RECONVERGENT B1 ;  /* 0x0000000000017941 */ /* 0x000fea0003800200 */
.L_x_168:
[----:B------:R-:W1:Y:S01]  /*0730*/  LDC.64 R2, c[0x0][0x3b0] ;  /* 0x0000ec00ff027b82 */ /* 0x000e620000000a00 */
[----:B------:R-:W2:Y:S07]  /*0740*/  LDCU UR6, c[0x0][0x3d4] ;  /* 0x00007a80ff0677ac */ /* 0x000eae0008000800 */
[----:B------:R-:W3:Y:S01]  /*0750*/  LDC.64 R18, c[0x0][0x3d0] ;  /* 0x0000f400ff127b82 */ /* 0x000ee20000000a00 */
[----:B-1----:R-:W-:-:S06]  /*0760*/  IMAD.WIDE R2, R11, 0x8, R2 ;  /* 0x000000080b027825 */ /* 0x002fcc00078e0202 */
[----:B------:R-:W4:Y:S01]  /*0770*/  LDG.E.64 R2, desc[UR10][R2.64] ;  /* 0x0000000a02027981 */ /* 0x000f22000c1e1b00 */
[----:B--2---:R-:W3:Y:S01]  /*0780*/  MUFU.RCP64H R17, UR6 ;  /* 0x0000000600117d08 */ /* 0x004ee20008001800 */
[----:B------:R-:W-:Y:S01]  /*0790*/  IMAD.MOV.U32 R16, RZ, RZ, 0x1 ;  /* 0x00000001ff107424 */ /* 0x000fe200078e00ff */
[----:B------:R-:W-:Y:S06]  /*07a0*/  BSSY.RECONVERGENT B1, `(.L_x_170) ;  /* 0x0000013000017945 */ /* 0x000fec0003800200 */
[----:B------:R1:W2:Y:S01]  /*07b0*/  F2I.F64.FLOOR R0, R4 ;  /* 0x0000000400007311 */ /* 0x0002a20000305100 */
[----:B---3--:R-:W-:-:S08]  /*07c0*/  DFMA R20, R16, -R18, 1 ;  /* 0x3ff000001014742b */ /* 0x008fd00000000812 */
[----:B------:R-:W-:-:S08]  /*07d0*/  DFMA R20, R20, R20, R20 ;  /* 0x000000141414722b */ /* 0x000fd00000000014 */
[----:B------:R-:W-:-:S08]  /*07e0*/  DFMA R20, R16, R20, R16 ;  /* 0x000000141014722b */ /* 0x000fd00000000010 */
[----:B------:R-:W-:-:S08]  /*07f0*/  DFMA R22, R20, -R18, 1 ;  /* 0x3ff000001416742b */ /* 0x000fd00000000812 */
[----:B------:R-:W-:Y:S02]  /*0800*/  DFMA R22, R20, R22, R20 ;  /* 0x000000161416722b */ /* 0x000fe40000000014 */
[----:B----4-:R-:W-:-:S08]  /*0810*/  DADD R16, R8, -R2 ;  /* 0x0000000008107229 */ /* 0x010fd00000000802 */
[----:B------:R-:W-:Y:S02]  /*0820*/  DMUL R2, R22, R16 ;  /* 0x0000001016027228 */ /* 0x000fe40000000000 */
[----:B------:R-:W-:-:S06]  /*0830*/  FSETP.GEU.AND P1, PT, |R17|, 6.5827683646048100446e-37, PT ;  /* 0x036000001100780b */ /* 0x000fcc0003f2e200 */
[----:B------:R-:W-:-:S08]  /*0840*/  DFMA R8, R2, -R18, R16 ;  /* 0x800000120208722b */ /* 0x000fd00000000010 */
[----:B------:R-:W-:-:S10]  /*0850*/  DFMA R2, R22, R8, R2 ;  /* 0x000000081602722b */ /* 0x000fd40000000002 */
[----:B------:R-:W-:-:S05]  /*0860*/  FFMA R8, RZ, UR6, R3 ;  /* 0x00000006ff087c23 */ /* 0x000fca0008000003 */
[----:B------:R-:W-:-:S13]  /*0870*/  FSETP.GT.AND P0, PT, |R8|, 1.469367938527859385e-39, PT ;  /* 0x001000000800780b */ /* 0x000fda0003f04200 */
[----:B-12---:R-:W-:Y:S05]  /*0880*/  @P0 BRA P1, `(.L_x_171) ;  /* 0x0000000000100947 */ /* 0x006fea0000800000 */
[----:B------:R-:W-:-:S07]  /*0890*/  MOV R28, 0x8b0 ;  /* 0x000008b0001c7802 */ /* 0x000fce0000000f00 */
[----:B0-----:R-:W-:Y:S05]  /*08a0*/  CALL.REL.NOINC `($__internal_10_$__cuda_sm20_div_rn_f64_full) ;  /* 0x0000001c00007944 */ /* 0x001fea0003c00000 */
[----:B------:R-:W-:Y:S02]  /*08b0*/  IMAD.MOV.U32 R2, RZ, RZ, R4 ;  /* 0x000000ffff027224 */ /* 0x000fe400078e0004 */
[----:B------:R-:W-:-:S07]  /*08c0*/  IMAD.MOV.U32 R3, RZ, RZ, R5 ;  /* 0x000000ffff037224 */ /* 0x000fce00078e0005 */
.L_x_171:
[----:B------:R-:W-:Y:S05]  /*08d0*/  BSYNC.RECONVERGENT B1 ;  /* 0x0000000000017941 */ /* 0x000fea0003800200 */
.L_x_170:
[----:B------:R-:W1:Y:S01]  /*08e0*/  LDC.64 R4, c[0x0][0x3b0] ;  /* 0x0000ec00ff047b82 */ /* 0x000e620000000a00 */
[----:B------:R-:W2:Y:S07]  /*08f0*/  LDCU UR6, c[0x0][0x3d4] ;  /* 0x00007a80ff0677ac */ /* 0x000eae0008000800 */
[----:B------:R-:W3:Y:S01]  /*0900*/  LDC.64 R16, c[0x0][0x3d0] ;  /* 0x0000f400ff107b82 */ /* 0x000ee20000000a00 */
[----:B-1----:R-:W-:-:S06]  /*0910*/  IMAD.WIDE R4, R0, 0x8, R4 ;  /* 0x0000000800047825 */ /* 0x002fcc00078e0204 */
[----:B------:R-:W4:Y:S01]  /*0920*/  LDG.E.64 R4, desc[UR10][R4.64] ;  /* 0x0000000a04047981 */ /* 0x000f22000c1e1b00 */
[----:B--2---:R-:W3:Y:S01]  /*0930*/  MUFU.RCP64H R9, UR6 ;  /* 0x0000000600097d08 */ /* 0x004ee20008001800 */
[----:B------:R-:W-:Y:S01]  /*0940*/  IMAD.MOV.U32 R8, RZ, RZ, 0x1 ;  /* 0x00000001ff087424 */ /* 0x000fe200078e00ff */
[----:B------:R-:W-:Y:S05]  /*0950*/  BSSY.RECONVERGENT B1, `(.L_x_172) ;  /* 0x0000012000017945 */ /* 0x000fea0003800200 */
        /* <DEDUP_REMOVED lines=12> */
[----:B------:R-:W-:Y:S05]  /*0a20*/  @P0 BRA P1, `(.L_x_173) ;  /* 0x0000000000100947 */ /* 0x000fea0000800000 */
[----:B------:R-:W-:Y:S01]  /*0a30*/  IMAD.MOV.U32 R16, RZ, RZ, R8 ;  /* 0x000000ffff107224 */ /* 0x000fe200078e0008 */
[----:B------:R-:W-:Y:S01]  /*0a40*/  MOV R28, 0xa70 ;  /* 0x00000a70001c7802 */ /* 0x000fe20000000f00 */
[----:B------:R-:W-:-:S07]  /*0a50*/  IMAD.MOV.U32 R17, RZ, RZ, R9 ;  /* 0x000000ffff117224 */ /* 0x000fce00078e0009 */
[----:B0-----:R-:W-:Y:S05]  /*0a60*/  CALL.REL.NOINC `($__internal_10_$__cuda_sm20_div_rn_f64_full) ;  /* 0x0000001800907944 */ /* 0x001fea0003c00000 */
.L_x_173:
[----:B------:R-:W-:Y:S05]  /*0a70*/  BSYNC.RECONVERGENT B1 ;  /* 0x0000000000017941 */ /* 0x000fea0003800200 */
.L_x_172:
[----:B------:R-:W-:Y:S01]  /*0a80*/  ISETP.NE.AND P0, PT, R11, R0, PT ;  /* 0x000000000b00720c */ /* 0x000fe20003f05270 */
[----:B------:R-:W-:Y:S02]  /*0a90*/  IMAD.IADD R7, R10, 0x1, R11 ;  /* 0x000000010a077824 */ /* 0x000fe400078e020b */
[----:B------:R-:W-:-:S10]  /*0aa0*/  IMAD.MOV.U32 R6, RZ, RZ, RZ ;  /* 0x000000ffff067224 */ /* 0x000fd400078e00ff */
[----:B------:R-:W-:Y:S05]  /*0ab0*/  @P0 BRA `(.L_x_174) ;  /* 0x0000000800080947 */ /* 0x000fea0003800000 */
[----:B------:R-:W1:Y:S08]  /*0ac0*/  LDC.64 R18, c[0x0][0x390] ;  /* 0x0000e400ff127b82 */ /* 0x000e700000000a00 */
[----:B------:R-:W2:Y:S08]  /*0ad0*/  LDC.64 R16, c[0x0][0x398] ;  /* 0x0000e600ff107b82 */ /* 0x000eb00000000a00 */
[----:B0-----:R-:W0:Y:S01]  /*0ae0*/  LDC.64 R14, c[0x0][0x380] ;  /* 0x0000e000ff0e7b82 */ /* 0x001e220000000a00 */
[----:B-1----:R-:W-:-:S06]  /*0af0*/  IMAD.WIDE R18, R7, 0x8, R18 ;  /* 0x0000000807127825 */ /* 0x002fcc00078e0212 */
[----:B------:R-:W3:Y:S01]  /*0b00*/  LDG.E.64 R18, desc[UR10][R18.64] ;  /* 0x0000000a12127981 */ /* 0x000ee2000c1e1b00 */
[----:B--2---:R-:W-:-:S06]  /*0b10*/  IMAD.WIDE R16, R7, 0x8, R16 ;  /* 0x0000000807107825 */ /* 0x004fcc00078e0210 */
[----:B------:R-:W5:Y:S01]  /*0b20*/  LDG.E.64 R16, desc[UR10][R16.64] ;  /* 0x0000000a10107981 */ /* 0x000f62000c1e1b00 */
[----:B0-----:R-:W-:-:S06]  /*0b30*/  IMAD.WIDE R14, R7, 0x8, R14 ;  /* 0x00000008070e7825 */ /* 0x001fcc00078e020e */
[----:B------:R-:W5:Y:S01]  /*0b40*/  LDG.E.64 R14, desc[UR10][R14.64] ;  /* 0x0000000a0e0e7981 */ /* 0x000f62000c1e1b00 */
[----:B------:R-:W-:Y:S01]  /*0b50*/  UMOV UR6, 0x55555555 ;  /* 0x5555555500067882 */ /* 0x000fe20000000000 */
[----:B------:R-:W-:Y:S01]  /*0b60*/  UMOV UR7, 0x3fd55555 ;  /* 0x3fd5555500077882 */ /* 0x000fe20000000000 */
[----:B------:R-:W-:Y:S01]  /*0b70*/  DADD R8, -RZ, |R4| ;  /* 0x00000000ff087229 */ /* 0x000fe20000000504 */
[----:B------:R-:W-:Y:S01]  /*0b80*/  BSSY.RECONVERGENT B1, `(.L_x_175) ;  /* 0x0000005000017945 */ /* 0x000fe20003800200 */
[----:B------:R-:W-:Y:S01]  /*0b90*/  IMAD.MOV.U32 R7, RZ, RZ, 0x40080000 ;  /* 0x40080000ff077424 */ /* 0x000fe200078e00ff */
[----:B------:R-:W-:Y:S01]  /*0ba0*/  MOV R12, 0xbd0 ;  /* 0x00000bd0000c7802 */ /* 0x000fe20000000f00 */
[----:B---3--:R-:W-:-:S11]  /*0bb0*/  DMUL R10, R18, UR6 ;  /* 0x00000006120a7c28 */ /* 0x008fd60008000000 */
[----:B-----5:R-:W-:Y:S05]  /*0bc0*/  CALL.REL.NOINC `($_Z22y_step_intC_ppm_on_gpuPdS_S_S_S_S_S_S_iiid$__internal_accurate_pow) ;  /* 0x0000001c00ac7944 */ /* 0x020fea0003c00000 */
[----:B------:R-:W-:Y:S05]  /*0bd0*/  BSYNC.RECONVERGENT B1 ;  /* 0x0000000000017941 */ /* 0x000fea0003800200 */
.L_x_175:
[----:B------:R-:W-:Y:S01]  /*0be0*/  DADD R20, R4, 3 ;  /* 0x4008000004147429 */ /* 0x000fe20000000000 */
[----:B------:R-:W-:Y:S01]  /*0bf0*/  ISETP.GE.AND P1, PT, R5, RZ, PT ;  /* 0x000000ff0500720c */ /* 0x000fe20003f26270 */
[----:B------:R-:W-:Y:S01]  /*0c00*/  DADD R22, -RZ, -R8 ;  /* 0x00000000ff167229 */ /* 0x000fe20000000908 */
[----:B------:R-:W-:Y:S01]  /*0c10*/  BSSY.RECONVERGENT B1, `(.L_x_176) ;  /* 0x0000016000017945 */ /* 0x000fe20003800200 */
[----:B------:R-:W-:Y:S02]  /*0c20*/  DADD R16, R18, R16 ;  /* 0x0000000012107229 */ /* 0x000fe40000000010 */
[C---:B------:R-:W-:Y:S02]  /*0c30*/  DSETP.NEU.AND P2, PT, R4.reuse, RZ, PT ;  /* 0x000000ff0400722a */ /* 0x040fe40003f4d000 */
[----:B------:R-:W-:Y:S02]  /*0c40*/  DSETP.NEU.AND P3, PT, R4, 1, PT ;  /* 0x3ff000000400742a */ /* 0x000fe40003f6d000 */
[----:B------:R-:W-:Y:S01]  /*0c50*/  LOP3.LUT R0, R21, 0x7ff00000, RZ, 0xc0, !PT ;  /* 0x7ff0000015007812 */ /* 0x000fe200078ec0ff */
[----:B------:R-:W-:Y:S01]  /*0c60*/  DADD R20, -RZ, |R4| ;  /* 0x00000000ff147229 */ /* 0x000fe20000000504 */
[----:B------:R-:W-:Y:S01]  /*0c70*/  FSEL R8, R22, R8, !P1 ;  /* 0x0000000816087208 */ /* 0x000fe20004800000 */
[----:B------:R-:W-:Y:S01]  /*0c80*/  DMUL R16, R16, 0.5 ;  /* 0x3fe0000010107828 */ /* 0x000fe20000000000 */
[----:B------:R-:W-:-:S02]  /*0c90*/  ISETP.NE.AND P0, PT, R0, 0x7ff00000, PT ;  /* 0x7ff000000000780c */ /* 0x000fc40003f05270 */
[----:B------:R-:W-:Y:S02]  /*0ca0*/  FSEL R9, R23, R9, !P1 ;  /* 0x0000000917097208 */ /* 0x000fe40004800000 */
[----:B------:R-:W-:Y:S02]  /*0cb0*/  FSEL R18, R8, RZ, P2 ;  /* 0x000000ff08127208 */ /* 0x000fe40001000000 */
[----:B------:R-:W-:Y:S01]  /*0cc0*/  FSEL R19, R5, R9, !P2 ;  /* 0x0000000905137208 */ /* 0x000fe20005000000 */
[----:B------:R-:W-:Y:S02]  /*0cd0*/  IMAD.MOV.U32 R8, RZ, RZ, R20 ;  /* 0x000000ffff087224 */ /* 0x000fe400078e0014 */
[----:B------:R-:W-:-:S04]  /*0ce0*/  IMAD.MOV.U32 R9, RZ, RZ, R21 ;  /* 0x000000ffff097224 */ /* 0x000fc800078e0015 */
[----:B------:R-:W-:Y:S05]  /*0cf0*/  @P0 BRA `(.L_x_177) ;  /* 0x00000000001c0947 */ /* 0x000fea0003800000 */
[----:B------:R-:W-:-:S14]  /*0d00*/  DSETP.NAN.AND P0, PT, R4, R4, PT ;  /* 0x000000040400722a */ /* 0x000fdc0003f08000 */
[----:B------:R-:W-:Y:S01]  /*0d10*/  @P0 DADD R18, R4, 3 ;  /* 0x4008000004120429 */ /* 0x000fe20000000000 */
[----:B------:R-:W-:Y:S10]  /*0d20*/  @P0 BRA `(.L_x_177) ;  /* 0x0000000000100947 */ /* 0x000ff40003800000 */
[----:B------:R-:W-:-:S14]  /*0d30*/  DSETP.NEU.AND P0, PT, |R4|, +INF , PT ;  /* 0x7ff000000400742a */ /* 0x000fdc0003f0d200 */
[----:B------:R-:W-:Y:S02]  /*0d40*/  @!P0 IMAD.MOV.U32 R0, RZ, RZ, -0x100000 ;  /* 0xfff00000ff008424 */ /* 0x000fe400078e00ff */
[----:B------:R-:W-:-:S03]  /*0d50*/  @!P0 IMAD.MOV.U32 R18, RZ, RZ, RZ ;  /* 0x000000ffff128224 */ /* 0x000fc600078e00ff */
[----:B------:R-:W-:-:S07]  /*0d60*/  @!P0 SEL R19, R0, 0x7ff00000, !P1 ;  /* 0x7ff0000000138807 */ /* 0x000fce0004800000 */
.L_x_177:
[----:B------:R-:W-:Y:S05]  /*0d70*/  BSYNC.RECONVERGENT B1 ;  /* 0x0000000000017941 */ /* 0x000fea0003800200 */
.L_x_176:
[----:B------:R-:W-:Y:S01]  /*0d80*/  BSSY.RECONVERGENT B1, `(.L_x_178) ;  /* 0x0000006000017945 */ /* 0x000fe20003800200 */
[----:B------:R-:W-:Y:S01]  /*0d90*/  FSEL R18, R18, RZ, P3 ;  /* 0x000000ff12127208 */ /* 0x000fe20001800000 */
[----:B------:R-:W-:Y:S01]  /*0da0*/  IMAD.MOV.U32 R7, RZ, RZ, 0x40000000 ;  /* 0x40000000ff077424 */ /* 0x000fe200078e00ff */
[----:B------:R-:W-:Y:S02]  /*0db0*/  FSEL R19, R19, 1.875, P3 ;  /* 0x3ff0000013137808 */ /* 0x000fe40001800000 */
[----:B------:R-:W-:-:S07]  /*0dc0*/  MOV R12, 0xde0 ;  /* 0x00000de0000c7802 */ /* 0x000fce0000000f00 */
[----:B------:R-:W-:Y:S05]  /*0dd0*/  CALL.REL.NOINC `($_Z22y_step_intC_ppm_on_gpuPdS_S_S_S_S_S_S_iiid$__internal_accurate_pow) ;  /* 0x0000001c00287944 */ /* 0x000fea0003c00000 */
[----:B------:R-:W-:Y:S05]  /*0de0*/  BSYNC.RECONVERGENT B1 ;  /* 0x0000000000017941 */ /* 0x000fea0003800200 */
.L_x_178:
[----:B------:R-:W-:Y:S01]  /*0df0*/  DADD R20, R4, 2 ;  /* 0x4000000004147429 */ /* 0x000fe20000000000 */
[----:B------:R-:W-:Y:S01]  /*0e00*/  BSSY.RECONVERGENT B1, `(.L_x_179) ;  /* 0x000000d000017945 */ /* 0x000fe20003800200 */
[----:B------:R-:W-:Y:S01]  /*0e10*/  DMUL R18, R10, R18 ;  /* 0x000000120a127228 */ /* 0x000fe20000000000 */
[----:B------:R-:W-:Y:S02]  /*0e20*/  FSEL R8, R8, RZ, P2 ;  /* 0x000000ff08087208 */ /* 0x000fe40001000000 */
[----:B------:R-:W-:-:S05]  /*0e30*/  FSEL R9, R9, RZ, P2 ;  /* 0x000000ff09097208 */ /* 0x000fca0001000000 */
[----:B------:R-:W-:-:S04]  /*0e40*/  LOP3.LUT R20, R21, 0x7ff00000, RZ, 0xc0, !PT ;  /* 0x7ff0000015147812 */ /* 0x000fc800078ec0ff */
[----:B------:R-:W-:-:S13]  /*0e50*/  ISETP.NE.AND P0, PT, R20, 0x7ff00000, PT ;  /* 0x7ff000001400780c */ /* 0x000fda0003f05270 */
[----:B------:R-:W-:Y:S05]  /*0e60*/  @P0 BRA `(.L_x_180) ;  /* 0x0000000000180947 */ /* 0x000fea0003800000 */
[----:B------:R-:W-:-:S14]  /*0e70*/  DSETP.NAN.AND P0, PT, R4, R4, PT ;  /* 0x000000040400722a */ /* 0x000fdc0003f08000 */
[----:B------:R-:W-:Y:S01]  /*0e80*/  @P0 DADD R8, R4, 2 ;  /* 0x4000000004080429 */ /* 0x000fe20000000000 */
[----:B------:R-:W-:Y:S10]  /*0e90*/  @P0 BRA `(.L_x_180) ;  /* 0x00000000000c0947 */ /* 0x000ff40003800000 */
[----:B------:R-:W-:-:S14]  /*0ea0*/  DSETP.NEU.AND P0, PT, |R4|, +INF , PT ;  /* 0x7ff000000400742a */ /* 0x000fdc0003f0d200 */
[----:B------:R-:W-:Y:S02]  /*0eb0*/  @!P0 IMAD.MOV.U32 R8, RZ, RZ, 0x0 ;  /* 0x00000000ff088424 */ /* 0x000fe400078e00ff */
[----:B------:R-:W-:-:S07]  /*0ec0*/  @!P0 IMAD.MOV.U32 R9, RZ, RZ, 0x7ff00000 ;  /* 0x7ff00000ff098424 */ /* 0x000fce00078e00ff */
.L_x_180:
[----:B------:R-:W-:Y:S05]  /*0ed0*/  BSYNC.RECONVERGENT B1 ;  /* 0x0000000000017941 */ /* 0x000fea0003800200 */
.L_x_179:
[----:B------:R-:W-:Y:S01]  /*0ee0*/  FSEL R8, R8, RZ, P3 ;  /* 0x000000ff08087208 */ /* 0x000fe20001800000 */
[----:B------:R-:W-:Y:S01]  /*0ef0*/  DADD R20, -RZ, |R2| ;  /* 0x00000000ff147229 */ /* 0x000fe20000000502 */
[----:B------:R-:W-:Y:S01]  /*0f00*/  FSEL R9, R9, 1.875, P3 ;  /* 0x3ff0000009097808 */ /* 0x000fe20001800000 */
[----:B------:R-:W-:Y:S01]  /*0f10*/  BSSY.RECONVERGENT B1, `(.L_x_181) ;  /* 0x0000008000017945 */ /* 0x000fe20003800200 */
[----:B------:R-:W-:Y:S01]  /*0f20*/  IMAD.MOV.U32 R7, RZ, RZ, 0x40080000 ;  /* 0x40080000ff077424 */ /* 0x000fe200078e00ff */
[----:B------:R-:W-:-:S03]  /*0f30*/  MOV R12, 0xf90 ;  /* 0x00000f90000c7802 */ /* 0x000fc60000000f00 */
[----:B------:R-:W-:-:S03]  /*0f40*/  DFMA R18, R16, R8, -R18 ;  /* 0x000000081012722b */ /* 0x000fc60000000812 */
[----:B------:R-:W-:Y:S02]  /*0f50*/  IMAD.MOV.U32 R8, RZ, RZ, R20 ;  /* 0x000000ffff087224 */ /* 0x000fe400078e0014 */
[----:B------:R-:W-:-:S03]  /*0f60*/  IMAD.MOV.U32 R9, RZ, RZ, R21 ;  /* 0x000000ffff097224 */ /* 0x000fc600078e0015 */
[----:B------:R-:W-:-:S11]  /*0f70*/  DFMA R4, R14, R4, R18 ;  /* 0x000000040e04722b */ /* 0x000fd60000000012 */
[----:B------:R-:W-:Y:S05]  /*0f80*/  CALL.REL.NOINC `($_Z22y_step_intC_ppm_on_gpuPdS_S_S_S_S_S_S_iiid$__internal_accurate_pow) ;  /* 0x0000001800bc7944 */ /* 0x000fea0003c00000 */
[----:B------:R-:W-:Y:S05]  /*0f90*/  BSYNC.RECONVERGENT B1 ;  /* 0x0000000000017941 */ /* 0x000fea0003800200 */
.L_x_181:
[C---:B------:R-:W-:Y:S01]  /*0fa0*/  DADD R18, R2.reuse, 3 ;  /* 0x4008000002127429 */ /* 0x040fe20000000000 */
[----:B------:R-:W-:Y:S01]  /*0fb0*/  ISETP.GE.AND P1, PT, R3, RZ, PT ;  /* 0x000000ff0300720c */ /* 0x000fe20003f26270 */
[----:B------:R-:W-:Y:S01]  /*0fc0*/  DADD R20, -RZ, -R8 ;  /* 0x00000000ff147229 */ /* 0x000fe20000000908 */
[----:B------:R-:W-:Y:S01]  /*0fd0*/  BSSY.RECONVERGENT B1, `(.L_x_182) ;  /* 0x0000012000017945 */ /* 0x000fe20003800200 */
[C---:B------:R-:W-:Y:S02]  /*0fe0*/  DSETP.NEU.AND P2, PT, R2.reuse, RZ, PT ;  /* 0x000000ff0200722a */ /* 0x040fe40003f4d000 */
[----:B------:R-:W-:-:S04]  /*0ff0*/  DSETP.NEU.AND P3, PT, R2, 1, PT ;  /* 0x3ff000000200742a */ /* 0x000fc80003f6d000 */
[----:B------:R-:W-:Y:S02]  /*1000*/  LOP3.LUT R18, R19, 0x7ff00000, RZ, 0xc0, !PT ;  /* 0x7ff0000013127812 */ /* 0x000fe400078ec0ff */
[----:B------:R-:W-:Y:S02]  /*1010*/  FSEL R8, R20, R8, !P1 ;  /* 0x0000000814087208 */ /* 0x000fe40004800000 */
[----:B------:R-:W-:Y:S01]  /*1020*/  ISETP.NE.AND P0, PT, R18, 0x7ff00000, PT ;  /* 0x7ff000001200780c */ /* 0x000fe20003f05270 */
[----:B------:R-:W-:Y:S01]  /*1030*/  DADD R18, -RZ, |R2| ;  /* 0x00000000ff127229 */ /* 0x000fe20000000502 */
[----:B------:R-:W-:Y:S02]  /*1040*/  FSEL R9, R21, R9, !P1 ;  /* 0x0000000915097208 */ /* 0x000fe40004800000 */
[----:B------:R-:W-:Y:S02]  /*1050*/  FSEL R8, R8, RZ, P2 ;  /* 0x000000ff08087208 */ /* 0x000fe40001000000 */
[----:B------:R-:W-:-:S07]  /*1060*/  FSEL R9, R3, R9, !P2 ;  /* 0x0000000903097208 */ /* 0x000fce0005000000 */
        /* <DEDUP_REMOVED lines=8> */
.L_x_183:
[----:B------:R-:W-:Y:S05]  /*10f0*/  BSYNC.RECONVERGENT B1 ;  /* 0x0000000000017941 */ /* 0x000fea0003800200 */
.L_x_182:
[----:B------:R-:W-:Y:S01]  /*1100*/  FSEL R8, R8, RZ, P3 ;  /* 0x000000ff08087208 */ /* 0x000fe20001800000 */
[----:B------:R-:W-:Y:S01]  /*1110*/  BSSY.RECONVERGENT B1, `(.L_x_184) ;  /* 0x0000008000017945 */ /* 0x000fe20003800200 */
[----:B------:R-:W-:Y:S01]  /*1120*/  FSEL R9, R9, 1.875, P3 ;  /* 0x3ff0000009097808 */ /* 0x000fe20001800000 */
[----:B------:R-:W-:Y:S01]  /*1130*/  IMAD.MOV.U32 R7, RZ, RZ, 0x40000000 ;  /* 0x40000000ff077424 */ /* 0x000fe200078e00ff */
[----:B------:R-:W-:-:S04]  /*1140*/  MOV R12, 0x1190 ;  /* 0x00001190000c7802 */ /* 0x000fc80000000f00 */
[----:B------:R-:W-:Y:S01]  /*1150*/  DMUL R10, R10, R8 ;  /* 0x000000080a0a7228 */ /* 0x000fe20000000000 */
[----:B------:R-:W-:Y:S02]  /*1160*/  IMAD.MOV.U32 R8, RZ, RZ, R18 ;  /* 0x000000ffff087224 */ /* 0x000fe400078e0012 */
[----:B------:R-:W-:-:S08]  /*1170*/  IMAD.MOV.U32 R9, RZ, RZ, R19 ;  /* 0x000000ffff097224 */ /* 0x000fd000078e0013 */
[----:B------:R-:W-:Y:S05]  /*1180*/  CALL.REL.NOINC `($_Z22y_step_intC_ppm_on_gpuPdS_S_S_S_S_S_S_iiid$__internal_accurate_pow) ;  /* 0x00000018003c7944 */ /* 0x000fea0003c00000 */
[----:B------:R-:W-:Y:S05]  /*1190*/  BSYNC.RECONVERGENT B1 ;  /* 0x0000000000017941 */ /* 0x000fea0003800200 */
.L_x_184:
[----:B------:R-:W-:Y:S01]  /*11a0*/  DADD R6, R2, 2 ;  /* 0x4000000002067429 */ /* 0x000fe20000000000 */
[----:B------:R-:W-:Y:S01]  /*11b0*/  BSSY.RECONVERGENT B1, `(.L_x_185) ;  /* 0x000000c000017945 */ /* 0x000fe20003800200 */
[----:B------:R-:W-:Y:S02]  /*11c0*/  FSEL R8, R8, RZ, P2 ;  /* 0x000000ff08087208 */ /* 0x000fe40001000000 */
[----:B------:R-:W-:-:S06]  /*11d0*/  FSEL R9, R9, RZ, P2 ;  /* 0x000000ff09097208 */ /* 0x000fcc0001000000 */
        /* <DEDUP_REMOVED lines=9> */
.L_x_186:
[----:B------:R-:W-:Y:S05]  /*1270*/  BSYNC.RECONVERGENT B1 ;  /* 0x0000000000017941 */ /* 0x000fea0003800200 */
.L_x_185:
[----:B------:R-:W-:Y:S02]  /*1280*/  FSEL R6, R8, RZ, P3 ;  /* 0x000000ff08067208 */ /* 0x000fe40001800000 */
[----:B------:R-:W-:-:S06]  /*1290*/  FSEL R7, R9, 1.875, P3 ;  /* 0x3ff0000009077808 */ /* 0x000fcc0001800000 */
[----:B------:R-:W-:-:S08]  /*12a0*/  DFMA R10, R16, R6, -R10 ;  /* 0x00000006100a722b */ /* 0x000fd0000000080a */
[----:B------:R-:W-:-:S08]  /*12b0*/  DFMA R10, R14, R2, R10 ;  /* 0x000000020e0a722b */ /* 0x000fd0000000000a */
[----:B------:R-:W-:Y:S01]  /*12c0*/  DADD R26, R4, -R10 ;  /* 0x00000000041a7229 */ /* 0x000fe2000000080a */
[----:B------:R-:W-:Y:S10]  /*12d0*/  BRA `(.L_x_165) ;  /* 0x0000001000507947 */ /* 0x000ff40003800000 */
.L_x_174:
[----:B------:R-:W1:Y:S08]  /*12e0*/  LDC.64 R8, c[0x0][0x390] ;  /* 0x0000e400ff087b82 */ /* 0x000e700000000a00 */
[----:B0-----:R-:W0:Y:S08]  /*12f0*/  LDC.64 R14, c[0x0][0x398] ;  /* 0x0000e600ff0e7b82 */ /* 0x001e300000000a00 */
[----:B------:R-:W2:Y:S01]  /*1300*/  LDC.64 R24, c[0x0][0x380] ;  /* 0x0000e000ff187b82 */ /* 0x000ea20000000a00 */
[----:B-1----:R-:W-:-:S05]  /*1310*/  IMAD.WIDE R20, R7, 0x8, R8 ;  /* 0x0000000807147825 */ /* 0x002fca00078e0208 */
[----:B------:R-:W3:Y:S01]  /*1320*/  LDG.E.64 R18, desc[UR10][R20.64] ;  /* 0x0000000a14127981 */ /* 0x000ee2000c1e1b00 */
[----:B0-----:R-:W-:-:S05]  /*1330*/  IMAD.WIDE R22, R7, 0x8, R14 ;  /* 0x0000000807167825 */ /* 0x001fca00078e020e */
[----:B------:R-:W3:Y:S01]  /*1340*/  LDG.E.64 R16, desc[UR10][R22.64] ;  /* 0x0000000a16107981 */ /* 0x000ee2000c1e1b00 */
[----:B--2---:R-:W-:-:S06]  /*1350*/  IMAD.WIDE R14, R7, 0x8, R24 ;  /* 0x00000008070e7825 */ /* 0x004fcc00078e0218 */
[----:B------:R-:W5:Y:S01]  /*1360*/  LDG.E.64 R14, desc[UR10][R14.64] ;  /* 0x0000000a0e0e7981 */ /* 0x000f62000c1e1b00 */
[----:B------:R-:W-:Y:S01]  /*1370*/  UMOV UR6, 0x55555555 ;  /* 0x5555555500067882 */ /* 0x000fe20000000000 */
[----:B------:R-:W-:Y:S01]  /*1380*/  UMOV UR7, 0x3fd55555 ;  /* 0x3fd5555500077882 */ /* 0x000fe20000000000 */
[----:B------:R-:W-:Y:S01]  /*1390*/  DADD R8, -RZ, |R2| ;  /* 0x00000000ff087229 */ /* 0x000fe20000000502 */
[----:B------:R-:W-:Y:S01]  /*13a0*/  BSSY.RECONVERGENT B1, `(.L_x_187) ;  /* 0x0000006000017945 */ /* 0x000fe20003800200 */
[----:B------:R-:W-:Y:S01]  /*13b0*/  IMAD.MOV.U32 R7, RZ, RZ, 0x40080000 ;  /* 0x40080000ff077424 */ /* 0x000fe200078e00ff */
[----:B------:R-:W-:Y:S01]  /*13c0*/  MOV R12, 0x1400 ;  /* 0x00001400000c7802 */ /* 0x000fe20000000f00 */
[C---:B---3--:R-:W-:Y:S02]  /*13d0*/  DADD R16, R18.reuse, R16 ;  /* 0x0000000012107229 */ /* 0x048fe40000000010 */
[----:B------:R-:W-:-:S11]  /*13e0*/  DMUL R18, R18, UR6 ;  /* 0x0000000612127c28 */ /* 0x000fd60008000000 */
[----:B-----5:R-:W-:Y:S05]  /*13f0*/  CALL.REL.NOINC `($_Z22y_step_intC_ppm_on_gpuPdS_S_S_S_S_S_S_iiid$__internal_accurate_pow) ;  /* 0x0000001400a07944 */ /* 0x020fea0003c00000 */
[----:B------:R-:W-:Y:S05]  /*1400*/  BSYNC.RECONVERGENT B1 ;  /* 0x0000000000017941 */ /* 0x000fea0003800200 */
.L_x_187:
        /* <DEDUP_REMOVED lines=21> */
.L_x_189:
[----:B------:R-:W-:Y:S05]  /*1560*/  BSYNC.RECONVERGENT B1 ;  /* 0x0000000000017941 */ /* 0x000fea0003800200 */
.L_x_188:
[----:B------:R-:W-:Y:S01]  /*1570*/  FSEL R20, R8, RZ, P3 ;  /* 0x000000ff08147208 */ /* 0x000fe20001800000 */
[----:B------:R-:W-:Y:S01]  /*1580*/  BSSY.RECONVERGENT B1, `(.L_x_190) ;  /* 0x0000008000017945 */ /* 0x000fe20003800200 */
[----:B------:R-:W-:Y:S01]  /*1590*/  FSEL R21, R9, 1.875, P3 ;  /* 0x3ff0000009157808 */ /* 0x000fe20001800000 */
[----:B------:R-:W-:Y:S01]  /*15a0*/  IMAD.MOV.U32 R8, RZ, RZ, R22 ;  /* 0x000000ffff087224 */ /* 0x000fe200078e0016 */
[----:B------:R-:W-:Y:S01]  /*15b0*/  MOV R12, 0x1600 ;  /* 0x00001600000c7802 */ /* 0x000fe20000000f00 */
[----:B------:R-:W-:Y:S02]  /*15c0*/  IMAD.MOV.U32 R9, RZ, RZ, R23 ;  /* 0x000000ffff097224 */ /* 0x000fe400078e0017 */
[----:B------:R-:W-:Y:S01]  /*15d0*/  IMAD.MOV.U32 R7, RZ, RZ, 0x40000000 ;  /* 0x40000000ff077424 */ /* 0x000fe200078e00ff */
[----:B------:R-:W-:-:S11]  /*15e0*/  DMUL R20, R18, R20 ;  /* 0x0000001412147228 */ /* 0x000fd60000000000 */
[----:B------:R-:W-:Y:S05]  /*15f0*/  CALL.REL.NOINC `($_Z22y_step_intC_ppm_on_gpuPdS_S_S_S_S_S_S_iiid$__internal_accurate_pow) ;  /* 0x0000001400207944 */ /* 0x000fea0003c00000 */
[----:B------:R-:W-:Y:S05]  /*1600*/  BSYNC.RECONVERGENT B1 ;  /* 0x0000000000017941 */ /* 0x000fea0003800200 */
.L_x_190:
[----:B------:R-:W0:Y:S01]  /*1610*/  LDC.64 R28, c[0x0][0x390] ;  /* 0x0000e400ff1c7b82 */ /* 0x000e220000000a00 */
[----:B------:R-:W-:-:S07]  /*1620*/  IMAD.IADD R27, R10, 0x1, R0 ;  /* 0x000000010a1b7824 */ /* 0x000fce00078e0200 */
[----:B------:R-:W1:Y:S08]  /*1630*/  LDC.64 R24, c[0x0][0x398] ;  /* 0x0000e600ff187b82 */ /* 0x000e700000000a00 */
[----:B------:R-:W2:Y:S01]  /*1640*/  LDC.64 R22, c[0x0][0x380] ;  /* 0x0000e000ff167b82 */ /* 0x000ea20000000a00 */
[----:B0-----:R-:W-:-:S04]  /*1650*/  IMAD.WIDE R28, R27, 0x8, R28 ;  /* 0x000000081b1c7825 */ /* 0x001fc800078e021c */
[----:B-1----:R-:W-:-:S06]  /*1660*/  IMAD.WIDE R24, R27, 0x8, R24 ;  /* 0x000000081b187825 */ /* 0x002fcc00078e0218 */
[----:B------:R-:W5:Y:S01]  /*1670*/  LDG.E.64 R24, desc[UR10][R24.64] ;  /* 0x0000000a18187981 */ /* 0x000f62000c1e1b00 */
[----:B--2---:R-:W-:-:S03]  /*1680*/  IMAD.WIDE R26, R27, 0x8, R22 ;  /* 0x000000081b1a7825 */ /* 0x004fc600078e0216 */
[----:B------:R0:W5:Y:S04]  /*1690*/  LDG.E.64 R22, desc[UR10][R28.64] ;  /* 0x0000000a1c167981 */ /* 0x000168000c1e1b00 */
[----:B------:R-:W5:Y:S01]  /*16a0*/  LDG.E.64 R26, desc[UR10][R26.64] ;  /* 0x0000000a1a1a7981 */ /* 0x000f62000c1e1b00 */
[----:B------:R-:W-:-:S10]  /*16b0*/  DADD R30, R2, 2 ;  /* 0x40000000021e7429 */ /* 0x000fd40000000000 */
[----:B------:R-:W-:-:S04]  /*16c0*/  LOP3.LUT R30, R31, 0x7ff00000, RZ, 0xc0, !PT ;  /* 0x7ff000001f1e7812 */ /* 0x000fc800078ec0ff */
[----:B------:R-:W-:Y:S01]  /*16d0*/  ISETP.NE.AND P0, PT, R30, 0x7ff00000, PT ;  /* 0x7ff000001e00780c */ /* 0x000fe20003f05270 */
[----:B------:R-:W-:Y:S01]  /*16e0*/  BSSY.RECONVERGENT B1, `(.L_x_191) ;  /* 0x000000b000017945 */ /* 0x000fe20003800200 */
[----:B------:R-:W-:Y:S01]  /*16f0*/  DMUL R16, R16, 0.5 ;  /* 0x3fe0000010107828 */ /* 0x000fe20000000000 */
[----:B------:R-:W-:Y:S02]  /*1700*/  FSEL R8, R8, RZ, P2 ;  /* 0x000000ff08087208 */ /* 0x000fe40001000000 */
[----:B------:R-:W-:-:S08]  /*1710*/  FSEL R9, R9, RZ, P2 ;  /* 0x000000ff09097208 */ /* 0x000fd00001000000 */
[----:B0-----:R-:W-:Y:S05]  /*1720*/  @P0 BRA `(.L_x_192) ;  /* 0x0000000000180947 */ /* 0x001fea0003800000 */
[----:B------:R-:W-:-:S14]  /*1730*/  DSETP.NAN.AND P0, PT, R2, R2, PT ;  /* 0x000000020200722a */ /* 0x000fdc0003f08000 */
[----:B------:R-:W-:Y:S01]  /*1740*/  @P0 DADD R8, R2, 2 ;  /* 0x4000000002080429 */ /* 0x000fe20000000000 */
[----:B------:R-:W-:Y:S10]  /*1750*/  @P0 BRA `(.L_x_192) ;  /* 0x00000000000c0947 */ /* 0x000ff40003800000 */
[----:B------:R-:W-:-:S14]  /*1760*/  DSETP.NEU.AND P0, PT, |R2|, +INF , PT ;  /* 0x7ff000000200742a */ /* 0x000fdc0003f0d200 */
[----:B------:R-:W-:Y:S02]  /*1770*/  @!P0 IMAD.MOV.U32 R8, RZ, RZ, 0x0 ;  /* 0x00000000ff088424 */ /* 0x000fe400078e00ff */
[----:B------:R-:W-:-:S07]  /*1780*/  @!P0 IMAD.MOV.U32 R9, RZ, RZ, 0x7ff00000 ;  /* 0x7ff00000ff098424 */ /* 0x000fce00078e00ff */
.L_x_192:
[----:B------:R-:W-:Y:S05]  /*1790*/  BSYNC.RECONVERGENT B1 ;  /* 0x0000000000017941 */ /* 0x000fea0003800200 */
.L_x_191:
[----:B------:R-:W-:Y:S01]  /*17a0*/  FSEL R8, R8, RZ, P3 ;  /* 0x000000ff08087208 */ /* 0x000fe20001800000 */
[----:B------:R-:W-:Y:S01]  /*17b0*/  DADD R18, -R18, R16 ;  /* 0x0000000012127229 */ /* 0x000fe20000000110 */
[----:B------:R-:W-:Y:S01]  /*17c0*/  FSEL R9, R9, 1.875, P3 ;  /* 0x3ff0000009097808 */ /* 0x000fe20001800000 */
[----:B------:R-:W-:Y:S01]  /*17d0*/  BSSY.RECONVERGENT B1, `(.L_x_193) ;  /* 0x0000009000017945 */ /* 0x000fe20003800200 */
[----:B------:R-:W-:Y:S01]  /*17e0*/  IMAD.MOV.U32 R7, RZ, RZ, 0x40080000 ;  /* 0x40080000ff077424 */ /* 0x000fe200078e00ff */
[----:B------:R-:W-:-:S03]  /*17f0*/  MOV R12, 0x1860 ;  /* 0x00001860000c7802 */ /* 0x000fc60000000f00 */
[----:B------:R-:W-:Y:S02]  /*1800*/  DFMA R20, R16, R8, -R20 ;  /* 0x000000081014722b */ /* 0x000fe40000000814 */
[----:B------:R-:W-:Y:S02]  /*1810*/  DADD R18, R14, R18 ;  /* 0x000000000e127229 */ /* 0x000fe40000000012 */
[----:B------:R-:W-:-:S04]  /*1820*/  DADD R8, -RZ, |R4| ;  /* 0x00000000ff087229 */ /* 0x000fc80000000504 */
[----:B------:R-:W-:-:S08]  /*1830*/  DFMA R2, R14, R2, R20 ;  /* 0x000000020e02722b */ /* 0x000fd00000000014 */
[----:B------:R-:W-:-:S11]  /*1840*/  DADD R2, -R2, R18 ;  /* 0x0000000002027229 */ /* 0x000fd60000000112 */
[----:B-----5:R-:W-:Y:S05]  /*1850*/  CALL.REL.NOINC `($_Z22y_step_intC_ppm_on_gpuPdS_S_S_S_S_S_S_iiid$__internal_accurate_pow) ;  /* 0x0000001000887944 */ /* 0x020fea0003c00000 */
[----:B------:R-:W-:Y:S05]  /*1860*/  BSYNC.RECONVERGENT B1 ;  /* 0x0000000000017941 */ /* 0x000fea0003800200 */
.L_x_193:
        /* <DEDUP_REMOVED lines=8> */
[----:B------:R-:W-:Y:S02]  /*18f0*/  ISETP.NE.AND P1, PT, R16, 0x7ff00000, PT ;  /* 0x7ff000001000780c */ /* 0x000fe40003f25270 */
[----:B------:R-:W-:Y:S01]  /*1900*/  FSEL R15, R15, R9, !P0 ;  /* 0x000000090f0f7208 */ /* 0x000fe20004000000 */
[----:B------:R-:W-:Y:S01]  /*1910*/  DADD R8, -RZ, |R4| ;  /* 0x00000000ff087229 */ /* 0x000fe20000000504 */
        /* <DEDUP_REMOVED lines=10> */
.L_x_195:
[----:B------:R-:W-:Y:S05]  /*19c0*/  BSYNC.RECONVERGENT B1 ;  /* 0x0000000000017941 */ /* 0x000fea0003800200 */
.L_x_194:
[----:B------:R-:W-:Y:S01]  /*19d0*/  UMOV UR6, 0x55555555 ;  /* 0x5555555500067882 */ /* 0x000fe20000000000 */
[----:B------:R-:W-:Y:S01]  /*19e0*/  UMOV UR7, 0x3fd55555 ;  /* 0x3fd5555500077882 */ /* 0x000fe20000000000 */
[----:B------:R-:W-:Y:S01]  /*19f0*/  FSEL R14, R14, RZ, P3 ;  /* 0x000000ff0e0e7208 */ /* 0x000fe20001800000 */
[C---:B------:R-:W-:Y:S01]  /*1a00*/  DMUL R16, R22.reuse, UR6 ;  /* 0x0000000616107c28 */ /* 0x040fe20008000000 */
[----:B------:R-:W-:Y:S01]  /*1a10*/  FSEL R15, R15, 1.875, P3 ;  /* 0x3ff000000f0f7808 */ /* 0x000fe20001800000 */
[----:B------:R-:W-:Y:S01]  /*1a20*/  DADD R24, R22, R24 ;  /* 0x0000000016187229 */ /* 0x000fe20000000018 */
[----:B------:R-:W-:Y:S01]  /*1a30*/  BSSY.RECONVERGENT B1, `(.L_x_196) ;  /* 0x0000005000017945 */ /* 0x000fe20003800200 */
[----:B------:R-:W-:Y:S01]  /*1a40*/  IMAD.MOV.U32 R7, RZ, RZ, 0x40000000 ;  /* 0x40000000ff077424 */ /* 0x000fe200078e00ff */
[----:B------:R-:W-:-:S03]  /*1a50*/  MOV R12, 0x1a80 ;  /* 0x00001a80000c7802 */ /* 0x000fc60000000f00 */
[----:B------:R-:W-:-:S11]  /*1a60*/  DMUL R14, R16, R14 ;  /* 0x0000000e100e7228 */ /* 0x000fd60000000000 */
[----:B------:R-:W-:Y:S05]  /*1a70*/  CALL.REL.NOINC `($_Z22y_step_intC_ppm_on_gpuPdS_S_S_S_S_S_S_iiid$__internal_accurate_pow) ;  /* 0x0000001000007944 */ /* 0x000fea0003c00000 */
[----:B------:R-:W-:Y:S05]  /*1a80*/  BSYNC.RECONVERGENT B1 ;  /* 0x0000000000017941 */ /* 0x000fea0003800200 */
.L_x_196:
[----:B------:R-:W-:Y:S01]  /*1a90*/  DADD R6, R4, 2 ;  /* 0x4000000004067429 */ /* 0x000fe20000000000 */
[----:B------:R-:W-:Y:S01]  /*1aa0*/  BSSY.RECONVERGENT B1, `(.L_x_197) ;  /* 0x000000d000017945 */ /* 0x000fe20003800200 */
[----:B------:R-:W-:Y:S01]  /*1ab0*/  DMUL R24, R24, 0.5 ;  /* 0x3fe0000018187828 */ /* 0x000fe20000000000 */
        /* <DEDUP_REMOVED lines=11> */
.L_x_198:
[----:B------:R-:W-:Y:S05]  /*1b70*/  BSYNC.RECONVERGENT B1 ;  /* 0x0000000000017941 */ /* 0x000fea0003800200 */
.L_x_197:
[----:B------:R-:W-:Y:S01]  /*1b80*/  FSEL R6, R8, RZ, P3 ;  /* 0x000000ff08067208 */ /* 0x000fe20001800000 */
[----:B------:R-:W-:Y:S01]  /*1b90*/  BSSY.RECONVERGENT B1, `(.L_x_199) ;  /* 0x0000086000017945 */ /* 0x000fe20003800200 */
[----:B------:R-:W-:Y:S02]  /*1ba0*/  FSEL R7, R9, 1.875, P3 ;  /* 0x3ff0000009077808 */ /* 0x000fe40001800000 */
[----:B------:R-:W-:-:S04]  /*1bb0*/  CS2R R20, SRZ ;  /* 0x0000000000147805 */ /* 0x000fc8000001ff00 */
[----:B------:R-:W-:Y:S01]  /*1bc0*/  DFMA R14, R24, R6, -R14 ;  /* 0x00000006180e722b */ /* 0x000fe2000000080e */
[----:B------:R-:W-:-:S05]  /*1bd0*/  VIADD R6, R0, 0xffffffff ;  /* 0xffffffff00067836 */ /* 0x000fca0000000000 */
[----:B------:R-:W-:Y:S02]  /*1be0*/  ISETP.GE.AND P0, PT, R11, R6, PT ;  /* 0x000000060b00720c */ /* 0x000fe40003f06270 */
[----:B------:R-:W-:-:S11]  /*1bf0*/  DFMA R26, R26, R4, R14 ;  /* 0x000000041a1a722b */ /* 0x000fd6000000000e */
[----:B------:R-:W-:Y:S05]  /*1c00*/  @P0 BRA `(.L_x_200) ;  /* 0x0000000400f80947 */ /* 0x000fea0003800000 */
[----:B------:R-:W-:Y:S01]  /*1c10*/  IADD3 R6, PT, PT, R0, -0x2, -R11 ;  /* 0xfffffffe00067810 */ /* 0x000fe20007ffe80b */
[----:B------:R-:W-:Y:S01]  /*1c20*/  BSSY.RECONVERGENT B2, `(.L_x_201) ;  /* 0x0000038000027945 */ /* 0x000fe20003800200 */
[----:B------:R-:W-:Y:S02]  /*1c30*/  LOP3.LUT R5, RZ, R11, RZ, 0x33, !PT ;  /* 0x0000000bff057212 */ /* 0x000fe400078e33ff */
[----:B------:R-:W-:Y:S02]  /*1c40*/  CS2R R20, SRZ ;  /* 0x0000000000147805 */ /* 0x000fe4000001ff00 */
[----:B------:R-:W-:Y:S01]  /*1c50*/  ISETP.GE.U32.AND P0, PT, R6, 0xf, PT ;  /* 0x0000000f0600780c */ /* 0x000fe20003f06070 */
[----:B------:R-:W-:-:S05]  /*1c60*/  IMAD.IADD R4, R0, 0x1, R5 ;  /* 0x0000000100047824 */ /* 0x000fca00078e0205 */
[----:B------:R-:W-:-:S07]  /*1c70*/  LOP3.LUT P1, R5, R4, 0xf, RZ, 0xc0, !PT ;  /* 0x0000000f04057812 */ /* 0x000fce000782c0ff */
[----:B------:R-:W-:Y:S06]  /*1c80*/  @!P0 BRA `(.L_x_202) ;  /* 0x0000000000c48947 */ /* 0x000fec0003800000 */
[----:B------:R-:W-:Y:S02]  /*1c90*/  LOP3.LUT R34, R4, 0xfffffff0, RZ, 0xc0, !PT ;  /* 0xfffffff004227812 */ /* 0x000fe400078ec0ff */
[----:B------:R-:W-:Y:S02]  /*1ca0*/  CS2R R20, SRZ ;  /* 0x0000000000147805 */ /* 0x000fe4000001ff00 */
[--C-:B------:R-:W-:Y:S02]  /*1cb0*/  IADD3 R0, PT, PT, R11, 0x1, R10.reuse ;  /* 0x000000010b007810 */ /* 0x100fe40007ffe00a */
[----:B------:R-:W-:Y:S01]  /*1cc0*/  SHF.R.S32.HI R12, RZ, 0x1f, R10 ;  /* 0x0000001fff0c7819 */ /* 0x000fe2000001140a */
[----:B------:R-:W-:-:S07]  /*1cd0*/  IMAD.MOV R34, RZ, RZ, -R34 ;  /* 0x000000ffff227224 */ /* 0x000fce00078e0a22 */
.L_x_203:
[----:B------:R-:W0:Y:S01]  /*1ce0*/  LDC.64 R30, c[0x0][0x3a0] ;  /* 0x0000e800ff1e7b82 */ /* 0x000e220000000a00 */
[----:B------:R-:W1:Y:S01]  /*1cf0*/  LDCU.64 UR6, c[0x0][0x3a0] ;  /* 0x00007400ff0677ac */ /* 0x000e620008000a00 */
[----:B0-----:R-:W-:-:S05]  /*1d00*/  IMAD.WIDE R30, R0, 0x8, R30 ;  /* 0x00000008001e7825 */ /* 0x001fca00078e021e */
[----:B------:R-:W2:Y:S04]  /*1d10*/  LDG.E.64 R22, desc[UR10][R30.64] ;  /* 0x0000000a1e167981 */ /* 0x000ea8000c1e1b00 */
[----:B------:R-:W3:Y:S04]  /*1d20*/  LDG.E.64 R18, desc[UR10][R30.64+0x8] ;  /* 0x0000080a1e127981 */ /* 0x000ee8000c1e1b00 */
[----:B------:R-:W4:Y:S04]  /*1d30*/  LDG.E.64 R16, desc[UR10][R30.64+0x10] ;  /* 0x0000100a1e107981 */ /* 0x000f28000c1e1b00 */
[----:B------:R-:W5:Y:S04]  /*1d40*/  LDG.E.64 R14, desc[UR10][R30.64+0x18] ;  /* 0x0000180a1e0e7981 */ /* 0x000f68000c1e1b00 */
[----:B------:R-:W5:Y:S04]  /*1d50*/  LDG.E.64 R6, desc[UR10][R30.64+0x20] ;  /* 0x0000200a1e067981 */ /* 0x000f68000c1e1b00 */
[----:B------:R-:W5:Y:S04]  /*1d60*/  LDG.E.64 R32, desc[UR10][R30.64+0x28] ;  /* 0x0000280a1e207981 */ /* 0x000f68000c1e1b00 */
[----:B------:R-:W5:Y:S04]  /*1d70*/  LDG.E.64 R28, desc[UR10][R30.64+0x30] ;  /* 0x0000300a1e1c7981 */ /* 0x000f68000c1e1b00 */
[----:B------:R-:W5:Y:S04]  /*1d80*/  LDG.E.64 R8, desc[UR10][R30.64+0x38] ;  /* 0x0000380a1e087981 */ /* 0x000f68000c1e1b00 */
[----:B------:R-:W5:Y:S01]  /*1d90*/  LDG.E.64 R24, desc[UR10][R30.64+0x40] ;  /* 0x0000400a1e187981 */ /* 0x000f62000c1e1b00 */
[----:B--2---:R-:W-:-:S03]  /*1da0*/  DADD R20, R22, R20 ;  /* 0x0000000016147229 */ /* 0x004fc60000000014 */
[----:B------:R-:W2:Y:S05]  /*1db0*/  LDG.E.64 R22, desc[UR10][R30.64+0x48] ;  /* 0x0000480a1e167981 */ /* 0x000eaa000c1e1b00 */
[----:B---3--:R-:W-:Y:S02]  /*1dc0*/  DADD R18, R20, R18 ;  /* 0x0000000014127229 */ /* 0x008fe40000000012 */
[----:B------:R-:W3:Y:S06]  /*1dd0*/  LDG.E.64 R20, desc[UR10][R30.64+0x50] ;  /* 0x0000500a1e147981 */ /* 0x000eec000c1e1b00 */
[----:B----4-:R-:W-:-:S02]  /*1de0*/  DADD R16, R18, R16 ;  /* 0x0000000012107229 */ /* 0x010fc40000000010 */
[----:B------:R-:W4:Y:S06]  /*1df0*/  LDG.E.64 R18, desc[UR10][R30.64+0x58] ;  /* 0x0000580a1e127981 */ /* 0x000f2c000c1e1b00 */
[----:B-----5:R-:W-:Y:S02]  /*1e00*/  DADD R14, R16, R14 ;  /* 0x00000000100e7229 */ /* 0x020fe4000000000e */
[----:B------:R-:W5:Y:S06]  /*1e10*/  LDG.E.64 R16, desc[UR10][R30.64+0x60] ;  /* 0x0000600a1e107981 */ /* 0x000f6c000c1e1b00 */
[----:B------:R-:W-:-:S02]  /*1e20*/  DADD R6, R14, R6 ;  /* 0x000000000e067229 */ /* 0x000fc40000000006 */
[----:B------:R-:W5:Y:S06]  /*1e30*/  LDG.E.64 R14, desc[UR10][R30.64+0x68] ;  /* 0x0000680a1e0e7981 */ /* 0x000f6c000c1e1b00 */
[----:B------:R-:W-:Y:S01]  /*1e40*/  DADD R32, R6, R32 ;  /* 0x0000000006207229 */ /* 0x000fe20000000020 */
[----:B------:R-:W-:-:S04]  /*1e50*/  IADD3 R7, P0, PT, R10, R11, RZ ;  /* 0x0000000b0a077210 */ /* 0x000fc80007f1e0ff */
[----:B------:R-:W-:Y:S02]  /*1e60*/  LEA.HI.X.SX32 R36, R11, R12, 0x1, P0 ;  /* 0x0000000c0b247211 */ /* 0x000fe400000f0eff */
[C---:B-1----:R-:W-:Y:S01]  /*1e70*/  LEA R6, P0, R7.reuse, UR6, 0x3 ;  /* 0x0000000607067c11 */ /* 0x042fe2000f8018ff */
[----:B------:R-:W-:Y:S02]  /*1e80*/  DADD R28, R32, R28 ;  /* 0x00000000201c7229 */ /* 0x000fe4000000001c */
[----:B------:R-:W5:Y:S01]  /*1e90*/  LDG.E.64 R32, desc[UR10][R30.64+0x70] ;  /* 0x0000700a1e207981 */ /* 0x000f62000c1e1b00 */
[----:B------:R-:W-:-:S06]  /*1ea0*/  LEA.HI.X R7, R7, UR7, R36, 0x3, P0 ;  /* 0x0000000707077c11 */ /* 0x000fcc00080f1c24 */
[----:B------:R-:W5:Y:S01]  /*1eb0*/  LDG.E.64 R6, desc[UR10][R6.64+0x80] ;  /* 0x0000800a06067981 */ /* 0x000f62000c1e1b00 */
[----:B------:R-:W-:-:S08]  /*1ec0*/  DADD R8, R28, R8 ;  /* 0x000000001c087229 */ /* 0x000fd00000000008 */
[----:B------:R-:W-:Y:S01]  /*1ed0*/  DADD R8, R8, R24 ;  /* 0x0000000008087229 */ /* 0x000fe20000000018 */
[----:B------:R-:W-:-:S05]  /*1ee0*/  VIADD R34, R34, 0x10 ;  /* 0x0000001022227836 */ /* 0x000fca0000000000 */
[----:B------:R-:W-:Y:S01]  /*1ef0*/  ISETP.NE.AND P0, PT, R34, RZ, PT ;  /* 0x000000ff2200720c */ /* 0x000fe20003f05270 */
[----:B------:R-:W-:Y:S02]  /*1f00*/  VIADD R11, R11, 0x10 ;  /* 0x000000100b0b7836 */ /* 0x000fe40000000000 */
[----:B------:R-:W-:Y:S01]  /*1f10*/  VIADD R0, R0, 0x10 ;  /* 0x0000001000007836 */ /* 0x000fe20000000000 */
[----:B--2---:R-:W-:-:S08]  /*1f20*/  DADD R8, R8, R22 ;  /* 0x0000000008087229 */ /* 0x004fd00000000016 */
[----:B---3--:R-:W-:-:S08]  /*1f30*/  DADD R8, R8, R20 ;  /* 0x0000000008087229 */ /* 0x008fd00000000014 */
[----:B----4-:R-:W-:-:S08]  /*1f40*/  DADD R8, R8, R18 ;  /* 0x0000000008087229 */ /* 0x010fd00000000012 */
[----:B-----5:R-:W-:-:S08]  /*1f50*/  DADD R8, R8, R16 ;  /* 0x0000000008087229 */ /* 0x020fd00000000010 */
[----:B------:R-:W-:-:S08]  /*1f60*/  DADD R8, R8, R14 ;  /* 0x0000000008087229 */ /* 0x000fd0000000000e */
[----:B------:R-:W-:-:S08]  /*1f70*/  DADD R8, R8, R32 ;  /* 0x0000000008087229 */ /* 0x000fd00000000020 */
[----:B------:R-:W-:Y:S01]  /*1f80*/  DADD R20, R8, R6 ;  /* 0x0000000008147229 */ /* 0x000fe20000000006 */
[----:B------:R-:W-:Y:S10]  /*1f90*/  @P0 BRA `(.L_x_203) ;  /* 0xfffffffc00500947 */ /* 0x000ff4000383ffff */
.L_x_202:
[----:B------:R-:W-:Y:S05]  /*1fa0*/  BSYNC.RECONVERGENT B2 ;  /* 0x0000000000027941 */ /* 0x000fea0003800200 */
.L_x_201:
[----:B------:R-:W-:Y:S05]  /*1fb0*/  @!P1 BRA `(.L_x_200) ;  /* 0x00000004000c9947 */ /* 0x000fea0003800000 */
[----:B------:R-:W-:Y:S01]  /*1fc0*/  ISETP.GE.U32.AND P0, PT, R5, 0x8, PT ;  /* 0x000000080500780c */ /* 0x000fe20003f06070 */
[----:B------:R-:W-:Y:S01]  /*1fd0*/  BSSY.RECONVERGENT B2, `(.L_x_204) ;  /* 0x000001b000027945 */ /* 0x000fe20003800200 */
[----:B------:R-:W-:-:S04]  /*1fe0*/  LOP3.LUT R0, R4, 0x7, RZ, 0xc0, !PT ;  /* 0x0000000704007812 */ /* 0x000fc800078ec0ff */
[----:B------:R-:W-:-:S07]  /*1ff0*/  ISETP.NE.AND P1, PT, R0, RZ, PT ;  /* 0x000000ff0000720c */ /* 0x000fce0003f25270 */
[----:B------:R-:W-:Y:S06]  /*2000*/  @!P0 BRA `(.L_x_205) ;  /* 0x00000000005c8947 */ /* 0x000fec0003800000 */
[----:B------:R-:W0:Y:S01]  /*2010*/  LDCU.64 UR6, c[0x0][0x3a0] ;  /* 0x00007400ff0677ac */ /* 0x000e220008000a00 */
[----:B------:R-:W-:Y:S02]  /*2020*/  SHF.R.S32.HI R6, RZ, 0x1f, R10 ;  /* 0x0000001fff067819 */ /* 0x000fe4000001140a */
[----:B------:R-:W-:-:S04]  /*2030*/  IADD3 R5, P0, PT, R10, R11, RZ ;  /* 0x0000000b0a057210 */ /* 0x000fc80007f1e0ff */
[----:B------:R-:W-:Y:S02]  /*2040*/  LEA.HI.X.SX32 R6, R11, R6, 0x1, P0 ;  /* 0x000000060b067211 */ /* 0x000fe400000f0eff */
[----:B0-----:R-:W-:-:S04]  /*2050*/  LEA R24, P0, R5, UR6, 0x3 ;  /* 0x0000000605187c11 */ /* 0x001fc8000f8018ff */
[----:B------:R-:W-:-:S05]  /*2060*/  LEA.HI.X R25, R5, UR7, R6, 0x3, P0 ;  /* 0x0000000705197c11 */ /* 0x000fca00080f1c06 */
[----:B------:R-:W2:Y:S04]  /*2070*/  LDG.E.64 R28, desc[UR10][R24.64+0x8] ;  /* 0x0000080a181c7981 */ /* 0x000ea8000c1e1b00 */
[----:B------:R-:W3:Y:S04]  /*2080*/  LDG.E.64 R30, desc[UR10][R24.64+0x10] ;  /* 0x0000100a181e7981 */ /* 0x000ee8000c1e1b00 */
[----:B------:R-:W4:Y:S04]  /*2090*/  LDG.E.64 R18, desc[UR10][R24.64+0x18] ;  /* 0x0000180a18127981 */ /* 0x000f28000c1e1b00 */
[----:B------:R-:W5:Y:S04]  /*20a0*/  LDG.E.64 R16, desc[UR10][R24.64+0x20] ;  /* 0x0000200a18107981 */ /* 0x000f68000c1e1b00 */
[----:B------:R-:W5:Y:S04]  /*20b0*/  LDG.E.64 R14, desc[UR10][R24.64+0x28] ;  /* 0x0000280a180e7981 */ /* 0x000f68000c1e1b00 */
[----:B------:R-:W5:Y:S04]  /*20c0*/  LDG.E.64 R8, desc[UR10][R24.64+0x30] ;  /* 0x0000300a18087981 */ /* 0x000f68000c1e1b00 */
[----:B------:R-:W5:Y:S04]  /*20d0*/  LDG.E.64 R6, desc[UR10][R24.64+0x38] ;  /* 0x0000380a18067981 */ /* 0x000f68000c1e1b00 */
[----:B------:R-:W5:Y:S01]  /*20e0*/  LDG.E.64 R22, desc[UR10][R24.64+0x40] ;  /* 0x0000400a18167981 */ /* 0x000f62000c1e1b00 */
[----:B------:R-:W-:Y:S01]  /*20f0*/  VIADD R11, R11, 0x8 ;  /* 0x000000080b0b7836 */ /* 0x000fe20000000000 */
[----:B--2---:R-:W-:-:S08]  /*2100*/  DADD R28, R20, R28 ;  /* 0x00000000141c7229 */ /* 0x004fd0000000001c */
[----:B---3--:R-:W-:-:S08]  /*2110*/  DADD R28, R28, R30 ;  /* 0x000000001c1c7229 */ /* 0x008fd0000000001e */
[----:B----4-:R-:W-:-:S08]  /*2120*/  DADD R18, R28, R18 ;  /* 0x000000001c127229 */ /* 0x010fd00000000012 */
[----:B-----5:R-:W-:-:S08]  /*2130*/  DADD R16, R18, R16 ;  /* 0x0000000012107229 */ /* 0x020fd00000000010 */
[----:B------:R-:W-:-:S08]  /*2140*/  DADD R14, R16, R14 ;  /* 0x00000000100e7229 */ /* 0x000fd0000000000e */
[----:B------:R-:W-:-:S08]  /*2150*/  DADD R8, R14, R8 ;  /* 0x000000000e087229 */ /* 0x000fd00000000008 */
[----:B------:R-:W-:-:S08]  /*2160*/  DADD R6, R8, R6 ;  /* 0x0000000008067229 */ /* 0x000fd00000000006 */
[----:B------:R-:W-:-:S11]  /*2170*/  DADD R20, R6, R22 ;  /* 0x0000000006147229 */ /* 0x000fd60000000016 */
.L_x_205:
[----:B------:R-:W-:Y:S05]  /*2180*/  BSYNC.RECONVERGENT B2 ;  /* 0x0000000000027941 */ /* 0x000fea0003800200 */
.L_x_204:
        /* <DEDUP_REMOVED lines=15> */
[----:B------:R-:W5:Y:S01]  /*2280*/  LDG.E.64 R16, desc[UR10][R4.64+0x20] ;  /* 0x0000200a04107981 */ /* 0x000f62000c1e1b00 */
[----:B------:R-:W-:Y:S01]  /*2290*/  VIADD R11, R11, 0x4 ;  /* 0x000000040b0b7836 */ /* 0x000fe20000000000 */
[----:B--2---:R-:W-:-:S08]  /*22a0*/  DADD R6, R20, R6 ;  /* 0x0000000014067229 */ /* 0x004fd00000000006 */
[----:B---3--:R-:W-:-:S08]  /*22b0*/  DADD R6, R6, R8 ;  /* 0x0000000006067229 */ /* 0x008fd00000000008 */
[----:B----4-:R-:W-:-:S08]  /*22c0*/  DADD R6, R6, R14 ;  /* 0x0000000006067229 */ /* 0x010fd0000000000e */
[----:B-----5:R-:W-:-:S11]  /*22d0*/  DADD R20, R6, R16 ;  /* 0x0000000006147229 */ /* 0x020fd60000000010 */
.L_x_207:
[----:B------:R-:W-:Y:S05]  /*22e0*/  BSYNC.RECONVERGENT B2 ;  /* 0x0000000000027941 */ /* 0x000fea0003800200 */
.L_x_206:
[----:B------:R-:W-:Y:S05]  /*22f0*/  @!P1 BRA `(.L_x_200) ;  /* 0x00000000003c9947 */ /* 0x000fea0003800000 */
[----:B------:R-:W0:Y:S01]  /*2300*/  LDCU.64 UR6, c[0x0][0x3a0] ;  /* 0x00007400ff0677ac */ /* 0x000e220008000a00 */
[----:B------:R-:W-:Y:S02]  /*2310*/  SHF.R.S32.HI R0, RZ, 0x1f, R10 ;  /* 0x0000001fff007819 */ /* 0x000fe4000001140a */
[----:B------:R-:W-:-:S04]  /*2320*/  IADD3 R10, P0, PT, R10, R11, RZ ;  /* 0x0000000b0a0a7210 */ /* 0x000fc80007f1e0ff */
[----:B------:R-:W-:Y:S02]  /*2330*/  LEA.HI.X.SX32 R11, R11, R0, 0x1, P0 ;  /* 0x000000000b0b7211 */ /* 0x000fe400000f0eff */
[----:B0-----:R-:W-:-:S04]  /*2340*/  LEA R8, P0, R10, UR6, 0x3 ;  /* 0x000000060a087c11 */ /* 0x001fc8000f8018ff */
[----:B------:R-:W-:-:S05]  /*2350*/  LEA.HI.X R9, R10, UR7, R11, 0x3, P0 ;  /* 0x000000070a097c11 */ /* 0x000fca00080f1c0b */
[----:B------:R-:W2:Y:S01]  /*2360*/  LDG.E.64 R4, desc[UR10][R8.64+0x8] ;  /* 0x0000080a08047981 */ /* 0x000ea2000c1e1b00 */
[----:B------:R-:W-:Y:S01]  /*2370*/  ISETP.NE.AND P0, PT, R12, 0x1, PT ;  /* 0x000000010c00780c */ /* 0x000fe20003f05270 */
[----:B--2---:R-:W-:-:S12]  /*2380*/  DADD R20, R20, R4 ;  /* 0x0000000014147229 */ /* 0x004fd80000000004 */
[----:B------:R-:W-:Y:S05]  /*2390*/  @!P0 BRA `(.L_x_200) ;  /* 0x0000000000148947 */ /* 0x000fea0003800000 */
[----:B------:R-:W-:Y:S01]  /*23a0*/  ISETP.NE.AND P0, PT, R12, 0x2, PT ;  /* 0x000000020c00780c */ /* 0x000fe20003f05270 */
[----:B------:R-:W2:-:S12]  /*23b0*/  LDG.E.64 R4, desc[UR10][R8.64+0x10] ;  /* 0x0000100a08047981 */ /* 0x000e98000c1e1b00 */
[----:B------:R-:W3:Y:S01]  /*23c0*/  @P0 LDG.E.64 R6, desc[UR10][R8.64+0x18] ;  /* 0x0000180a08060981 */ /* 0x000ee2000c1e1b00 */
[----:B--2---:R-:W-:-:S08]  /*23d0*/  DADD R20, R20, R4 ;  /* 0x0000000014147229 */ /* 0x004fd00000000004 */
[----:B---3--:R-:W-:-:S11]  /*23e0*/  @P0 DADD R20, R20, R6 ;  /* 0x0000000014140229 */ /* 0x008fd60000000006 */
.L_x_200:
[----:B------:R-:W-:Y:S05]  /*23f0*/  BSYNC.RECONVERGENT B1 ;  /* 0x0000000000017941 */ /* 0x000fea0003800200 */
.L_x_199:
[----:B------:R-:W-:-:S08]  /*2400*/  DADD R2, R2, R20 ;  /* 0x0000000002027229 */ /* 0x000fd00000000014 */
[----:B------:R-:W-:-:S11]  /*2410*/  DADD R26, R26, R2 ;  /* 0x000000001a1a7229 */ /* 0x000fd60000000002 */
.L_x_165:
[----:B------:R-:W-:Y:S05]  /*2420*/  BSYNC.RECONVERGENT B0 ;  /* 0x0000000000007941 */ /* 0x000fea0003800200 */
.L_x_164:
[----:B------:R-:W0:Y:S01]  /*2430*/  LDC.64 R2, c[0x0][0x3a8] ;  /* 0x0000ea00ff027b82 */ /* 0x000e220000000a00 */
[----:B------:R-:W1:Y:S01]  /*2440*/  LDCU UR6, c[0x0][0x3c0] ;  /* 0x00007800ff0677ac */ /* 0x000e620008000800 */
[----:B0-----:R-:W-:-:S04]  /*2450*/  IMAD.WIDE R2, R13, 0x8, R2 ;  /* 0x000000080d027825 */ /* 0x001fc800078e0202 */
[----:B------:R-:W-:Y:S01]  /*2460*/  VIADD R13, R13, UR5 ;  /* 0x000000050d0d7c36 */ /* 0x000fe20008000000 */
[----:B------:R0:W-:Y:S04]  /*2470*/  STG.E.64 desc[UR10][R2.64], R26 ;  /* 0x0000001a02007986 */ /* 0x0001e8000c101b0a */
[----:B-1----:R-:W-:-:S13]  /*2480*/  ISETP.GE.AND P0, PT, R13, UR6, PT ;  /* 0x000000060d007c0c */ /* 0x002fda000bf06270 */
[----:B0-----:R-:W-:Y:S05]  /*2490*/  @!P0 BRA `(.L_x_208) ;  /* 0xffffffdc00108947 */ /* 0x001fea000383ffff */
[----:B------:R-:W-:Y:S05]  /*24a0*/  EXIT ;  /* 0x000000000000794d */ /* 0x000fea0003800000 */
        .weak           $__internal_10_$__cuda_sm20_div_rn_f64_full
        .type           $__internal_10_$__cuda_sm20_div_rn_f64_full,@function
        .size           $__internal_10_$__cuda_sm20_div_rn_f64_full,($_Z22y_step_intC_ppm_on_gpuPdS_S_S_S_S_S_S_iiid$__internal_accurate_pow - $__internal_10_$__cuda_sm20_div_rn_f64_full)
$__internal_10_$__cuda_sm20_div_rn_f64_full:
[C---:B------:R-:W-:Y:S01]  /*24b0*/  FSETP.GEU.AND P0, PT, |R15|.reuse, 1.469367938527859385e-39, PT ;  /* 0x001000000f00780b */ /* 0x040fe20003f0e200 */
[--C-:B------:R-:W-:Y:S01]  /*24c0*/  IMAD.MOV.U32 R14, RZ, RZ, R12.reuse ;  /* 0x000000ffff0e7224 */ /* 0x100fe200078e000c */
[----:B------:R-:W-:Y:S01]  /*24d0*/  LOP3.LUT R4, R15, 0x800fffff, RZ, 0xc0, !PT ;  /* 0x800fffff0f047812 */ /* 0x000fe200078ec0ff */
[----:B------:R-:W-:Y:S01]  /*24e0*/  IMAD.MOV.U32 R20, RZ, RZ, 0x1 ;  /* 0x00000001ff147424 */ /* 0x000fe200078e00ff */
[C---:B------:R-:W-:Y:S01]  /*24f0*/  FSETP.GEU.AND P2, PT, |R17|.reuse, 1.469367938527859385e-39, PT ;  /* 0x001000001100780b */ /* 0x040fe20003f4e200 */
[----:B------:R-:W-:Y:S01]  /*2500*/  IMAD.MOV.U32 R26, RZ, RZ, 0x1ca00000 ;  /* 0x1ca00000ff1a7424 */ /* 0x000fe200078e00ff */
[----:B------:R-:W-:Y:S01]  /*2510*/  LOP3.LUT R5, R4, 0x3ff00000, RZ, 0xfc, !PT ;  /* 0x3ff0000004057812 */ /* 0x000fe200078efcff */
[----:B------:R-:W-:Y:S01]  /*2520*/  IMAD.MOV.U32 R4, RZ, RZ, R12 ;  /* 0x000000ffff047224 */ /* 0x000fe200078e000c */
[----:B------:R-:W-:Y:S01]  /*2530*/  LOP3.LUT R27, R17, 0x7ff00000, RZ, 0xc0, !PT ;  /* 0x7ff00000111b7812 */ /* 0x000fe200078ec0ff */
[----:B------:R-:W-:Y:S01]  /*2540*/  BSSY.RECONVERGENT B2, `(.L_x_209) ;  /* 0x000004f000027945 */ /* 0x000fe20003800200 */
        /* <DEDUP_REMOVED lines=57> */
.L_x_210:
        /* <DEDUP_REMOVED lines=16> */
.L_x_213:
[----:B------:R-:W-:Y:S01]  /*29e0*/  LOP3.LUT R21, R15, 0x80000, RZ, 0xfc, !PT ;  /* 0x000800000f157812 */ /* 0x000fe200078efcff */
[----:B------:R-:W-:Y:S01]  /*29f0*/  IMAD.MOV.U32 R20, RZ, RZ, R14 ;  /* 0x000000ffff147224 */ /* 0x000fe200078e000e */
[----:B------:R-:W-:Y:S06]  /*2a00*/  BRA `(.L_x_211) ;  /* 0x0000000000087947 */ /* 0x000fec0003800000 */
.L_x_212:
[----:B------:R-:W-:Y:S01]  /*2a10*/  LOP3.LUT R21, R17, 0x80000, RZ, 0xfc, !PT ;  /* 0x0008000011157812 */ /* 0x000fe200078efcff */
[----:B------:R-:W-:-:S07]  /*2a20*/  IMAD.MOV.U32 R20, RZ, RZ, R16 ;  /* 0x000000ffff147224 */ /* 0x000fce00078e0010 */
.L_x_211:
[----:B------:R-:W-:Y:S05]  /*2a30*/  BSYNC.RECONVERGENT B2 ;  /* 0x0000000000027941 */ /* 0x000fea0003800200 */
.L_x_209:
[----:B------:R-:W-:Y:S02]  /*2a40*/  IMAD.MOV.U32 R29, RZ, RZ, 0x0 ;  /* 0x00000000ff1d7424 */ /* 0x000fe400078e00ff */
[----:B------:R-:W-:Y:S02]  /*2a50*/  IMAD.MOV.U32 R4, RZ, RZ, R20 ;  /* 0x000000ffff047224 */ /* 0x000fe400078e0014 */
[----:B------:R-:W-:Y:S01]  /*2a60*/  IMAD.MOV.U32 R5, RZ, RZ, R21 ;  /* 0x000000ffff057224 */ /* 0x000fe200078e0015 */
[----:B------:R-:W-:Y:S06]  /*2a70*/  RET.REL.NODEC R28 `(_Z22y_step_intC_ppm_on_gpuPdS_S_S_S_S_S_S_iiid) ;  /* 0xffffffd41c607950 */ /* 0x000fec0003c3ffff */
        .type           $_Z22y_step_intC_ppm_on_gpuPdS_S_S_S_S_S_S_iiid$__internal_accurate_pow,@function
        .size           $_Z22y_step_intC_ppm_on_gpuPdS_S_S_S_S_S_S_iiid$__internal_accurate_pow,(.L_x_834 - $_Z22y_step_intC_ppm_on_gpuPdS_S_S_S_S_S_S_iiid$__internal_accurate_pow)
$_Z22y_step_intC_ppm_on_gpuPdS_S_S_S_S_S_S_iiid$__internal_accurate_pow:
[----:B------:R-:W-:Y:S01]  /*2a80*/  ISETP.GT.U32.AND P0, PT, R9, 0xfffff, PT ;  /* 0x000fffff0900780c */ /* 0x000fe20003f04070 */
[----:B------:R-:W-:Y:S01]  /*2a90*/  IMAD.MOV.U32 R30, RZ, RZ, R9 ;  /* 0x000000ffff1e7224 */ /* 0x000fe200078e0009 */
[----:B------:R-:W-:Y:S01]  /*2aa0*/  UMOV UR6, 0x7d2cafe2 ;  /* 0x7d2cafe200067882 */ /* 0x000fe20000000000 */
[----:B------:R-:W-:Y:S01]  /*2ab0*/  UMOV UR7, 0x3eb0f5ff ;  /* 0x3eb0f5ff00077882 */ /* 0x000fe20000000000 */
[----:B------:R-:W-:Y:S01]  /*2ac0*/  UMOV UR8, 0x3b39803f ;  /* 0x3b39803f00087882 */ /* 0x000fe20000000000 */
[----:B------:R-:W-:-:S08]  /*2ad0*/  UMOV UR9, 0x3c7abc9e ;  /* 0x3c7abc9e00097882 */ /* 0x000fd00000000000 */
[----:B------:R-:W-:Y:S01]  /*2ae0*/  @!P0 DMUL R28, R8, 1.80143985094819840000e+16 ;  /* 0x43500000081c8828 */ /* 0x000fe20000000000 */
[----:B------:R-:W-:-:S09]  /*2af0*/  SHF.R.U32.HI R9, RZ, 0x14, R9 ;  /* 0x00000014ff097819 */ /* 0x000fd20000011609 */
[----:B------:R-:W-:Y:S01]  /*2b00*/  @!P0 IMAD.MOV.U32 R30, RZ, RZ, R29 ;  /* 0x000000ffff1e8224 */ /* 0x000fe200078e001d */
[----:B------:R-:W-:Y:S01]  /*2b10*/  @!P0 LEA.HI R9, R29, 0xffffffca, RZ, 0xc ;  /* 0xffffffca1d098811 */ /* 0x000fe200078f60ff */
[----:B------:R-:W-:-:S03]  /*2b20*/  @!P0 IMAD.MOV.U32 R8, RZ, RZ, R28 ;  /* 0x000000ffff088224 */ /* 0x000fc600078e001c */
[----:B------:R-:W-:Y:S01]  /*2b30*/  LOP3.LUT R30, R30, 0x800fffff, RZ, 0xc0, !PT ;  /* 0x800fffff1e1e7812 */ /* 0x000fe200078ec0ff */
[----:B------:R-:W-:-:S03]  /*2b40*/  IMAD.MOV.U32 R36, RZ, RZ, R8 ;  /* 0x000000ffff247224 */ /* 0x000fc600078e0008 */
[----:B------:R-:W-:Y:S01]  /*2b50*/  LOP3.LUT R31, R30, 0x3ff00000, RZ, 0xfc, !PT ;  /* 0x3ff000001e1f7812 */ /* 0x000fe200078efcff */
[----:B------:R-:W-:-:S03]  /*2b60*/  IMAD.MOV.U32 R30, RZ, RZ, RZ ;  /* 0x000000ffff1e7224 */ /* 0x000fc600078e00ff */
[----:B------:R-:W-:Y:S01]  /*2b70*/  ISETP.GE.U32.AND P1, PT, R31, 0x3ff6a09f, PT ;  /* 0x3ff6a09f1f00780c */ /* 0x000fe20003f26070 */
[----:B------:R-:W-:-:S12]  /*2b80*/  IMAD.MOV.U32 R37, RZ, RZ, R31 ;  /* 0x000000ffff257224 */ /* 0x000fd800078e001f */
[----:B------:R-:W-:-:S04]  /*2b90*/  @P1 VIADD R8, R37, 0xfff00000 ;  /* 0xfff0000025081836 */ /* 0x000fc80000000000 */
[----:B------:R-:W-:Y:S02]  /*2ba0*/  @P1 IMAD.MOV.U32 R37, RZ, RZ, R8 ;  /* 0x000000ffff251224 */ /* 0x000fe400078e0008 */
[C---:B------:R-:W-:Y:S02]  /*2bb0*/  VIADD R8, R9.reuse, 0xfffffc01 ;  /* 0xfffffc0109087836 */ /* 0x040fe40000000000 */
[----:B------:R-:W-:Y:S02]  /*2bc0*/  @P1 VIADD R8, R9, 0xfffffc02 ;  /* 0xfffffc0209081836 */ /* 0x000fe40000000000 */
[C---:B------:R-:W-:Y:S01]  /*2bd0*/  DADD R32, R36.reuse, 1 ;  /* 0x3ff0000024207429 */ /* 0x040fe20000000000 */
[----:B------:R-:W-:Y:S01]  /*2be0*/  IMAD.MOV.U32 R9, RZ, RZ, 0x43300000 ;  /* 0x43300000ff097424 */ /* 0x000fe200078e00ff */
[----:B------:R-:W-:Y:S01]  /*2bf0*/  DADD R36, R36, -1 ;  /* 0xbff0000024247429 */ /* 0x000fe20000000000 */
[----:B------:R-:W-:-:S03]  /*2c00*/  LOP3.LUT R8, R8, 0x80000000, RZ, 0x3c, !PT ;  /* 0x8000000008087812 */ /* 0x000fc600078e3cff */
[----:B------:R-:W0:Y:S02]  /*2c10*/  MUFU.RCP64H R31, R33 ;  /* 0x00000021001f7308 */ /* 0x000e240000001800 */
[----:B0-----:R-:W-:-:S08]  /*2c20*/  DFMA R34, -R32, R30, 1 ;  /* 0x3ff000002022742b */ /* 0x001fd0000000011e */
[----:B------:R-:W-:-:S08]  /*2c30*/  DFMA R34, R34, R34, R34 ;  /* 0x000000222222722b */ /* 0x000fd00000000022 */
[----:B------:R-:W-:Y:S01]  /*2c40*/  DFMA R34, R30, R34, R30 ;  /* 0x000000221e22722b */ /* 0x000fe2000000001e */
[----:B------:R-:W-:Y:S02]  /*2c50*/  IMAD.MOV.U32 R30, RZ, RZ, 0x41ad3b5a ;  /* 0x41ad3b5aff1e7424 */ /* 0x000fe400078e00ff */
[----:B------:R-:W-:-:S05]  /*2c60*/  IMAD.MOV.U32 R31, RZ, RZ, 0x3ed0f5d2 ;  /* 0x3ed0f5d2ff1f7424 */ /* 0x000fca00078e00ff */
[----:B------:R-:W-:-:S08]  /*2c70*/  DMUL R38, R36, R34 ;  /* 0x0000002224267228 */ /* 0x000fd00000000000 */
[----:B------:R-:W-:-:S08]  /*2c80*/  DFMA R38, R36, R34, R38 ;  /* 0x000000222426722b */ /* 0x000fd00000000026 */
[----:B------:R-:W-:-:S08]  /*2c90*/  DMUL R40, R38, R38 ;  /* 0x0000002626287228 */ /* 0x000fd00000000000 */
[----:B------:R-:W-:Y:S01]  /*2ca0*/  DFMA R30, R40, UR6, R30 ;  /* 0x00000006281e7c2b */ /* 0x000fe2000800001e */
[----:B------:R-:W-:Y:S01]  /*2cb0*/  UMOV UR6, 0x75488a3f ;  /* 0x75488a3f00067882 */ /* 0x000fe20000000000 */
[----:B------:R-:W-:-:S06]  /*2cc0*/  UMOV UR7, 0x3ef3b20a ;  /* 0x3ef3b20a00077882 */ /* 0x000fcc0000000000 */
[----:B------:R-:W-:Y:S01]  /*2cd0*/  DFMA R32, R40, R30, UR6 ;  /* 0x0000000628207e2b */ /* 0x000fe2000800001e */
[----:B------:R-:W-:Y:S01]  /*2ce0*/  UMOV UR6, 0xe4faecd5 ;  /* 0xe4faecd500067882 */ /* 0x000fe20000000000 */
[----:B------:R-:W-:Y:S01]  /*2cf0*/  UMOV UR7, 0x3f1745cd ;  /* 0x3f1745cd00077882 */ /* 0x000fe20000000000 */
[----:B------:R-:W-:-:S05]  /*2d00*/  DADD R30, R36, -R38 ;  /* 0x00000000241e7229 */ /* 0x000fca0000000826 */
[----:B------:R-:W-:Y:S01]  /*2d10*/  DFMA R32, R40, R32, UR6 ;  /* 0x0000000628207e2b */ /* 0x000fe20008000020 */
[----:B------:R-:W-:Y:S01]  /*2d20*/  UMOV UR6, 0x258a578b ;  /* 0x258a578b00067882 */ /* 0x000fe20000000000 */
[----:B------:R-:W-:Y:S01]  /*2d30*/  UMOV UR7, 0x3f3c71c7 ;  /* 0x3f3c71c700077882 */ /* 0x000fe20000000000 */
[----:B------:R-:W-:-:S05]  /*2d40*/  DADD R30, R30, R30 ;  /* 0x000000001e1e7229 */ /* 0x000fca000000001e */
[----:B------:R-:W-:Y:S01]  /*2d50*/  DFMA R32, R40, R32, UR6 ;  /* 0x0000000628207e2b */ /* 0x000fe20008000020 */
[----:B------:R-:W-:Y:S01]  /*2d60*/  UMOV UR6, 0x9242b910 ;  /* 0x9242b91000067882 */ /* 0x000fe20000000000 */
[----:B------:R-:W-:Y:S01]  /*2d70*/  UMOV UR7, 0x3f624924 ;  /* 0x3f62492400077882 */ /* 0x000fe20000000000 */
[----:B------:R-:W-:-:S05]  /*2d80*/  DFMA R30, R36, -R38, R30 ;  /* 0x80000026241e722b */ /* 0x000fca000000001e */
[----:B------:R-:W-:Y:S01]  /*2d90*/  DFMA R32, R40, R32, UR6 ;  /* 0x0000000628207e2b */ /* 0x000fe20008000020 */
[----:B------:R-:W-:Y:S01]  /*2da0*/  UMOV UR6, 0x99999dfb ;  /* 0x99999dfb00067882 */ /* 0x000fe20000000000 */
[----:B------:R-:W-:Y:S01]  /*2db0*/  UMOV UR7, 0x3f899999 ;  /* 0x3f89999900077882 */ /* 0x000fe20000000000 */
[----:B------:R-:W-:-:S05]  /*2dc0*/  DMUL R30, R34, R30 ;  /* 0x0000001e221e7228 */ /* 0x000fca0000000000 */
[----:B------:R-:W-:Y:S01]  /*2dd0*/  DFMA R32, R40, R32, UR6 ;  /* 0x0000000628207e2b */ /* 0x000fe20008000020 */
[----:B------:R-:W-:Y:S01]  /*2de0*/  UMOV UR6, 0x55555555 ;  /* 0x5555555500067882 */ /* 0x000fe20000000000 */
[----:B------:R-:W-:-:S03]  /*2df0*/  UMOV UR7, 0x3fb55555 ;  /* 0x3fb5555500077882 */ /* 0x000fc60000000000 */
[----:B------:R-:W-:Y:S02]  /*2e00*/  VIADD R43, R31, 0x100000 ;  /* 0x001000001f2b7836 */ /* 0x000fe40000000000 */
[----:B------:R-:W-:Y:S01]  /*2e10*/  IMAD.MOV.U32 R42, RZ, RZ, R30 ;  /* 0x000000ffff2a7224 */ /* 0x000fe200078e001e */
[----:B------:R-:W-:-:S08]  /*2e20*/  DFMA R36, R40, R32, UR6 ;  /* 0x0000000628247e2b */ /* 0x000fd00008000020 */
[----:B------:R-:W-:Y:S01]  /*2e30*/  DADD R34, -R36, UR6 ;  /* 0x0000000624227e29 */ /* 0x000fe20008000100 */
[----:B------:R-:W-:Y:S01]  /*2e40*/  UMOV UR6, 0xb9e7b0 ;  /* 0x00b9e7b000067882 */ /* 0x000fe20000000000 */
[----:B------:R-:W-:-:S06]  /*2e50*/  UMOV UR7, 0x3c46a4cb ;  /* 0x3c46a4cb00077882 */ /* 0x000fcc0000000000 */
[----:B------:R-:W-:Y:S02]  /*2e60*/  DFMA R34, R40, R32, R34 ;  /* 0x000000202822722b */ /* 0x000fe40000000022 */
[----:B------:R-:W-:-:S06]  /*2e70*/  DMUL R32, R38, R38 ;  /* 0x0000002626207228 */ /* 0x000fcc0000000000 */
[----:B------:R-:W-:Y:S01]  /*2e80*/  DADD R34, R34, -UR6 ;  /* 0x8000000622227e29 */ /* 0x000fe20008000000 */
[----:B------:R-:W-:Y:S01]  /*2e90*/  UMOV UR6, 0x80000000 ;  /* 0x8000000000067882 */ /* 0x000fe20000000000 */
[C---:B------:R-:W-:Y:S01]  /*2ea0*/  DFMA R28, R38.reuse, R38, -R32 ;  /* 0x00000026261c722b */ /* 0x040fe20000000820 */
[----:B------:R-:W-:Y:S01]  /*2eb0*/  UMOV UR7, 0x43300000 ;  /* 0x4330000000077882 */ /* 0x000fe20000000000 */
[----:B------:R-:W-:Y:S02]  /*2ec0*/  DMUL R40, R38, R32 ;  /* 0x0000002026287228 */ /* 0x000fe40000000000 */
[----:B------:R-:W-:Y:S01]  /*2ed0*/  DADD R8, R8, -UR6 ;  /* 0x8000000608087e29 */ /* 0x000fe20008000000 */
[----:B------:R-:W-:Y:S01]  /*2ee0*/  UMOV UR6, 0xfefa39ef ;  /* 0xfefa39ef00067882 */ /* 0x000fe20000000000 */
[----:B------:R-:W-:Y:S02]  /*2ef0*/  UMOV UR7, 0x3fe62e42 ;  /* 0x3fe62e4200077882 */ /* 0x000fe40000000000 */
[----:B------:R-:W-:-:S02]  /*2f00*/  DFMA R42, R38, R42, R28 ;  /* 0x0000002a262a722b */ /* 0x000fc4000000001c */
[----:B------:R-:W-:-:S08]  /*2f10*/  DFMA R28, R38, R32, -R40 ;  /* 0x00000020261c722b */ /* 0x000fd00000000828 */
[----:B------:R-:W-:Y:S02]  /*2f20*/  DFMA R28, R30, R32, R28 ;  /* 0x000000201e1c722b */ /* 0x000fe4000000001c */
[----:B------:R-:W-:-:S06]  /*2f30*/  DADD R32, R36, R34 ;  /* 0x0000000024207229 */ /* 0x000fcc0000000022 */
[----:B------:R-:W-:Y:S02]  /*2f40*/  DFMA R28, R38, R42, R28 ;  /* 0x0000002a261c722b */ /* 0x000fe4000000001c */
[----:B------:R-:W-:Y:S02]  /*2f50*/  DADD R42, R36, -R32 ;  /* 0x00000000242a7229 */ /* 0x000fe40000000820 */
[----:B------:R-:W-:-:S06]  /*2f60*/  DMUL R36, R32, R40 ;  /* 0x0000002820247228 */ /* 0x000fcc0000000000 */
[----:B------:R-:W-:Y:S02]  /*2f70*/  DADD R42, R34, R42 ;  /* 0x00000000222a7229 */ /* 0x000fe4000000002a */
[----:B------:R-:W-:-:S08]  /*2f80*/  DFMA R34, R32, R40, -R36 ;  /* 0x000000282022722b */ /* 0x000fd00000000824 */
[----:B------:R-:W-:-:S08]  /*2f90*/  DFMA R28, R32, R28, R34 ;  /* 0x0000001c201c722b */ /* 0x000fd00000000022 */
[----:B------:R-:W-:-:S08]  /*2fa0*/  DFMA R42, R42, R40, R28 ;  /* 0x000000282a2a722b */ /* 0x000fd0000000001c */
[----:B------:R-:W-:-:S08]  /*2fb0*/  DADD R32, R36, R42 ;  /* 0x0000000024207229 */ /* 0x000fd0000000002a */
[--C-:B------:R-:W-:Y:S02]  /*2fc0*/  DADD R28, R38, R32.reuse ;  /* 0x00000000261c7229 */ /* 0x100fe40000000020 */
[----:B------:R-:W-:-:S06]  /*2fd0*/  DADD R36, R36, -R32 ;  /* 0x0000000024247229 */ /* 0x000fcc0000000820 */
[----:B------:R-:W-:Y:S02]  /*2fe0*/  DADD R38, R38, -R28 ;  /* 0x0000000026267229 */ /* 0x000fe4000000081c */
[----:B------:R-:W-:-:S06]  /*2ff0*/  DADD R36, R42, R36 ;  /* 0x000000002a247229 */ /* 0x000fcc0000000024 */
[----:B------:R-:W-:-:S08]  /*3000*/  DADD R32, R32, R38 ;  /* 0x0000000020207229 */ /* 0x000fd00000000026 */
[----:B------:R-:W-:-:S08]  /*3010*/  DADD R32, R36, R32 ;  /* 0x0000000024207229 */ /* 0x000fd00000000020 */
[----:B------:R-:W-:-:S08]  /*3020*/  DADD R32, R30, R32 ;  /* 0x000000001e207229 */ /* 0x000fd00000000020 */
[----:B------:R-:W-:-:S08]  /*3030*/  DADD R34, R28, R32 ;  /* 0x000000001c227229 */ /* 0x000fd00000000020 */
[--C-:B------:R-:W-:Y:S02]  /*3040*/  DFMA R30, R8, UR6, R34.reuse ;  /* 0x00000006081e7c2b */ /* 0x100fe40008000022 */
[----:B------:R-:W-:-:S06]  /*3050*/  DADD R36, R28, -R34 ;  /* 0x000000001c247229 */ /* 0x000fcc0000000822 */
[----:B------:R-:W-:Y:S02]  /*3060*/  DFMA R28, R8, -UR6, R30 ;  /* 0x80000006081c7c2b */ /* 0x000fe4000800001e */
[----:B------:R-:W-:Y:S01]  /*3070*/  DADD R36, R32, R36 ;  /* 0x0000000020247229 */ /* 0x000fe20000000024 */
[----:B------:R-:W-:Y:S02]  /*3080*/  IMAD.MOV.U32 R33, RZ, RZ, R7 ;  /* 0x000000ffff217224 */ /* 0x000fe400078e0007 */
[----:B------:R-:W-:-:S03]  /*3090*/  IMAD.MOV.U32 R32, RZ, RZ, R6 ;  /* 0x000000ffff207224 */ /* 0x000fc600078e0006 */
[----:B------:R-:W-:Y:S01]  /*30a0*/  DADD R28, -R34, R28 ;  /* 0x00000000221c7229 */ /* 0x000fe2000000011c */
[----:B------:R-:W-:-:S05]  /*30b0*/  IMAD.SHL.U32 R7, R33, 0x2, RZ ;  /* 0x0000000221077824 */ /* 0x000fca00078e00ff */
[----:B------:R-:W-:Y:S02]  /*30c0*/  ISETP.GT.U32.AND P0, PT, R7, -0x2000001, PT ;  /* 0xfdffffff0700780c */ /* 0x000fe40003f04070 */
[----:B------:R-:W-:-:S08]  /*30d0*/  DADD R28, R36, -R28 ;  /* 0x00000000241c7229 */ /* 0x000fd0000000081c */
[----:B------:R-:W-:Y:S01]  /*30e0*/  DFMA R28, R8, UR8, R28 ;  /* 0x00000008081c7c2b */ /* 0x000fe2000800001c */
[----:B------:R-:W-:-:S04]  /*30f0*/  LOP3.LUT R8, R33, 0xff0fffff, RZ, 0xc0, !PT ;  /* 0xff0fffff21087812 */ /* 0x000fc800078ec0ff */
[----:B------:R-:W-:Y:S01]  /*3100*/  SEL R9, R8, R33, P0 ;  /* 0x0000002108097207 */ /* 0x000fe20000000000 */
[----:B------:R-:W-:Y:S02]  /*3110*/  IMAD.MOV.U32 R8, RZ, RZ, R32 ;  /* 0x000000ffff087224 */ /* 0x000fe400078e0020 */
[----:B------:R-:W-:-:S08]  /*3120*/  DADD R34, R30, R28 ;  /* 0x000000001e227229 */ /* 0x000fd0000000001c */
[----:B------:R-:W-:Y:S02]  /*3130*/  DADD R30, R30, -R34 ;  /* 0x000000001e1e7229 */ /* 0x000fe40000000822 */
[----:B------:R-:W-:-:S06]  /*3140*/  DMUL R32, R34, R8 ;  /* 0x0000000822207228 */ /* 0x000fcc0000000000 */
[----:B------:R-:W-:Y:S02]  /*3150*/  DADD R30, R28, R30 ;  /* 0x000000001c1e7229 */ /* 0x000fe4000000001e */
[----:B------:R-:W-:-:S08]  /*3160*/  DFMA R34, R34, R8, -R32 ;  /* 0x000000082222722b */ /* 0x000fd00000000820 */
[----:B------:R-:W-:Y:S01]  /*3170*/  DFMA R30, R30, R8, R34 ;  /* 0x000000081e1e722b */ /* 0x000fe20000000022 */
[----:B------:R-:W-:Y:S02]  /*3180*/  IMAD.MOV.U32 R8, RZ, RZ, 0x652b82fe ;  /* 0x652b82feff087424 */ /* 0x000fe400078e00ff */
[----:B------:R-:W-:-:S05]  /*3190*/  IMAD.MOV.U32 R9, RZ, RZ, 0x3ff71547 ;  /* 0x3ff71547ff097424 */ /* 0x000fca00078e00ff */
[----:B------:R-:W-:-:S08]  /*31a0*/  DADD R34, R32, R30 ;  /* 0x0000000020227229 */ /* 0x000fd0000000001e */
[----:B------:R-:W-:Y:S02]  /*31b0*/  DFMA R8, R34, R8, 6.75539944105574400000e+15 ;  /* 0x433800002208742b */ /* 0x000fe40000000008 */
[----:B------:R-:W-:Y:S01]  /*31c0*/  FSETP.GEU.AND P0, PT, |R35|, 4.1917929649353027344, PT ;  /* 0x4086232b2300780b */ /* 0x000fe20003f0e200 */
[----:B------:R-:W-:-:S05]  /*31d0*/  DADD R32, R32, -R34 ;  /* 0x0000000020207229 */ /* 0x000fca0000000822 */
[----:B------:R-:W-:-:S03]  /*31e0*/  DADD R28, R8, -6.75539944105574400000e+15 ;  /* 0xc3380000081c7429 */ /* 0x000fc60000000000 */
[----:B------:R-:W-:-:S05]  /*31f0*/  DADD R30, R30, R32 ;  /* 0x000000001e1e7229 */ /* 0x000fca0000000020 */
[----:B------:R-:W-:Y:S01]  /*3200*/  DFMA R36, R28, -UR6, R34 ;  /* 0x800000061c247c2b */ /* 0x000fe20008000022 */
[----:B------:R-:W-:Y:S01]  /*3210*/  UMOV UR6, 0x3b39803f ;  /* 0x3b39803f00067882 */ /* 0x000fe20000000000 */
[----:B------:R-:W-:-:S06]  /*3220*/  UMOV UR7, 0x3c7abc9e ;  /* 0x3c7abc9e00077882 */ /* 0x000fcc0000000000 */
[----:B------:R-:W-:Y:S01]  /*3230*/  DFMA R36, R28, -UR6, R36 ;  /* 0x800000061c247c2b */ /* 0x000fe20008000024 */
[----:B------:R-:W-:Y:S01]  /*3240*/  UMOV UR6, 0x69ce2bdf ;  /* 0x69ce2bdf00067882 */ /* 0x000fe20000000000 */
[----:B------:R-:W-:Y:S01]  /*3250*/  IMAD.MOV.U32 R28, RZ, RZ, -0x35dec16 ;  /* 0xfca213eaff1c7424 */ /* 0x000fe200078e00ff */
[----:B------:R-:W-:Y:S01]  /*3260*/  UMOV UR7, 0x3e5ade15 ;  /* 0x3e5ade1500077882 */ /* 0x000fe20000000000 */
[----:B------:R-:W-:-:S06]  /*3270*/  IMAD.MOV.U32 R29, RZ, RZ, 0x3e928af3 ;  /* 0x3e928af3ff1d7424 */ /* 0x000fcc00078e00ff */
[----:B------:R-:W-:Y:S01]  /*3280*/  DFMA R28, R36, UR6, R28 ;  /* 0x00000006241c7c2b */ /* 0x000fe2000800001c */
[----:B------:R-:W-:Y:S01]  /*3290*/  UMOV UR6, 0x62401315 ;  /* 0x6240131500067882 */ /* 0x000fe20000000000 */
[----:B------:R-:W-:-:S06]  /*32a0*/  UMOV UR7, 0x3ec71dee ;  /* 0x3ec71dee00077882 */ /* 0x000fcc0000000000 */
[----:B------:R-:W-:Y:S01]  /*32b0*/  DFMA R28, R36, R28, UR6 ;  /* 0x00000006241c7e2b */ /* 0x000fe2000800001c */
        /* <DEDUP_REMOVED lines=20> */
[----:B------:R-:W-:-:S08]  /*3400*/  DFMA R28, R36, R28, UR6 ;  /* 0x00000006241c7e2b */ /* 0x000fd0000800001c */
[----:B------:R-:W-:-:S08]  /*3410*/  DFMA R28, R36, R28, 1 ;  /* 0x3ff00000241c742b */ /* 0x000fd0000000001c */
[----:B------:R-:W-:-:S10]  /*3420*/  DFMA R28, R36, R28, 1 ;  /* 0x3ff00000241c742b */ /* 0x000fd4000000001c */
[----:B------:R-:W-:Y:S02]  /*3430*/  IMAD R33, R8, 0x100000, R29 ;  /* 0x0010000008217824 */ /* 0x000fe400078e021d */
[----:B------:R-:W-:Y:S01]  /*3440*/  IMAD.MOV.U32 R32, RZ, RZ, R28 ;  /* 0x000000ffff207224 */ /* 0x000fe200078e001c */
[----:B------:R-:W-:Y:S06]  /*3450*/  @!P0 BRA `(.L_x_214) ;  /* 0x0000000000308947 */ /* 0x000fec0003800000 */
[----:B------:R-:W-:Y:S01]  /*3460*/  FSETP.GEU.AND P0, PT, |R35|, 4.2275390625, PT ;  /* 0x408748002300780b */ /* 0x000fe20003f0e200 */
[C---:B------:R-:W-:Y:S02]  /*3470*/  DADD R32, R34.reuse, +INF ;  /* 0x7ff0000022207429 */ /* 0x040fe40000000000 */
[----:B------:R-:W-:-:S08]  /*3480*/  DSETP.GEU.AND P1, PT, R34, RZ, PT ;  /* 0x000000ff2200722a */ /* 0x000fd00003f2e000 */
[----:B------:R-:W-:Y:S02]  /*3490*/  FSEL R32, R32, RZ, P1 ;  /* 0x000000ff20207208 */ /* 0x000fe40000800000 */
[----:B------:R-:W-:Y:S02]  /*34a0*/  @!P0 LEA.HI R7, R8, R8, RZ, 0x1 ;  /* 0x0000000808078211 */ /* 0x000fe400078f08ff */
[----:B------:R-:W-:Y:S02]  /*34b0*/  FSEL R33, R33, RZ, P1 ;  /* 0x000000ff21217208 */ /* 0x000fe40000800000 */
[----:B------:R-:W-:-:S05]  /*34c0*/  @!P0 SHF.R.S32.HI R7, RZ, 0x1, R7 ;  /* 0x00000001ff078819 */ /* 0x000fca0000011407 */
[----:B------:R-:W-:Y:S02]  /*34d0*/  @!P0 IMAD.IADD R8, R8, 0x1, -R7 ;  /* 0x0000000108088824 */ /* 0x000fe400078e0a07 */
[----:B------:R-:W-:-:S03]  /*34e0*/  @!P0 IMAD R29, R7, 0x100000, R29 ;  /* 0x00100000071d8824 */ /* 0x000fc600078e021d */
[----:B------:R-:W-:Y:S01]  /*34f0*/  @!P0 LEA R9, R8, 0x3ff00000, 0x14 ;  /* 0x3ff0000008098811 */ /* 0x000fe200078ea0ff */
[----:B------:R-:W-:-:S06]  /*3500*/  @!P0 IMAD.MOV.U32 R8, RZ, RZ, RZ ;  /* 0x000000ffff088224 */ /* 0x000fcc00078e00ff */
[----:B------:R-:W-:-:S11]  /*3510*/  @!P0 DMUL R32, R28, R8 ;  /* 0x000000081c208228 */ /* 0x000fd60000000000 */
.L_x_214:
[----:B------:R-:W-:Y:S01]  /*3520*/  DFMA R30, R30, R32, R32 ;  /* 0x000000201e1e722b */ /* 0x000fe20000000020 */
[----:B------:R-:W-:Y:S01]  /*3530*/  IMAD.MOV.U32 R28, RZ, RZ, R12 ;  /* 0x000000ffff1c7224 */ /* 0x000fe200078e000c */
[----:B------:R-:W-:Y:S01]  /*3540*/  DSETP.NEU.AND P0, PT, |R32|, +INF , PT ;  /* 0x7ff000002000742a */ /* 0x000fe20003f0d200 */
[----:B------:R-:W-:-:S07]  /*3550*/  IMAD.MOV.U32 R29, RZ, RZ, 0x0 ;  /* 0x00000000ff1d7424 */ /* 0x000fce00078e00ff */
[----:B------:R-:W-:Y:S02]  /*3560*/  FSEL R8, R32, R30, !P0 ;  /* 0x0000001e20087208 */ /* 0x000fe40004000000 */
[----:B------:R-:W-:Y:S01]  /*3570*/  FSEL R9, R33, R31, !P0 ;  /* 0x0000001f21097208 */ /* 0x000fe20004000000 */
[----:B------:R-:W-:Y:S06]  /*3580*/  RET.REL.NODEC R28 `(_Z22y_step_intC_ppm_on_gpuPdS_S_S_S_S_S_S_iiid) ;  /* 0xffffffc81c9c7950 */ /* 0x000fec0003c3ffff */
.L_x_215:
        /* <DEDUP_REMOVED lines=15> */
.L_x_834:


//--------------------- .text._Z22y_step_ppm_coef_on_gpuPdS_S_S_S_iii --------------------------
	.section	.text._Z22y_step_ppm_coef_on_gpuPdS_S_S_S_iii,"ax",@progbits
	.align	128
        .global         _Z22y_step_ppm_coef_on_gpuPdS_S_S_S_iii
        .type           _Z22y_step_ppm_coef_on_gpuPdS_S_S_S_iii,@function
        .size           _Z22y_step_ppm_coef_on_gpuPdS_S_S_S_iii,(.L_x_855 - _Z22y_step_ppm_coef_on_gpuPdS_S_S_S_iii)
        .other          _Z22y_step_ppm_coef_on_gpuPdS_S_S_S_iii,@"STO_CUDA_ENTRY STV_DEFAULT"
_Z22y_step_ppm_coef_on_gpuPdS_S_S_S_iii:
.text._Z22y_step_ppm_coef_on_gpuPdS_S_S_S_iii:
        /* <DEDUP_REMOVED lines=12> */
[----:B------:R-:W4:Y:S07]  /*00c0*/  LDCU UR10, c[0x0][0x3a8] ;  /* 0x00007500ff0a77ac */ /* 0x000f2e0008000800 */
[----:B------:R-:W2:Y:S01]  /*00d0*/  LDC.64 R12, c[0x0][0x3a0] ;  /* 0x0000e800ff0c7b82 */ /* 0x000ea20000000a00 */
[----:B-1----:R-:W-:Y:S01]  /*00e0*/  UIMAD UR4, UR4, UR5, URZ ;  /* 0x00000005040472a4 */ /* 0x002fe2000f8e02ff */
[----:B0-----:R-:W-:-:S04]  /*00f0*/  IABS R0, R24 ;  /* 0x0000001800007213 */ /* 0x001fc80000000000 */
[----:B------:R-:W0:Y:S08]  /*0100*/  I2F.RP R3, R0 ;  /* 0x0000000000037306 */ /* 0x000e300000209400 */
[----:B0-----:R-:W0:Y:S02]  /*0110*/  MUFU.RCP R3, R3 ;  /* 0x0000000300037308 */ /* 0x001e240000001000 */
[----:B0-----:R-:W-:-:S06]  /*0120*/  VIADD R4, R3, 0xffffffe ;  /* 0x0ffffffe03047836 */ /* 0x001fcc0000000000 */
[----:B------:R0:W1:Y:S02]  /*0130*/  F2I.FTZ.U32.TRUNC.NTZ R5, R4 ;  /* 0x0000000400057305 */ /* 0x000064000021f000 */
[----:B0-----:R-:W-:Y:S02]  /*0140*/  HFMA2 R4, -RZ, RZ, 0, 0 ;  /* 0x00000000ff047431 */ /* 0x001fe400000001ff */
[----:B-1----:R-:W-:-:S04]  /*0150*/  IMAD.MOV R7, RZ, RZ, -R5 ;  /* 0x000000ffff077224 */ /* 0x002fc800078e0a05 */
[----:B------:R-:W-:-:S04]  /*0160*/  IMAD R7, R7, R0, RZ ;  /* 0x0000000007077224 */ /* 0x000fc800078e02ff */
[----:B------:R-:W-:-:S04]  /*0170*/  IMAD.HI.U32 R3, R5, R7, R4 ;  /* 0x0000000705037227 */ /* 0x000fc800078e0004 */
[C---:B------:R-:W-:Y:S01]  /*0180*/  VIADD R5, R24.reuse, 0xfffffffe ;  /* 0xfffffffe18057836 */ /* 0x040fe20000000000 */
[----:B------:R-:W-:Y:S01]  /*0190*/  IADD3 R24, PT, PT, R24, -0x3, RZ ;  /* 0xfffffffd18187810 */ /* 0x000fe20007ffe0ff */
[----:B--234-:R-:W-:-:S07]  /*01a0*/  IMAD.MOV.U32 R4, RZ, RZ, R6 ;  /* 0x000000ffff047224 */ /* 0x01cfce00078e0006 */
.L_x_220:
[----:B--2---:R-:W-:Y:S02]  /*01b0*/  IABS R8, R4 ;  /* 0x0000000400087213 */ /* 0x004fe40000000000 */
[----:B------:R-:W-:Y:S02]  /*01c0*/  IABS R10, R2 ;  /* 0x00000002000a7213 */ /* 0x000fe40000000000 */
[----:B------:R-:W-:Y:S01]  /*01d0*/  ISETP.GE.AND P2, PT, R4, RZ, PT ;  /* 0x000000ff0400720c */ /* 0x000fe20003f46270 */
[----:B------:R-:W-:-:S04]  /*01e0*/  IMAD.HI.U32 R6, R3, R8, RZ ;  /* 0x0000000803067227 */ /* 0x000fc800078e00ff */
[----:B------:R-:W-:-:S04]  /*01f0*/  IMAD.MOV R25, RZ, RZ, -R6 ;  /* 0x000000ffff197224 */ /* 0x000fc800078e0a06 */
[----:B------:R-:W-:-:S05]  /*0200*/  IMAD R25, R10, R25, R8 ;  /* 0x000000190a197224 */ /* 0x000fca00078e0208 */
[----:B------:R-:W-:-:S13]  /*0210*/  ISETP.GT.U32.AND P0, PT, R0, R25, PT ;  /* 0x000000190000720c */ /* 0x000fda0003f04070 */
[----:B------:R-:W-:Y:S01]  /*0220*/  @!P0 IMAD.IADD R25, R25, 0x1, -R10 ;  /* 0x0000000119198824 */ /* 0x000fe200078e0a0a */
[----:B------:R-:W-:-:S04]  /*0230*/  ISETP.NE.AND P0, PT, R2, RZ, PT ;  /* 0x000000ff0200720c */ /* 0x000fc80003f05270 */
[----:B------:R-:W-:-:S13]  /*0240*/  ISETP.GT.U32.AND P1, PT, R0, R25, PT ;  /* 0x000000190000720c */ /* 0x000fda0003f24070 */
[----:B------:R-:W-:-:S05]  /*0250*/  @!P1 IADD3 R25, PT, PT, R25, -R10, RZ ;  /* 0x8000000a19199210 */ /* 0x000fca0007ffe0ff */
[----:B------:R-:W-:Y:S01]  /*0260*/  @!P2 IMAD.MOV R25, RZ, RZ, -R25 ;  /* 0x000000ffff19a224 */ /* 0x000fe200078e0a19 */
[----:B------:R-:W-:-:S05]  /*0270*/  @!P0 LOP3.LUT R25, RZ, R2, RZ, 0x33, !PT ;  /* 0x00000002ff198212 */ /* 0x000fca00078e33ff */
[----:B------:R-:W-:-:S05]  /*0280*/  IMAD.IADD R27, R4, 0x1, -R25 ;  /* 0x00000001041b7824 */ /* 0x000fca00078e0a19 */
[----:B------:R-:W-:-:S05]  /*0290*/  IADD3 R19, PT, PT, R27, R2, RZ ;  /* 0x000000021b137210 */ /* 0x000fca0007ffe0ff */
[----:B------:R-:W-:-:S05]  /*02a0*/  IMAD.WIDE R18, R19, 0x8, R12 ;  /* 0x0000000813127825 */ /* 0x000fca00078e020c */
[----:B------:R-:W2:Y:S04]  /*02b0*/  LDG.E.64 R10, desc[UR6][R18.64+-0x18] ;  /* 0xffffe806120a7981 */ /* 0x000ea8000c1e1b00 */
[----:B------:R-:W3:Y:S04]  /*02c0*/  LDG.E.64 R16, desc[UR6][R18.64+-0x10] ;  /* 0xfffff00612107981 */ /* 0x000ee8000c1e1b00 */
[----:B------:R-:W4:Y:S01]  /*02d0*/  LDG.E.64 R8, desc[UR6][R18.64+-0x8] ;  /* 0xfffff80612087981 */ /* 0x000f22000c1e1b00 */
[----:B------:R-:W-:-:S05]  /*02e0*/  IMAD.WIDE R26, R27, 0x8, R12 ;  /* 0x000000081b1a7825 */ /* 0x000fca00078e020c */
[----:B------:R-:W4:Y:S04]  /*02f0*/  LDG.E.64 R22, desc[UR6][R26.64+0x10] ;  /* 0x000010061a167981 */ /* 0x000f28000c1e1b00 */
[----:B------:R-:W4:Y:S01]  /*0300*/  LDG.E.64 R6, desc[UR6][R26.64+0x8] ;  /* 0x000008061a067981 */ /* 0x000f22000c1e1b00 */
[----:B------:R-:W-:-:S03]  /*0310*/  ISETP.GT.AND P1, PT, R25, R24, PT ;  /* 0x000000181900720c */ /* 0x000fc60003f24270 */
[----:B------:R-:W4:Y:S10]  /*0320*/  LDG.E.64 R18, desc[UR6][R26.64] ;  /* 0x000000061a127981 */ /* 0x000f34000c1e1b00 */
[----:B------:R-:W-:Y:S01]  /*0330*/  @P1 ISETP.NE.AND P2, PT, R25, R5, PT ;  /* 0x000000051900120c */ /* 0x000fe20003f45270 */
[----:B--2---:R-:W-:-:S02]  /*0340*/  DMUL R14, R10, 15 ;  /* 0x402e00000a0e7828 */ /* 0x004fc40000000000 */
[----:B---3--:R-:W-:-:S06]  /*0350*/  DFMA R10, R16, 3, -R10 ;  /* 0x40080000100a782b */ /* 0x008fcc000000080a */
[----:B------:R-:W-:Y:S02]  /*0360*/  DFMA R14, R16, 56, -R14 ;  /* 0x404c0000100e782b */ /* 0x000fe4000000080e */
[----:B----4-:R-:W-:-:S06]  /*0370*/  DFMA R10, R8, 9, R10 ;  /* 0x40220000080a782b */ /* 0x010fcc000000000a */
[----:B------:R-:W-:Y:S01]  /*0380*/  DFMA R8, R8, -30, R14 ;  /* 0xc03e00000808782b */ /* 0x000fe2000000000e */
[----:B------:R-:W-:Y:S02]  /*0390*/  IMAD.MOV.U32 R14, RZ, RZ, 0x745d1746 ;  /* 0x745d1746ff0e7424 */ /* 0x000fe400078e00ff */
[----:B------:R-:W-:-:S06]  /*03a0*/  IMAD.MOV.U32 R15, RZ, RZ, 0x3fb745d1 ;  /* 0x3fb745d1ff0f7424 */ /* 0x000fcc00078e00ff */
[-C--:B------:R-:W-:Y:S02]  /*03b0*/  DMUL R10, R10, R14.reuse ;  /* 0x0000000e0a0a7228 */ /* 0x080fe40000000000 */
[----:B------:R-:W-:Y:S02]  /*03c0*/  @P1 DMUL R8, R8, R14 ;  /* 0x0000000e08081228 */ /* 0x000fe40000000000 */
[----:B------:R-:W-:Y:S01]  /*03d0*/  DMUL R20, R22, 15 ;  /* 0x402e000016147828 */ /* 0x000fe20000000000 */
[----:B------:R-:W-:Y:S01]  /*03e0*/  IMAD.WIDE R16, R25, 0x8, R26 ;  /* 0x0000000819107825 */ /* 0x000fe200078e021a */
[----:B------:R-:W-:-:S06]  /*03f0*/  DFMA R22, R6, 3, -R22 ;  /* 0x400800000616782b */ /* 0x000fcc0000000816 */
[----:B------:R-:W-:Y:S02]  /*0400*/  @P1 FSEL R8, R10, R8, !P2 ;  /* 0x000000080a081208 */ /* 0x000fe40005000000 */
[----:B------:R-:W-:Y:S01]  /*0410*/  @P1 FSEL R9, R11, R9, !P2 ;  /* 0x000000090b091208 */ /* 0x000fe20005000000 */
[----:B------:R-:W-:Y:S01]  /*0420*/  DFMA R20, R6, 56, -R20 ;  /* 0x404c00000614782b */ /* 0x000fe20000000814 */
[----:B------:R0:W5:Y:S04]  /*0430*/  LDG.E.64 R6, desc[UR6][R16.64] ;  /* 0x0000000610067981 */ /* 0x000168000c1e1b00 */
[----:B------:R0:W5:Y:S01]  /*0440*/  @!P1 LDG.E.64 R8, desc[UR6][R16.64+0x10] ;  /* 0x0000100610089981 */ /* 0x000162000c1e1b00 */
[----:B------:R-:W-:Y:S01]  /*0450*/  ISETP.GT.AND P0, PT, R25, R5, PT ;  /* 0x000000051900720c */ /* 0x000fe20003f04270 */
[----:B------:R-:W-:-:S12]  /*0460*/  DFMA R22, R18, 9, R22 ;  /* 0x402200001216782b */ /* 0x000fd80000000016 */
[----:B------:R0:W5:Y:S01]  /*0470*/  @!P0 LDG.E.64 R10, desc[UR6][R16.64+0x8] ;  /* 0x00000806100a8981 */ /* 0x000162000c1e1b00 */
[----:B------:R-:W-:Y:S01]  /*0480*/  ISETP.GE.AND P0, PT, R25, 0x1, PT ;  /* 0x000000011900780c */ /* 0x000fe20003f06270 */
[----:B------:R-:W-:Y:S01]  /*0490*/  DMUL R22, R22, R14 ;  /* 0x0000000e16167228 */ /* 0x000fe20000000000 */
[----:B------:R-:W-:Y:S01]  /*04a0*/  BSSY.RECONVERGENT B0, `(.L_x_216) ;  /* 0x000000e000007945 */ /* 0x000fe20003800200 */
[----:B------:R-:W-:-:S08]  /*04b0*/  DFMA R20, R18, -30, R20 ;  /* 0xc03e00001214782b */ /* 0x000fd00000000014 */
[----:B------:R-:W-:Y:S01]  /*04c0*/  MOV R18, R22 ;  /* 0x0000001600127202 */ /* 0x000fe20000000f00 */
[----:B------:R-:W-:Y:S01]  /*04d0*/  IMAD.MOV.U32 R19, RZ, RZ, R23 ;  /* 0x000000ffff137224 */ /* 0x000fe200078e0017 */
[----:B0-----:R-:W-:Y:S06]  /*04e0*/  @!P0 BRA `(.L_x_217) ;  /* 0x00000000000c8947 */ /* 0x001fec0003800000 */
[----:B------:R0:W5:Y:S01]  /*04f0*/  LDG.E.64 R18, desc[UR6][R16.64+-0x8] ;  /* 0xfffff80610127981 */ /* 0x000162000c1e1b00 */
[----:B------:R-:W-:-:S13]  /*0500*/  ISETP.NE.AND P0, PT, R25, 0x1, PT ;  /* 0x000000011900780c */ /* 0x000fda0003f05270 */
[----:B0-----:R-:W-:Y:S05]  /*0510*/  @P0 BRA `(.L_x_218) ;  /* 0x0000000000140947 */ /* 0x001fea0003800000 */
.L_x_217:
[----:B------:R-:W-:Y:S01]  /*0520*/  DMUL R20, R20, R14 ;  /* 0x0000000e14147228 */ /* 0x000fe20000000000 */
[----:B------:R-:W-:-:S09]  /*0530*/  ISETP.NE.AND P0, PT, R25, 0x1, PT ;  /* 0x000000011900780c */ /* 0x000fd20003f05270 */
[----:B------:R-:W-:Y:S02]  /*0540*/  FSEL R22, R22, R20, !P0 ;  /* 0x0000001416167208 */ /* 0x000fe40004000000 */
[----:B------:R-:W-:Y:S01]  /*0550*/  FSEL R23, R23, R21, !P0 ;  /* 0x0000001517177208 */ /* 0x000fe20004000000 */
[----:B------:R-:W-:Y:S06]  /*0560*/  BRA `(.L_x_219) ;  /* 0x0000000000047947 */ /* 0x000fec0003800000 */
.L_x_218:
[----:B------:R0:W5:Y:S02]  /*0570*/  LDG.E.64 R22, desc[UR6][R16.64+-0x10] ;  /* 0xfffff00610167981 */ /* 0x000164000c1e1b00 */
.L_x_219:
[----:B------:R-:W-:Y:S05]  /*0580*/  BSYNC.RECONVERGENT B0 ;  /* 0x0000000000007941 */ /* 0x000fea0003800200 */
.L_x_216:
[----:B------:R-:W1:Y:S01]  /*0590*/  LDC.64 R20, c[0x0][0x380] ;  /* 0x0000e000ff147b82 */ /* 0x000e620000000a00 */
[----:B-----5:R-:W-:Y:S01]  /*05a0*/  DADD R22, R22, R10 ;  /* 0x0000000016167229 */ /* 0x020fe2000000000a */
[----:B------:R-:W-:Y:S01]  /*05b0*/  UMOV UR8, 0x55555555 ;  /* 0x5555555500087882 */ /* 0x000fe20000000000 */
[----:B------:R-:W-:Y:S01]  /*05c0*/  DADD R8, R18, R8 ;  /* 0x0000000012087229 */ /* 0x000fe20000000008 */
[----:B------:R-:W-:Y:S01]  /*05d0*/  UMOV UR9, 0x3fb55555 ;  /* 0x3fb5555500097882 */ /* 0x000fe20000000000 */
[C---:B------:R-:W-:Y:S02]  /*05e0*/  DADD R18, R6.reuse, R18 ;  /* 0x0000000006127229 */ /* 0x040fe40000000012 */
[----:B------:R-:W-:Y:S01]  /*05f0*/  DADD R6, R6, R10 ;  /* 0x0000000006067229 */ /* 0x000fe2000000000a */
[----:B------:R-:W2:Y:S01]  /*0600*/  LDC.64 R14, c[0x0][0x388] ;  /* 0x0000e200ff0e7b82 */ /* 0x000ea20000000a00 */
[----:B------:R-:W-:Y:S02]  /*0610*/  DMUL R22, R22, UR8 ;  /* 0x0000000816167c28 */ /* 0x000fe40008000000 */
[----:B------:R-:W-:Y:S01]  /*0620*/  DMUL R8, R8, UR8 ;  /* 0x0000000808087c28 */ /* 0x000fe20008000000 */
[----:B------:R-:W-:Y:S01]  /*0630*/  UMOV UR8, 0xaaaaaaab ;  /* 0xaaaaaaab00087882 */ /* 0x000fe20000000000 */
[----:B------:R-:W-:-:S03]  /*0640*/  UMOV UR9, 0x3fe2aaaa ;  /* 0x3fe2aaaa00097882 */ /* 0x000fc60000000000 */
[----:B------:R-:W3:Y:S01]  /*0650*/  LDC.64 R10, c[0x0][0x398] ;  /* 0x0000e600ff0a7b82 */ /* 0x000ee20000000a00 */
[----:B------:R-:W-:Y:S02]  /*0660*/  DFMA R18, R18, UR8, -R22 ;  /* 0x0000000812127c2b */ /* 0x000fe40008000816 */
[----:B------:R-:W-:Y:S01]  /*0670*/  DFMA R6, R6, UR8, -R8 ;  /* 0x0000000806067c2b */ /* 0x000fe20008000808 */
[----:B-1----:R-:W-:-:S04]  /*0680*/  IMAD.WIDE R20, R4, 0x8, R20 ;  /* 0x0000000804147825 */ /* 0x002fc800078e0214 */
[----:B------:R-:W1:Y:S01]  /*0690*/  LDC.64 R28, c[0x0][0x390] ;  /* 0x0000e400ff1c7b82 */ /* 0x000e620000000a00 */
[----:B------:R-:W-:Y:S01]  /*06a0*/  STG.E.64 desc[UR6][R20.64], R18 ;  /* 0x0000001214007986 */ /* 0x000fe2000c101b06 */
[----:B--2---:R-:W-:-:S05]  /*06b0*/  IMAD.WIDE R14, R4, 0x8, R14 ;  /* 0x00000008040e7825 */ /* 0x004fca00078e020e */
[----:B------:R1:W-:Y:S04]  /*06c0*/  STG.E.64 desc[UR6][R14.64], R6 ;  /* 0x000000060e007986 */ /* 0x0003e8000c101b06 */
[----:B------:R-:W2:Y:S01]  /*06d0*/  LDG.E.64 R8, desc[UR6][R20.64] ;  /* 0x0000000614087981 */ /* 0x000ea2000c1e1b00 */
[----:B---3--:R-:W-:Y:S01]  /*06e0*/  IMAD.WIDE R10, R4, 0x8, R10 ;  /* 0x00000008040a7825 */ /* 0x008fe200078e020a */
[----:B--2---:R-:W-:-:S07]  /*06f0*/  DADD R8, R6, -R8 ;  /* 0x0000000006087229 */ /* 0x004fce0000000808 */
[----:B------:R2:W-:Y:S04]  /*0700*/  STG.E.64 desc[UR6][R10.64], R8 ;  /* 0x000000080a007986 */ /* 0x0005e8000c101b06 */
[----:B------:R-:W3:Y:S04]  /*0710*/  LDG.E.64 R22, desc[UR6][R20.64] ;  /* 0x0000000614167981 */ /* 0x000ee8000c1e1b00 */
[----:B------:R-:W3:Y:S04]  /*0720*/  LDG.E.64 R26, desc[UR6][R14.64] ;  /* 0x000000060e1a7981 */ /* 0x000ee8000c1e1b00 */
[----:B0-----:R-:W4:Y:S01]  /*0730*/  LDG.E.64 R16, desc[UR6][R16.64] ;  /* 0x0000000610107981 */ /* 0x001f22000c1e1b00 */
[C---:B-1----:R-:W-:Y:S01]  /*0740*/  IMAD.WIDE R6, R4.reuse, 0x8, R28 ;  /* 0x0000000804067825 */ /* 0x042fe200078e021c */
[----:B------:R-:W-:-:S04]  /*0750*/  IADD3 R4, PT, PT, R4, UR4, RZ ;  /* 0x0000000404047c10 */ /* 0x000fc8000fffe0ff */
[----:B------:R-:W-:Y:S01]  /*0760*/  ISETP.GE.AND P0, PT, R4, UR10, PT ;  /* 0x0000000a04007c0c */ /* 0x000fe2000bf06270 */
[----:B---3--:R-:W-:-:S08]  /*0770*/  DADD R22, R22, R26 ;  /* 0x0000000016167229 */ /* 0x008fd0000000001a */
[----:B----4-:R-:W-:-:S08]  /*0780*/  DFMA R22, R22, -0.5, R16 ;  /* 0xbfe000001616782b */ /* 0x010fd00000000010 */
[----:B------:R-:W-:-:S07]  /*0790*/  DMUL R22, R22, 6 ;  /* 0x4018000016167828 */ /* 0x000fce0000000000 */
[----:B------:R2:W-:Y:S01]  /*07a0*/  STG.E.64 desc[UR6][R6.64], R22 ;  /* 0x0000001606007986 */ /* 0x0005e2000c101b06 */
[----:B------:R-:W-:Y:S05]  /*07b0*/  @!P0 BRA `(.L_x_220) ;  /* 0xfffffff8007c8947 */ /* 0x000fea000383ffff */
[----:B------:R-:W-:Y:S05]  /*07c0*/  EXIT ;  /* 0x000000000000794d */ /* 0x000fea0003800000 */
.L_x_221:
        /* <DEDUP_REMOVED lines=11> */
.L_x_855:


//--------------------- .text._Z22x_step_intC_ppm_on_gpuPdS_S_S_S_S_S_S_iiid --------------------------
	.section	.text._Z22x_step_intC_ppm_on_gpuPdS_S_S_S_S_S_S_iiid,"ax",@progbits
	.align	128
        .global         _Z22x_step_intC_ppm_on_gpuPdS_S_S_S_S_S_S_iiid
        .type           _Z22x_step_intC_ppm_on_gpuPdS_S_S_S_S_S_S_iiid,@function
        .size           _Z22x_step_intC_ppm_on_gpuPdS_S_S_S_S_S_S_iiid,(.L_x_836 - _Z22x_step_intC_ppm_on_gpuPdS_S_S_S_S_S_S_iiid)
        .other          _Z22x_step_intC_ppm_on_gpuPdS_S_S_S_S_S_S_iiid,@"STO_CUDA_ENTRY STV_DEFAULT"
_Z22x_step_intC_ppm_on_gpuPdS_S_S_S_S_S_S_iiid:
.text._Z22x_step_intC_ppm_on_gpuPdS_S_S_S_S_S_S_iiid:
        /* <DEDUP_REMOVED lines=10> */
[----:B------:R-:W1:Y:S01]  /*00a0*/  LDCU.64 UR8, c[0x0][0x358] ;  /* 0x00006b00ff0877ac */ /* 0x000e620008000a00 */
[----:B0-----:R-:W-:-:S12]  /*00b0*/  UIMAD UR6, UR6, UR4, URZ ;  /* 0x00000004060672a4 */ /* 0x001fd8000f8e02ff */
.L_x_266:
[----:B------:R-:W0:Y:S08]  /*00c0*/  LDC.64 R2, c[0x0][0x3b8] ;  /* 0x0000ee00ff027b82 */ /* 0x000e300000000a00 */
[----:B------:R-:W2:Y:S01]  /*00d0*/  LDC R11, c[0x0][0x3c8] ;  /* 0x0000f200ff0b7b82 */ /* 0x000ea20000000800 */
[----:B0-----:R-:W-:-:S04]  /*00e0*/  IMAD.WIDE R2, R10, 0x8, R2 ;  /* 0x000000080a027825 */ /* 0x001fc800078e0202 */
[C---:B--2---:R-:W-:Y:S02]  /*00f0*/  IMAD.WIDE R4, R11.reuse, 0x8, R2 ;  /* 0x000000080b047825 */ /* 0x044fe400078e0202 */
[----:B-1----:R-:W2:Y:S04]  /*0100*/  LDG.E.64 R2, desc[UR8][R2.64] ;  /* 0x0000000802027981 */ /* 0x002ea8000c1e1b00 */
[----:B------:R-:W2:Y:S01]  /*0110*/  LDG.E.64 R4, desc[UR8][R4.64] ;  /* 0x0000000804047981 */ /* 0x000ea2000c1e1b00 */
[----:B------:R-:W-:Y:S01]  /*0120*/  IABS R9, R11 ;  /* 0x0000000b00097213 */ /* 0x000fe20000000000 */
[----:B------:R-:W-:Y:S01]  /*0130*/  BSSY.RECONVERGENT B0, `(.L_x_222) ;  /* 0x0000253000007945 */ /* 0x000fe20003800200 */
[----:B------:R-:W-:Y:S02]  /*0140*/  ISETP.GE.AND P3, PT, R10, RZ, PT ;  /* 0x000000ff0a00720c */ /* 0x000fe40003f66270 */
[----:B------:R-:W0:Y:S01]  /*0150*/  I2F.RP R0, R9 ;  /* 0x0000000900007306 */ /* 0x000e220000209400 */
[----:B------:R-:W-:-:S07]  /*0160*/  ISETP.NE.AND P1, PT, R11, RZ, PT ;  /* 0x000000ff0b00720c */ /* 0x000fce0003f25270 */
        /* <DEDUP_REMOVED lines=12> */
[----:B------:R-:W-:-:S05]  /*0230*/  @!P0 IMAD.IADD R8, R8, 0x1, -R9 ;  /* 0x0000000108088824 */ /* 0x000fca00078e0a09 */
[----:B------:R-:W-:-:S13]  /*0240*/  ISETP.GT.U32.AND P2, PT, R9, R8, PT ;  /* 0x000000080900720c */ /* 0x000fda0003f44070 */
[----:B------:R-:W-:-:S04]  /*0250*/  @!P2 IMAD.IADD R8, R8, 0x1, -R9 ;  /* 0x000000010808a824 */ /* 0x000fc800078e0a09 */
[----:B------:R-:W-:Y:S01]  /*0260*/  @!P3 IMAD.MOV R8, RZ, RZ, -R8 ;  /* 0x000000ffff08b224 */ /* 0x000fe200078e0a08 */
[----:B------:R-:W-:Y:S01]  /*0270*/  @!P1 LOP3.LUT R8, RZ, R11, RZ, 0x33, !PT ;  /* 0x0000000bff089212 */ /* 0x000fe200078e33ff */
        /* <DEDUP_REMOVED lines=13> */
[----:B------:R-:W-:Y:S01]  /*0350*/  DSETP.MIN.AND P2, P3, R4, UR4, PT ;  /* 0x0000000404007e2a */ /* 0x000fe2000bb40000 */
[----:B------:R-:W-:-:S03]  /*0360*/  IMAD.U32 R9, RZ, RZ, UR7 ;  /* 0x00000007ff097e24 */ /* 0x000fc6000f8e00ff */
[----:B------:R-:W-:Y:S02]  /*0370*/  FSEL R3, R3, -UR7, P0 ;  /* 0x8000000703037c08 */ /* 0x000fe40008000000 */
[----:B------:R-:W-:Y:S01]  /*0380*/  SEL R2, R0, UR4, P0 ;  /* 0x0000000400027c07 */ /* 0x000fe20008000000 */
[----:B------:R-:W-:Y:S01]  /*0390*/  IMAD.MOV.U32 R0, RZ, RZ, R5 ;  /* 0x000000ffff007224 */ /* 0x000fe200078e0005 */
[----:B------:R-:W-:Y:S01]  /*03a0*/  SEL R4, R4, UR4, P2 ;  /* 0x0000000404047c07 */ /* 0x000fe20009000000 */
[----:B0-----:R-:W1:Y:S03]  /*03b0*/  MUFU.RCP64H R7, UR10 ;  /* 0x0000000a00077d08 */ /* 0x001e660008001800 */
[----:B------:R-:W-:Y:S02]  /*03c0*/  @P1 LOP3.LUT R3, R9, 0x80000, RZ, 0xfc, !PT ;  /* 0x0008000009031812 */ /* 0x000fe400078efcff */
[----:B------:R-:W-:Y:S01]  /*03d0*/  FSEL R9, R0, UR7, P2 ;  /* 0x0000000700097c08 */ /* 0x000fe20009000000 */
[----:B------:R-:W-:-:S05]  /*03e0*/  IMAD.U32 R0, RZ, RZ, UR7 ;  /* 0x00000007ff007e24 */ /* 0x000fca000f8e00ff */
[----:B------:R-:W-:-:S05]  /*03f0*/  @P3 LOP3.LUT R9, R0, 0x80000, RZ, 0xfc, !PT ;  /* 0x0008000000093812 */ /* 0x000fca00078efcff */
[----:B------:R-:W-:Y:S01]  /*0400*/  IMAD.MOV.U32 R5, RZ, RZ, R9 ;  /* 0x000000ffff057224 */ /* 0x000fe200078e0009 */
[----:B-1----:R-:W-:-:S08]  /*0410*/  DFMA R12, R6, -R16, 1 ;  /* 0x3ff00000060c742b */ /* 0x002fd00000000810 */
        /* <DEDUP_REMOVED lines=15> */
[----:B------:R-:W-:Y:S02]  /*0510*/  MOV R15, R13 ;  /* 0x0000000d000f7202 */ /* 0x000fe40000000f00 */
[----:B------:R-:W-:-:S07]  /*0520*/  MOV R20, 0x540 ;  /* 0x0000054000147802 */ /* 0x000fce0000000f00 */
[----:B01----:R-:W-:Y:S05]  /*0530*/  CALL.REL.NOINC `($__internal_11_$__cuda_sm20_div_rn_f64_full) ;  /* 0x00000020006c7944 */ /* 0x003fea0003c00000 */
.L_x_225:
[----:B------:R-:W-:Y:S05]  /*0540*/  BSYNC.RECONVERGENT B1 ;  /* 0x0000000000017941 */ /* 0x000fea0003800200 */
.L_x_224:
[----:B------:R-:W2:Y:S01]  /*0550*/  LDCU UR4, c[0x0][0x3d4] ;  /* 0x00007a80ff0477ac */ /* 0x000ea20008000800 */
[----:B------:R-:W3:Y:S01]  /*0560*/  LDC.64 R16, c[0x0][0x3d0] ;  /* 0x0000f400ff107b82 */ /* 0x000ee20000000a00 */
[----:B------:R-:W-:Y:S01]  /*0570*/  IMAD.MOV.U32 R12, RZ, RZ, 0x1 ;  /* 0x00000001ff0c7424 */ /* 0x000fe200078e00ff */
[----:B------:R4:W0:Y:S01]  /*0580*/  F2I.F64.FLOOR R11, R14 ;  /* 0x0000000e000b7311 */ /* 0x0008220000305100 */
[----:B------:R-:W-:Y:S07]  /*0590*/  BSSY.RECONVERGENT B1, `(.L_x_226) ;  /* 0x0000015000017945 */ /* 0x000fee0003800200 */
[----:B--2---:R-:W3:Y:S02]  /*05a0*/  MUFU.RCP64H R13, UR4 ;  /* 0x00000004000d7d08 */ /* 0x004ee40008001800 */
[----:B---3--:R-:W-:-:S08]  /*05b0*/  DFMA R18, R12, -R16, 1 ;  /* 0x3ff000000c12742b */ /* 0x008fd00000000810 */
        /* <DEDUP_REMOVED lines=11> */
[----:B0---4-:R-:W-:Y:S05]  /*0670*/  @P0 BRA P1, `(.L_x_227) ;  /* 0x0000000000180947 */ /* 0x011fea0000800000 */
[----:B------:R-:W-:Y:S01]  /*0680*/  IMAD.MOV.U32 R14, RZ, RZ, R18 ;  /* 0x000000ffff0e7224 */ /* 0x000fe200078e0012 */
[----:B------:R-:W-:Y:S01]  /*0690*/  MOV R20, 0x6c0 ;  /* 0x000006c000147802 */ /* 0x000fe20000000f00 */
[----:B------:R-:W-:-:S07]  /*06a0*/  IMAD.MOV.U32 R15, RZ, RZ, R19 ;  /* 0x000000ffff0f7224 */ /* 0x000fce00078e0013 */
[----:B-1----:R-:W-:Y:S05]  /*06b0*/  CALL.REL.NOINC `($__internal_11_$__cuda_sm20_div_rn_f64_full) ;  /* 0x00000020000c7944 */ /* 0x002fea0003c00000 */
[----:B------:R-:W-:Y:S02]  /*06c0*/  IMAD.MOV.U32 R12, RZ, RZ, R14 ;  /* 0x000000ffff0c7224 */ /* 0x000fe400078e000e */
[----:B------:R-:W-:-:S07]  /*06d0*/  IMAD.MOV.U32 R13, RZ, RZ, R15 ;  /* 0x000000ffff0d7224 */ /* 0x000fce00078e000f */
.L_x_227:
[----:B------:R-:W-:Y:S05]  /*06e0*/  BSYNC.RECONVERGENT B1 ;  /* 0x0000000000017941 */ /* 0x000fea0003800200 */
.L_x_226:
[----:B------:R-:W0:Y:S01]  /*06f0*/  LDCU UR4, c[0x0][0x3c8] ;  /* 0x00007900ff0477ac */ /* 0x000e220008000800 */
[----:B------:R-:W2:Y:S08]  /*0700*/  LDC.64 R20, c[0x0][0x3b0] ;  /* 0x0000ec00ff147b82 */ /* 0x000eb00000000a00 */
[----:B------:R-:W3:Y:S01]  /*0710*/  LDC.64 R14, c[0x0][0x3d0] ;  /* 0x0000f400ff0e7b82 */ /* 0x000ee20000000a00 */
[C---:B0-----:R-:W-:Y:S01]  /*0720*/  IMAD R16, R11.reuse, UR4, R8 ;  /* 0x000000040b107c24 */ /* 0x041fe2000f8e0208 */
[----:B------:R-:W0:Y:S03]  /*0730*/  LDCU UR4, c[0x0][0x3d4] ;  /* 0x00007a80ff0477ac */ /* 0x000e260008000800 */
[----:B------:R-:W-:-:S04]  /*0740*/  IMAD.IADD R9, R11, 0x1, R16 ;  /* 0x000000010b097824 */ /* 0x000fc800078e0210 */
[----:B--2---:R-:W-:-:S05]  /*0750*/  IMAD.WIDE R20, R9, 0x8, R20 ;  /* 0x0000000809147825 */ /* 0x004fca00078e0214 */
[----:B------:R-:W2:Y:S01]  /*0760*/  LDG.E.64 R18, desc[UR8][R20.64] ;  /* 0x0000000814127981 */ /* 0x000ea2000c1e1b00 */
[----:B------:R-:W-:Y:S01]  /*0770*/  IMAD.MOV.U32 R22, RZ, RZ, 0x1 ;  /* 0x00000001ff167424 */ /* 0x000fe200078e00ff */
[----:B------:R4:W1:Y:S01]  /*0780*/  F2I.F64.FLOOR R0, R12 ;  /* 0x0000000c00007311 */ /* 0x0008620000305100 */
[----:B------:R-:W-:Y:S07]  /*0790*/  BSSY.RECONVERGENT B1, `(.L_x_228) ;  /* 0x0000015000017945 */ /* 0x000fee0003800200 */
[----:B0-----:R-:W3:Y:S02]  /*07a0*/  MUFU.RCP64H R23, UR4 ;  /* 0x0000000400177d08 */ /* 0x001ee40008001800 */
[----:B---3--:R-:W-:-:S08]  /*07b0*/  DFMA R24, R22, -R14, 1 ;  /* 0x3ff000001618742b */ /* 0x008fd0000000080e */
[----:B------:R-:W-:-:S08]  /*07c0*/  DFMA R24, R24, R24, R24 ;  /* 0x000000181818722b */ /* 0x000fd00000000018 */
[----:B------:R-:W-:-:S08]  /*07d0*/  DFMA R24, R22, R24, R22 ;  /* 0x000000181618722b */ /* 0x000fd00000000016 */
[----:B------:R-:W-:-:S08]  /*07e0*/  DFMA R22, R24, -R14, 1 ;  /* 0x3ff000001816742b */ /* 0x000fd0000000080e */
[----:B------:R-:W-:Y:S02]  /*07f0*/  DFMA R22, R24, R22, R24 ;  /* 0x000000161816722b */ /* 0x000fe40000000018 */
[----:B--2---:R-:W-:-:S08]  /*0800*/  DADD R18, R2, -R18 ;  /* 0x0000000002127229 */ /* 0x004fd00000000812 */
[----:B------:R-:W-:Y:S02]  /*0810*/  DMUL R2, R22, R18 ;  /* 0x0000001216027228 */ /* 0x000fe40000000000 */
[----:B------:R-:W-:-:S06]  /*0820*/  FSETP.GEU.AND P1, PT, |R19|, 6.5827683646048100446e-37, PT ;  /* 0x036000001300780b */ /* 0x000fcc0003f2e200 */
[----:B------:R-:W-:-:S08]  /*0830*/  DFMA R14, R2, -R14, R18 ;  /* 0x8000000e020e722b */ /* 0x000fd00000000012 */
[----:B------:R-:W-:-:S10]  /*0840*/  DFMA R2, R22, R14, R2 ;  /* 0x0000000e1602722b */ /* 0x000fd40000000002 */
[----:B------:R-:W-:-:S05]  /*0850*/  FFMA R9, RZ, UR4, R3 ;  /* 0x00000004ff097c23 */ /* 0x000fca0008000003 */
[----:B------:R-:W-:-:S13]  /*0860*/  FSETP.GT.AND P0, PT, |R9|, 1.469367938527859385e-39, PT ;  /* 0x001000000900780b */ /* 0x000fda0003f04200 */
[----:B-1--4-:R-:W-:Y:S05]  /*0870*/  @P0 BRA P1, `(.L_x_229) ;  /* 0x0000000000180947 */ /* 0x012fea0000800000 */
[----:B------:R-:W-:Y:S01]  /*0880*/  IMAD.MOV.U32 R14, RZ, RZ, R18 ;  /* 0x000000ffff0e7224 */ /* 0x000fe200078e0012 */
[----:B------:R-:W-:Y:S01]  /*0890*/  MOV R20, 0x8c0 ;  /* 0x000008c000147802 */ /* 0x000fe20000000f00 */
[----:B------:R-:W-:-:S07]  /*08a0*/  IMAD.MOV.U32 R15, RZ, RZ, R19 ;  /* 0x000000ffff0f7224 */ /* 0x000fce00078e0013 */
[----:B------:R-:W-:Y:S05]  /*08b0*/  CALL.REL.NOINC `($__internal_11_$__cuda_sm20_div_rn_f64_full) ;  /* 0x0000001c008c7944 */ /* 0x000fea0003c00000 */
[----:B------:R-:W-:Y:S02]  /*08c0*/  IMAD.MOV.U32 R2, RZ, RZ, R14 ;  /* 0x000000ffff027224 */ /* 0x000fe400078e000e */
[----:B------:R-:W-:-:S07]  /*08d0*/  IMAD.MOV.U32 R3, RZ, RZ, R15 ;  /* 0x000000ffff037224 */ /* 0x000fce00078e000f */
.L_x_229:
[----:B------:R-:W-:Y:S05]  /*08e0*/  BSYNC.RECONVERGENT B1 ;  /* 0x0000000000017941 */ /* 0x000fea0003800200 */
.L_x_228:
[----:B------:R-:W0:Y:S01]  /*08f0*/  LDCU UR4, c[0x0][0x3c8] ;  /* 0x00007900ff0477ac */ /* 0x000e220008000800 */
[----:B------:R-:W1:Y:S08]  /*0900*/  LDC.64 R18, c[0x0][0x3b0] ;  /* 0x0000ec00ff127b82 */ /* 0x000e700000000a00 */
[----:B------:R-:W2:Y:S01]  /*0910*/  LDC.64 R12, c[0x0][0x3d0] ;  /* 0x0000f400ff0c7b82 */ /* 0x000ea20000000a00 */
[C---:B0-----:R-:W-:Y:S01]  /*0920*/  IMAD R21, R0.reuse, UR4, R8 ;  /* 0x0000000400157c24 */ /* 0x041fe2000f8e0208 */
[----:B------:R-:W0:Y:S03]  /*0930*/  LDCU UR4, c[0x0][0x3d4] ;  /* 0x00007a80ff0477ac */ /* 0x000e260008000800 */
[----:B------:R-:W-:-:S04]  /*0940*/  IMAD.IADD R9, R0, 0x1, R21 ;  /* 0x0000000100097824 */ /* 0x000fc800078e0215 */
[----:B-1----:R-:W-:-:S05]  /*0950*/  IMAD.WIDE R18, R9, 0x8, R18 ;  /* 0x0000000809127825 */ /* 0x002fca00078e0212 */
[----:B------:R-:W3:Y:S01]  /*0960*/  LDG.E.64 R14, desc[UR8][R18.64] ;  /* 0x00000008120e7981 */ /* 0x000ee2000c1e1b00 */
[----:B------:R-:W-:Y:S01]  /*0970*/  MOV R22, 0x1 ;  /* 0x0000000100167802 */ /* 0x000fe20000000f00 */
[----:B------:R-:W-:Y:S01]  /*0980*/  BSSY.RECONVERGENT B1, `(.L_x_230) ;  /* 0x0000013000017945 */ /* 0x000fe20003800200 */
[----:B0-----:R-:W2:Y:S04]  /*0990*/  MUFU.RCP64H R23, UR4 ;  /* 0x0000000400177d08 */ /* 0x001ea80008001800 */
[----:B--2---:R-:W-:-:S08]  /*09a0*/  DFMA R24, R22, -R12, 1 ;  /* 0x3ff000001618742b */ /* 0x004fd0000000080c */
[----:B------:R-:W-:-:S08]  /*09b0*/  DFMA R24, R24, R24, R24 ;  /* 0x000000181818722b */ /* 0x000fd00000000018 */
[----:B------:R-:W-:-:S08]  /*09c0*/  DFMA R24, R22, R24, R22 ;  /* 0x000000181618722b */ /* 0x000fd00000000016 */
[----:B------:R-:W-:-:S08]  /*09d0*/  DFMA R22, R24, -R12, 1 ;  /* 0x3ff000001816742b */ /* 0x000fd0000000080c */
[----:B------:R-:W-:Y:S02]  /*09e0*/  DFMA R22, R24, R22, R24 ;  /* 0x000000161816722b */ /* 0x000fe40000000018 */
[----:B---3--:R-:W-:-:S08]  /*09f0*/  DADD R14, R4, -R14 ;  /* 0x00000000040e7229 */ /* 0x008fd0000000080e */
[----:B------:R-:W-:Y:S02]  /*0a00*/  DMUL R4, R22, R14 ;  /* 0x0000000e16047228 */ /* 0x000fe40000000000 */
[----:B------:R-:W-:-:S06]  /*0a10*/  FSETP.GEU.AND P1, PT, |R15|, 6.5827683646048100446e-37, PT ;  /* 0x036000000f00780b */ /* 0x000fcc0003f2e200 */
[----:B------:R-:W-:-:S08]  /*0a20*/  DFMA R12, R4, -R12, R14 ;  /* 0x8000000c040c722b */ /* 0x000fd0000000000e */
[----:B------:R-:W-:-:S10]  /*0a30*/  DFMA R4, R22, R12, R4 ;  /* 0x0000000c1604722b */ /* 0x000fd40000000004 */
[----:B------:R-:W-:-:S05]  /*0a40*/  FFMA R9, RZ, UR4, R5 ;  /* 0x00000004ff097c23 */ /* 0x000fca0008000005 */
[----:B------:R-:W-:-:S13]  /*0a50*/  FSETP.GT.AND P0, PT, |R9|, 1.469367938527859385e-39, PT ;  /* 0x001000000900780b */ /* 0x000fda0003f04200 */
[----:B------:R-:W-:Y:S05]  /*0a60*/  @P0 BRA P1, `(.L_x_231) ;  /* 0x0000000000100947 */ /* 0x000fea0000800000 */
[----:B------:R-:W-:-:S07]  /*0a70*/  MOV R20, 0xa90 ;  /* 0x00000a9000147802 */ /* 0x000fce0000000f00 */
[----:B------:R-:W-:Y:S05]  /*0a80*/  CALL.REL.NOINC `($__internal_11_$__cuda_sm20_div_rn_f64_full) ;  /* 0x0000001c00187944 */ /* 0x000fea0003c00000 */
[----:B------:R-:W-:Y:S02]  /*0a90*/  IMAD.MOV.U32 R4, RZ, RZ, R14 ;  /* 0x000000ffff047224 */ /* 0x000fe400078e000e */
[----:B------:R-:W-:-:S07]  /*0aa0*/  IMAD.MOV.U32 R5, RZ, RZ, R15 ;  /* 0x000000ffff057224 */ /* 0x000fce00078e000f */
.L_x_231:
[----:B------:R-:W-:Y:S05]  /*0ab0*/  BSYNC.RECONVERGENT B1 ;  /* 0x0000000000017941 */ /* 0x000fea0003800200 */
.L_x_230:
[----:B------:R-:W-:Y:S01]  /*0ac0*/  ISETP.NE.AND P0, PT, R0, R11, PT ;  /* 0x0000000b0000720c */ /* 0x000fe20003f05270 */
[----:B------:R-:W-:-:S12]  /*0ad0*/  IMAD.MOV.U32 R6, RZ, RZ, RZ ;  /* 0x000000ffff067224 */ /* 0x000fd800078e00ff */
[----:B------:R-:W-:Y:S05]  /*0ae0*/  @P0 BRA `(.L_x_232) ;  /* 0x0000000800380947 */ /* 0x000fea0003800000 */
[----:B------:R-:W0:Y:S08]  /*0af0*/  LDC.64 R14, c[0x0][0x390] ;  /* 0x0000e400ff0e7b82 */ /* 0x000e300000000a00 */
[----:B------:R-:W1:Y:S08]  /*0b00*/  LDC.64 R12, c[0x0][0x398] ;  /* 0x0000e600ff0c7b82 */ /* 0x000e700000000a00 */
[----:B------:R-:W2:Y:S01]  /*0b10*/  LDC.64 R18, c[0x0][0x380] ;  /* 0x0000e000ff127b82 */ /* 0x000ea20000000a00 */
[----:B0-----:R-:W-:-:S06]  /*0b20*/  IMAD.WIDE R14, R21, 0x8, R14 ;  /* 0x00000008150e7825 */ /* 0x001fcc00078e020e */
[----:B------:R-:W5:Y:S01]  /*0b30*/  LDG.E.64 R14, desc[UR8][R14.64] ;  /* 0x000000080e0e7981 */ /* 0x000f62000c1e1b00 */
[----:B-1----:R-:W-:-:S06]  /*0b40*/  IMAD.WIDE R12, R21, 0x8, R12 ;  /* 0x00000008150c7825 */ /* 0x002fcc00078e020c */
[----:B------:R-:W5:Y:S01]  /*0b50*/  LDG.E.64 R12, desc[UR8][R12.64] ;  /* 0x000000080c0c7981 */ /* 0x000f62000c1e1b00 */
[----:B--2---:R-:W-:-:S06]  /*0b60*/  IMAD.WIDE R18, R21, 0x8, R18 ;  /* 0x0000000815127825 */ /* 0x004fcc00078e0212 */
[----:B------:R-:W5:Y:S01]  /*0b70*/  LDG.E.64 R18, desc[UR8][R18.64] ;  /* 0x0000000812127981 */ /* 0x000f62000c1e1b00 */
[----:B------:R-:W-:Y:S01]  /*0b80*/  DADD R8, -RZ, |R4| ;  /* 0x00000000ff087229 */ /* 0x000fe20000000504 */
[----:B------:R-:W-:Y:S01]  /*0b90*/  BSSY.RECONVERGENT B1, `(.L_x_233) ;  /* 0x0000005000017945 */ /* 0x000fe20003800200 */
[----:B------:R-:W-:Y:S01]  /*0ba0*/  IMAD.MOV.U32 R7, RZ, RZ, 0x40080000 ;  /* 0x40080000ff077424 */ /* 0x000fe200078e00ff */
[----:B------:R-:W-:-:S07]  /*0bb0*/  MOV R30, 0xbe0 ;  /* 0x00000be0001e7802 */ /* 0x000fce0000000f00 */
[----:B------:R-:W-:-:S07]  /*0bc0*/  IMAD.MOV.U32 R28, RZ, RZ, R8 ;  /* 0x000000ffff1c7224 */ /* 0x000fce00078e0008 */
[----:B-----5:R-:W-:Y:S05]  /*0bd0*/  CALL.REL.NOINC `($_Z22x_step_intC_ppm_on_gpuPdS_S_S_S_S_S_S_iiid$__internal_accurate_pow) ;  /* 0x0000002000387944 */ /* 0x020fea0003c00000 */
[----:B------:R-:W-:Y:S05]  /*0be0*/  BSYNC.RECONVERGENT B1 ;  /* 0x0000000000017941 */ /* 0x000fea0003800200 */
.L_x_233:
[C---:B------:R-:W-:Y:S01]  /*0bf0*/  DADD R8, R4.reuse, 3 ;  /* 0x4008000004087429 */ /* 0x040fe20000000000 */
[----:B------:R-:W-:Y:S01]  /*0c00*/  ISETP.GE.AND P1, PT, R5, RZ, PT ;  /* 0x000000ff0500720c */ /* 0x000fe20003f26270 */
[----:B------:R-:W-:Y:S01]  /*0c10*/  DADD R20, -RZ, -R26 ;  /* 0x00000000ff147229 */ /* 0x000fe2000000091a */
[----:B------:R-:W-:Y:S01]  /*0c20*/  BSSY.RECONVERGENT B1, `(.L_x_234) ;  /* 0x0000012000017945 */ /* 0x000fe20003800200 */
[C---:B------:R-:W-:Y:S02]  /*0c30*/  DSETP.NEU.AND P2, PT, R4.reuse, RZ, PT ;  /* 0x000000ff0400722a */ /* 0x040fe40003f4d000 */
[----:B------:R-:W-:Y:S02]  /*0c40*/  DSETP.NEU.AND P3, PT, R4, 1, PT ;  /* 0x3ff000000400742a */ /* 0x000fe40003f6d000 */
[----:B------:R-:W-:Y:S02]  /*0c50*/  DADD R28, -RZ, |R4| ;  /* 0x00000000ff1c7229 */ /* 0x000fe40000000504 */
[----:B------:R-:W-:-:S02]  /*0c60*/  LOP3.LUT R8, R9, 0x7ff00000, RZ, 0xc0, !PT ;  /* 0x7ff0000009087812 */ /* 0x000fc400078ec0ff */
[----:B------:R-:W-:Y:S02]  /*0c70*/  FSEL R9, R20, R26, !P1 ;  /* 0x0000001a14097208 */ /* 0x000fe40004800000 */
[----:B------:R-:W-:Y:S02]  /*0c80*/  ISETP.NE.AND P0, PT, R8, 0x7ff00000, PT ;  /* 0x7ff000000800780c */ /* 0x000fe40003f05270 */
        /* <DEDUP_REMOVED lines=11> */
.L_x_235:
[----:B------:R-:W-:Y:S05]  /*0d40*/  BSYNC.RECONVERGENT B1 ;  /* 0x0000000000017941 */ /* 0x000fea0003800200 */
.L_x_234:
        /* <DEDUP_REMOVED lines=9> */
[----:B------:R-:W-:Y:S01]  /*0de0*/  DMUL R14, R20, R8 ;  /* 0x00000008140e7228 */ /* 0x000fe20000000000 */
[----:B------:R-:W-:-:S10]  /*0df0*/  IMAD.MOV.U32 R9, RZ, RZ, R29 ;  /* 0x000000ffff097224 */ /* 0x000fd400078e001d */
[----:B------:R-:W-:Y:S05]  /*0e00*/  CALL.REL.NOINC `($_Z22x_step_intC_ppm_on_gpuPdS_S_S_S_S_S_S_iiid$__internal_accurate_pow) ;  /* 0x0000001c00ac7944 */ /* 0x000fea0003c00000 */
[----:B------:R-:W-:Y:S05]  /*0e10*/  BSYNC.RECONVERGENT B1 ;  /* 0x0000000000017941 */ /* 0x000fea0003800200 */
.L_x_236:
        /* <DEDUP_REMOVED lines=16> */
[----:B------:R-:W-:Y:S05]  /*0f20*/  @P0 BRA `(.L_x_238) ;  /* 0x0000000000180947 */ /* 0x000fea0003800000 */
[----:B------:R-:W-:-:S14]  /*0f30*/  DSETP.NAN.AND P0, PT, R4, R4, PT ;  /* 0x000000040400722a */ /* 0x000fdc0003f08000 */
[----:B------:R-:W-:Y:S01]  /*0f40*/  @P0 DADD R26, R4, 2 ;  /* 0x40000000041a0429 */ /* 0x000fe20000000000 */
[----:B------:R-:W-:Y:S10]  /*0f50*/  @P0 BRA `(.L_x_238) ;  /* 0x00000000000c0947 */ /* 0x000ff40003800000 */
[----:B------:R-:W-:-:S14]  /*0f60*/  DSETP.NEU.AND P0, PT, |R4|, +INF , PT ;  /* 0x7ff000000400742a */ /* 0x000fdc0003f0d200 */
[----:B------:R-:W-:Y:S02]  /*0f70*/  @!P0 IMAD.MOV.U32 R26, RZ, RZ, 0x0 ;  /* 0x00000000ff1a8424 */ /* 0x000fe400078e00ff */
[----:B------:R-:W-:-:S07]  /*0f80*/  @!P0 IMAD.MOV.U32 R27, RZ, RZ, 0x7ff00000 ;  /* 0x7ff00000ff1b8424 */ /* 0x000fce00078e00ff */
.L_x_238:
[----:B------:R-:W-:Y:S05]  /*0f90*/  BSYNC.RECONVERGENT B1 ;  /* 0x0000000000017941 */ /* 0x000fea0003800200 */
.L_x_237:
[----:B------:R-:W-:Y:S01]  /*0fa0*/  FSEL R8, R26, RZ, P3 ;  /* 0x000000ff1a087208 */ /* 0x000fe20001800000 */
[----:B------:R-:W-:Y:S01]  /*0fb0*/  BSSY.RECONVERGENT B1, `(.L_x_239) ;  /* 0x0000009000017945 */ /* 0x000fe20003800200 */
[----:B------:R-:W-:Y:S02]  /*0fc0*/  FSEL R9, R27, 1.875, P3 ;  /* 0x3ff000001b097808 */ /* 0x000fe40001800000 */
[----:B------:R-:W-:Y:S02]  /*0fd0*/  MOV R7, 0x40080000 ;  /* 0x4008000000077802 */ /* 0x000fe40000000f00 */
[----:B------:R-:W-:Y:S02]  /*0fe0*/  MOV R30, 0x1040 ;  /* 0x00001040001e7802 */ /* 0x000fe40000000f00 */
[----:B------:R-:W-:Y:S02]  /*0ff0*/  DFMA R12, R12, R8, -R14 ;  /* 0x000000080c0c722b */ /* 0x000fe4000000080e */
[----:B------:R-:W-:-:S06]  /*1000*/  DADD R8, -RZ, |R2| ;  /* 0x00000000ff087229 */ /* 0x000fcc0000000502 */
[----:B------:R-:W-:-:S04]  /*1010*/  DFMA R18, R18, R4, R12 ;  /* 0x000000041212722b */ /* 0x000fc8000000000c */
[----:B------:R-:W-:-:S07]  /*1020*/  IMAD.MOV.U32 R28, RZ, RZ, R8 ;  /* 0x000000ffff1c7224 */ /* 0x000fce00078e0008 */
[----:B-----5:R-:W-:Y:S05]  /*1030*/  CALL.REL.NOINC `($_Z22x_step_intC_ppm_on_gpuPdS_S_S_S_S_S_S_iiid$__internal_accurate_pow) ;  /* 0x0000001c00207944 */ /* 0x020fea0003c00000 */
[----:B------:R-:W-:Y:S05]  /*1040*/  BSYNC.RECONVERGENT B1 ;  /* 0x0000000000017941 */ /* 0x000fea0003800200 */
.L_x_239:
        /* <DEDUP_REMOVED lines=21> */
.L_x_241:
[----:B------:R-:W-:Y:S05]  /*11a0*/  BSYNC.RECONVERGENT B1 ;  /* 0x0000000000017941 */ /* 0x000fea0003800200 */
.L_x_240:
        /* <DEDUP_REMOVED lines=13> */
.L_x_242:
        /* <DEDUP_REMOVED lines=14> */
.L_x_244:
[----:B------:R-:W-:Y:S05]  /*1360*/  BSYNC.RECONVERGENT B1 ;  /* 0x0000000000017941 */ /* 0x000fea0003800200 */
.L_x_243:
[----:B------:R-:W-:Y:S02]  /*1370*/  FSEL R6, R26, RZ, P3 ;  /* 0x000000ff1a067208 */ /* 0x000fe40001800000 */
[----:B------:R-:W-:-:S06]  /*1380*/  FSEL R7, R27, 1.875, P3 ;  /* 0x3ff000001b077808 */ /* 0x000fcc0001800000 */
[----:B------:R-:W-:-:S08]  /*1390*/  DFMA R4, R20, R6, -R4 ;  /* 0x000000061404722b */ /* 0x000fd00000000804 */
[----:B------:R-:W-:-:S08]  /*13a0*/  DFMA R4, R16, R2, R4 ;  /* 0x000000021004722b */ /* 0x000fd00000000004 */
[----:B------:R-:W-:Y:S01]  /*13b0*/  DADD R18, R18, -R4 ;  /* 0x0000000012127229 */ /* 0x000fe20000000804 */
[----:B------:R-:W-:Y:S10]  /*13c0*/  BRA `(.L_x_223) ;  /* 0x0000001000a47947 */ /* 0x000ff40003800000 */
.L_x_232:
[----:B------:R-:W0:Y:S08]  /*13d0*/  LDC.64 R12, c[0x0][0x390] ;  /* 0x0000e400ff0c7b82 */ /* 0x000e300000000a00 */
[----:B------:R-:W1:Y:S08]  /*13e0*/  LDC.64 R14, c[0x0][0x398] ;  /* 0x0000e600ff0e7b82 */ /* 0x000e700000000a00 */
[----:B------:R-:W2:Y:S01]  /*13f0*/  LDC.64 R24, c[0x0][0x380] ;  /* 0x0000e000ff187b82 */ /* 0x000ea20000000a00 */
[----:B0-----:R-:W-:-:S06]  /*1400*/  IMAD.WIDE R18, R16, 0x8, R12 ;  /* 0x0000000810127825 */ /* 0x001fcc00078e020c */
[----:B------:R-:W3:Y:S01]  /*1410*/  LDG.E.64 R18, desc[UR8][R18.64] ;  /* 0x0000000812127981 */ /* 0x000ee2000c1e1b00 */
[----:B-1----:R-:W-:-:S05]  /*1420*/  IMAD.WIDE R22, R16, 0x8, R14 ;  /* 0x0000000810167825 */ /* 0x002fca00078e020e */
[----:B------:R-:W4:Y:S01]  /*1430*/  LDG.E.64 R14, desc[UR8][R22.64] ;  /* 0x00000008160e7981 */ /* 0x000f22000c1e1b00 */
[----:B--2---:R-:W-:-:S06]  /*1440*/  IMAD.WIDE R12, R16, 0x8, R24 ;  /* 0x00000008100c7825 */ /* 0x004fcc00078e0218 */
[----:B------:R-:W5:Y:S01]  /*1450*/  LDG.E.64 R12, desc[UR8][R12.64] ;  /* 0x000000080c0c7981 */ /* 0x000f62000c1e1b00 */
[----:B------:R-:W-:Y:S01]  /*1460*/  DADD R28, -RZ, |R2| ;  /* 0x00000000ff1c7229 */ /* 0x000fe20000000502 */
[----:B------:R-:W-:Y:S01]  /*1470*/  UMOV UR4, 0x55555555 ;  /* 0x5555555500047882 */ /* 0x000fe20000000000 */
[----:B------:R-:W-:Y:S01]  /*1480*/  UMOV UR5, 0x3fd55555 ;  /* 0x3fd5555500057882 */ /* 0x000fe20000000000 */
[----:B------:R-:W-:Y:S01]  /*1490*/  BSSY.RECONVERGENT B1, `(.L_x_245) ;  /* 0x0000007000017945 */ /* 0x000fe20003800200 */
[----:B------:R-:W-:Y:S01]  /*14a0*/  IMAD.MOV.U32 R7, RZ, RZ, 0x40080000 ;  /* 0x40080000ff077424 */ /* 0x000fe200078e00ff */
[----:B------:R-:W-:-:S05]  /*14b0*/  MOV R30, 0x1500 ;  /* 0x00001500001e7802 */ /* 0x000fca0000000f00 */
[----:B------:R-:W-:Y:S01]  /*14c0*/  IMAD.MOV.U32 R9, RZ, RZ, R29 ;  /* 0x000000ffff097224 */ /* 0x000fe200078e001d */
[C---:B---3--:R-:W-:Y:S02]  /*14d0*/  DMUL R16, R18.reuse, UR4 ;  /* 0x0000000412107c28 */ /* 0x048fe40008000000 */
[----:B----4-:R-:W-:-:S11]  /*14e0*/  DADD R14, R18, R14 ;  /* 0x00000000120e7229 */ /* 0x010fd6000000000e */
[----:B-----5:R-:W-:Y:S05]  /*14f0*/  CALL.REL.NOINC `($_Z22x_step_intC_ppm_on_gpuPdS_S_S_S_S_S_S_iiid$__internal_accurate_pow) ;  /* 0x0000001400f07944 */ /* 0x020fea0003c00000 */
[----:B------:R-:W-:Y:S05]  /*1500*/  BSYNC.RECONVERGENT B1 ;  /* 0x0000000000017941 */ /* 0x000fea0003800200 */
.L_x_245:
        /* <DEDUP_REMOVED lines=21> */
.L_x_247:
[----:B------:R-:W-:Y:S05]  /*1660*/  BSYNC.RECONVERGENT B1 ;  /* 0x0000000000017941 */ /* 0x000fea0003800200 */
.L_x_246:
[----:B------:R-:W-:Y:S01]  /*1670*/  FSEL R18, R18, RZ, P3 ;  /* 0x000000ff12127208 */ /* 0x000fe20001800000 */
[----:B------:R-:W-:Y:S01]  /*1680*/  BSSY.RECONVERGENT B1, `(.L_x_248) ;  /* 0x0000007000017945 */ /* 0x000fe20003800200 */
[----:B------:R-:W-:Y:S01]  /*1690*/  FSEL R19, R19, 1.875, P3 ;  /* 0x3ff0000013137808 */ /* 0x000fe20001800000 */
[----:B------:R-:W-:Y:S01]  /*16a0*/  IMAD.MOV.U32 R9, RZ, RZ, R29 ;  /* 0x000000ffff097224 */ /* 0x000fe200078e001d */
[----:B------:R-:W-:Y:S01]  /*16b0*/  MOV R30, 0x16f0 ;  /* 0x000016f0001e7802 */ /* 0x000fe20000000f00 */
[----:B------:R-:W-:-:S03]  /*16c0*/  IMAD.MOV.U32 R7, RZ, RZ, 0x40000000 ;  /* 0x40000000ff077424 */ /* 0x000fc600078e00ff */
[----:B------:R-:W-:-:S11]  /*16d0*/  DMUL R18, R16, R18 ;  /* 0x0000001210127228 */ /* 0x000fd60000000000 */
[----:B------:R-:W-:Y:S05]  /*16e0*/  CALL.REL.NOINC `($_Z22x_step_intC_ppm_on_gpuPdS_S_S_S_S_S_S_iiid$__internal_accurate_pow) ;  /* 0x0000001400747944 */ /* 0x000fea0003c00000 */
[----:B------:R-:W-:Y:S05]  /*16f0*/  BSYNC.RECONVERGENT B1 ;  /* 0x0000000000017941 */ /* 0x000fea0003800200 */
.L_x_248:
[----:B------:R-:W0:Y:S08]  /*1700*/  LDC.64 R22, c[0x0][0x380] ;  /* 0x0000e000ff167b82 */ /* 0x000e300000000a00 */
[----:B------:R-:W1:Y:S08]  /*1710*/  LDC.64 R30, c[0x0][0x390] ;  /* 0x0000e400ff1e7b82 */ /* 0x000e700000000a00 */
[----:B------:R-:W2:Y:S01]  /*1720*/  LDC.64 R28, c[0x0][0x398] ;  /* 0x0000e600ff1c7b82 */ /* 0x000ea20000000a00 */
[----:B0-----:R-:W-:-:S06]  /*1730*/  IMAD.WIDE R24, R21, 0x8, R22 ;  /* 0x0000000815187825 */ /* 0x001fcc00078e0216 */
[----:B------:R-:W5:Y:S01]  /*1740*/  LDG.E.64 R24, desc[UR8][R24.64] ;  /* 0x0000000818187981 */ /* 0x000f62000c1e1b00 */
[----:B-1----:R-:W-:-:S04]  /*1750*/  IMAD.WIDE R30, R21, 0x8, R30 ;  /* 0x00000008151e7825 */ /* 0x002fc800078e021e */
[----:B--2---:R-:W-:Y:S02]  /*1760*/  IMAD.WIDE R28, R21, 0x8, R28 ;  /* 0x00000008151c7825 */ /* 0x004fe400078e021c */
[----:B------:R0:W5:Y:S04]  /*1770*/  LDG.E.64 R20, desc[UR8][R30.64] ;  /* 0x000000081e147981 */ /* 0x000168000c1e1b00 */
[----:B------:R0:W5:Y:S01]  /*1780*/  LDG.E.64 R22, desc[UR8][R28.64] ;  /* 0x000000081c167981 */ /* 0x000162000c1e1b00 */
        /* <DEDUP_REMOVED lines=12> */
[----:B------:R-:W-:Y:S01]  /*1850*/  @!P0 MOV R26, 0x0 ;  /* 0x00000000001a8802 */ /* 0x000fe20000000f00 */
[----:B------:R-:W-:-:S07]  /*1860*/  @!P0 IMAD.MOV.U32 R27, RZ, RZ, 0x7ff00000 ;  /* 0x7ff00000ff1b8424 */ /* 0x000fce00078e00ff */
.L_x_250:
[----:B------:R-:W-:Y:S05]  /*1870*/  BSYNC.RECONVERGENT B1 ;  /* 0x0000000000017941 */ /* 0x000fea0003800200 */
.L_x_249:
[----:B------:R-:W-:Y:S01]  /*1880*/  FSEL R26, R26, RZ, P3 ;  /* 0x000000ff1a1a7208 */ /* 0x000fe20001800000 */
[----:B------:R-:W-:Y:S01]  /*1890*/  DADD R16, -R16, R14 ;  /* 0x0000000010107229 */ /* 0x000fe2000000010e */
[----:B------:R-:W-:Y:S01]  /*18a0*/  FSEL R27, R27, 1.875, P3 ;  /* 0x3ff000001b1b7808 */ /* 0x000fe20001800000 */
[----:B------:R-:W-:Y:S01]  /*18b0*/  DADD R28, -RZ, |R4| ;  /* 0x00000000ff1c7229 */ /* 0x000fe20000000504 */
[----:B------:R-:W-:Y:S01]  /*18c0*/  BSSY.RECONVERGENT B1, `(.L_x_251) ;  /* 0x0000009000017945 */ /* 0x000fe20003800200 */
[----:B------:R-:W-:Y:S01]  /*18d0*/  IMAD.MOV.U32 R7, RZ, RZ, 0x40080000 ;  /* 0x40080000ff077424 */ /* 0x000fe200078e00ff */
[----:B------:R-:W-:Y:S02]  /*18e0*/  MOV R30, 0x1950 ;  /* 0x00001950001e7802 */ /* 0x000fe40000000f00 */
[----:B------:R-:W-:Y:S02]  /*18f0*/  DFMA R18, R14, R26, -R18 ;  /* 0x0000001a0e12722b */ /* 0x000fe40000000812 */
[----:B------:R-:W-:-:S03]  /*1900*/  DADD R16, R12, R16 ;  /* 0x000000000c107229 */ /* 0x000fc60000000010 */
[----:B------:R-:W-:-:S03]  /*1910*/  IMAD.MOV.U32 R9, RZ, RZ, R29 ;  /* 0x000000ffff097224 */ /* 0x000fc600078e001d */
[----:B------:R-:W-:-:S08]  /*1920*/  DFMA R2, R12, R2, R18 ;  /* 0x000000020c02722b */ /* 0x000fd00000000012 */
[----:B------:R-:W-:-:S11]  /*1930*/  DADD R2, -R2, R16 ;  /* 0x0000000002027229 */ /* 0x000fd60000000110 */
[----:B-----5:R-:W-:Y:S05]  /*1940*/  CALL.REL.NOINC `($_Z22x_step_intC_ppm_on_gpuPdS_S_S_S_S_S_S_iiid$__internal_accurate_pow) ;  /* 0x0000001000dc7944 */ /* 0x020fea0003c00000 */
[----:B------:R-:W-:Y:S05]  /*1950*/  BSYNC.RECONVERGENT B1 ;  /* 0x0000000000017941 */ /* 0x000fea0003800200 */
.L_x_251:
        /* <DEDUP_REMOVED lines=21> */
.L_x_253:
[----:B------:R-:W-:Y:S05]  /*1ab0*/  BSYNC.RECONVERGENT B1 ;  /* 0x0000000000017941 */ /* 0x000fea0003800200 */
.L_x_252:
[----:B------:R-:W-:Y:S01]  /*1ac0*/  UMOV UR4, 0x55555555 ;  /* 0x5555555500047882 */ /* 0x000fe20000000000 */
[----:B------:R-:W-:Y:S01]  /*1ad0*/  UMOV UR5, 0x3fd55555 ;  /* 0x3fd5555500057882 */ /* 0x000fe20000000000 */
[----:B------:R-:W-:Y:S01]  /*1ae0*/  FSEL R12, R12, RZ, P3 ;  /* 0x000000ff0c0c7208 */ /* 0x000fe20001800000 */
[C---:B------:R-:W-:Y:S01]  /*1af0*/  DMUL R14, R20.reuse, UR4 ;  /* 0x00000004140e7c28 */ /* 0x040fe20008000000 */
[----:B------:R-:W-:Y:S01]  /*1b00*/  FSEL R13, R13, 1.875, P3 ;  /* 0x3ff000000d0d7808 */ /* 0x000fe20001800000 */
[----:B------:R-:W-:Y:S01]  /*1b10*/  DADD R22, R20, R22 ;  /* 0x0000000014167229 */ /* 0x000fe20000000016 */
[----:B------:R-:W-:Y:S01]  /*1b20*/  BSSY.RECONVERGENT B1, `(.L_x_254) ;  /* 0x0000006000017945 */ /* 0x000fe20003800200 */
[----:B------:R-:W-:Y:S01]  /*1b30*/  IMAD.MOV.U32 R9, RZ, RZ, R29 ;  /* 0x000000ffff097224 */ /* 0x000fe200078e001d */
[----:B------:R-:W-:Y:S01]  /*1b40*/  MOV R30, 0x1b80 ;  /* 0x00001b80001e7802 */ /* 0x000fe20000000f00 */
[----:B------:R-:W-:Y:S02]  /*1b50*/  IMAD.MOV.U32 R7, RZ, RZ, 0x40000000 ;  /* 0x40000000ff077424 */ /* 0x000fe400078e00ff */
[----:B------:R-:W-:-:S11]  /*1b60*/  DMUL R12, R14, R12 ;  /* 0x0000000c0e0c7228 */ /* 0x000fd60000000000 */
[----:B------:R-:W-:Y:S05]  /*1b70*/  CALL.REL.NOINC `($_Z22x_step_intC_ppm_on_gpuPdS_S_S_S_S_S_S_iiid$__internal_accurate_pow) ;  /* 0x0000001000507944 */ /* 0x000fea0003c00000 */
[----:B------:R-:W-:Y:S05]  /*1b80*/  BSYNC.RECONVERGENT B1 ;  /* 0x0000000000017941 */ /* 0x000fea0003800200 */
.L_x_254:
        /* <DEDUP_REMOVED lines=14> */
.L_x_256:
[----:B------:R-:W-:Y:S05]  /*1c70*/  BSYNC.RECONVERGENT B1 ;  /* 0x0000000000017941 */ /* 0x000fea0003800200 */
.L_x_255:
        /* <DEDUP_REMOVED lines=17> */
[----:B------:R-:W0:Y:S01]  /*1d90*/  LDC R9, c[0x0][0x3c8] ;  /* 0x0000f200ff097b82 */ /* 0x000e220000000800 */
[----:B------:R-:W-:Y:S02]  /*1da0*/  LOP3.LUT R34, R4, 0xfffffff0, RZ, 0xc0, !PT ;  /* 0xfffffff004227812 */ /* 0x000fe400078ec0ff */
[----:B------:R-:W-:-:S03]  /*1db0*/  CS2R R18, SRZ ;  /* 0x0000000000127805 */ /* 0x000fc6000001ff00 */
[----:B------:R-:W-:Y:S02]  /*1dc0*/  IMAD.MOV R34, RZ, RZ, -R34 ;  /* 0x000000ffff227224 */ /* 0x000fe400078e0a22 */
[----:B0-----:R-:W-:-:S05]  /*1dd0*/  IMAD R7, R11, R9, R9 ;  /* 0x000000090b077224 */ /* 0x001fca00078e0209 */
[----:B------:R-:W-:-:S07]  /*1de0*/  IADD3 R0, PT, PT, R8, R7, RZ ;  /* 0x0000000708007210 */ /* 0x000fce0007ffe0ff */
.L_x_261:
[----:B------:R-:W0:Y:S02]  /*1df0*/  LDC.64 R22, c[0x0][0x3a0] ;  /* 0x0000e800ff167b82 */ /* 0x000e240000000a00 */
[----:B0-----:R-:W-:-:S05]  /*1e00*/  IMAD.WIDE R22, R0, 0x8, R22 ;  /* 0x0000000800167825 */ /* 0x001fca00078e0216 */
[----:B------:R-:W2:Y:S01]  /*1e10*/  LDG.E.64 R20, desc[UR8][R22.64] ;  /* 0x0000000816147981 */ /* 0x000ea2000c1e1b00 */
[----:B------:R-:W-:-:S05]  /*1e20*/  IMAD.WIDE R26, R9, 0x8, R22 ;  /* 0x00000008091a7825 */ /* 0x000fca00078e0216 */
[----:B------:R-:W3:Y:S01]  /*1e30*/  LDG.E.64 R16, desc[UR8][R26.64] ;  /* 0x000000081a107981 */ /* 0x000ee2000c1e1b00 */
[----:B------:R-:W-:-:S05]  /*1e40*/  IMAD.WIDE R32, R9, 0x8, R26 ;  /* 0x0000000809207825 */ /* 0x000fca00078e021a */
[----:B------:R-:W4:Y:S01]  /*1e50*/  LDG.E.64 R14, desc[UR8][R32.64] ;  /* 0x00000008200e7981 */ /* 0x000f22000c1e1b00 */
[----:B------:R-:W-:-:S05]  /*1e60*/  IMAD.WIDE R36, R9, 0x8, R32 ;  /* 0x0000000809247825 */ /* 0x000fca00078e0220 */
[----:B------:R-:W5:Y:S01]  /*1e70*/  LDG.E.64 R12, desc[UR8][R36.64] ;  /* 0x00000008240c7981 */ /* 0x000f62000c1e1b00 */
[----:B------:R-:W-:-:S05]  /*1e80*/  IMAD.WIDE R44, R9, 0x8, R36 ;  /* 0x00000008092c7825 */ /* 0x000fca00078e0224 */
[----:B------:R-:W5:Y:S01]  /*1e90*/  LDG.E.64 R6, desc[UR8][R44.64] ;  /* 0x000000082c067981 */ /* 0x000f62000c1e1b00 */
[----:B------:R-:W-:-:S05]  /*1ea0*/  IMAD.WIDE R42, R9, 0x8, R44 ;  /* 0x00000008092a7825 */ /* 0x000fca00078e022c */
[----:B------:R0:W5:Y:S02]  /*1eb0*/  LDG.E.64 R28, desc[UR8][R42.64] ;  /* 0x000000082a1c7981 */ /* 0x000164000c1e1b00 */
[----:B0-----:R-:W-:-:S05]  /*1ec0*/  IMAD.WIDE R42, R9, 0x8, R42 ;  /* 0x00000008092a7825 */ /* 0x001fca00078e022a */
[----:B------:R0:W5:Y:S01]  /*1ed0*/  LDG.E.64 R30, desc[UR8][R42.64] ;  /* 0x000000082a1e7981 */ /* 0x000162000c1e1b00 */
[----:B------:R-:W-:-:S05]  /*1ee0*/  IMAD.WIDE R40, R9, 0x8, R42 ;  /* 0x0000000809287825 */ /* 0x000fca00078e022a */
[----:B------:R1:W5:Y:S01]  /*1ef0*/  LDG.E.64 R26, desc[UR8][R40.64] ;  /* 0x00000008281a7981 */ /* 0x000362000c1e1b00 */
[----:B------:R-:W-:-:S05]  /*1f00*/  IMAD.WIDE R38, R9, 0x8, R40 ;  /* 0x0000000809267825 */ /* 0x000fca00078e0228 */
[----:B------:R1:W5:Y:S01]  /*1f10*/  LDG.E.64 R22, desc[UR8][R38.64] ;  /* 0x0000000826167981 */ /* 0x000362000c1e1b00 */
[----:B------:R-:W-:-:S04]  /*1f20*/  IMAD.WIDE R36, R9, 0x8, R38 ;  /* 0x0000000809247825 */ /* 0x000fc800078e0226 */
[----:B------:R-:W-:-:S04]  /*1f30*/  IMAD.WIDE R32, R9, 0x8, R36 ;  /* 0x0000000809207825 */ /* 0x000fc800078e0224 */
[----:B0-----:R-:W-:-:S04]  /*1f40*/  IMAD.WIDE R42, R9, 0x8, R32 ;  /* 0x00000008092a7825 */ /* 0x001fc800078e0220 */
[----:B-1----:R-:W-:-:S04]  /*1f50*/  IMAD.WIDE R40, R9, 0x8, R42 ;  /* 0x0000000809287825 */ /* 0x002fc800078e022a */
[----:B------:R-:W-:Y:S01]  /*1f60*/  IMAD.WIDE R38, R9, 0x8, R40 ;  /* 0x0000000809267825 */ /* 0x000fe200078e0228 */
[----:B--2---:R-:W-:Y:S01]  /*1f70*/  DADD R18, R20, R18 ;  /* 0x0000000014127229 */ /* 0x004fe20000000012 */
[----:B------:R0:W2:Y:S07]  /*1f80*/  LDG.E.64 R20, desc[UR8][R36.64] ;  /* 0x0000000824147981 */ /* 0x0000ae000c1e1b00 */
[----:B---3--:R-:W-:Y:S02]  /*1f90*/  DADD R16, R18, R16 ;  /* 0x0000000012107229 */ /* 0x008fe40000000010 */
[----:B------:R1:W3:Y:S06]  /*1fa0*/  LDG.E.64 R18, desc[UR8][R32.64] ;  /* 0x0000000820127981 */ /* 0x0002ec000c1e1b00 */
[----:B----4-:R-:W-:-:S02]  /*1fb0*/  DADD R14, R16, R14 ;  /* 0x00000000100e7229 */ /* 0x010fc4000000000e */
[----:B------:R-:W4:Y:S06]  /*1fc0*/  LDG.E.64 R16, desc[UR8][R42.64] ;  /* 0x000000082a107981 */ /* 0x000f2c000c1e1b00 */
[----:B-----5:R-:W-:Y:S02]  /*1fd0*/  DADD R12, R14, R12 ;  /* 0x000000000e0c7229 */ /* 0x020fe4000000000c */
[----:B------:R-:W5:Y:S01]  /*1fe0*/  LDG.E.64 R14, desc[UR8][R40.64] ;  /* 0x00000008280e7981 */ /* 0x000f62000c1e1b00 */
[----:B0-----:R-:W-:-:S05]  /*1ff0*/  IMAD.WIDE R36, R9, 0x8, R38 ;  /* 0x0000000809247825 */ /* 0x001fca00078e0226 */
[----:B------:R-:W-:Y:S02]  /*2000*/  DADD R6, R12, R6 ;  /* 0x000000000c067229 */ /* 0x000fe40000000006 */
[----:B------:R-:W5:Y:S01]  /*2010*/  LDG.E.64 R12, desc[UR8][R38.64] ;  /* 0x00000008260c7981 */ /* 0x000f62000c1e1b00 */
[----:B-1----:R-:W-:-:S05]  /*2020*/  IMAD.WIDE R32, R9, 0x8, R36 ;  /* 0x0000000809207825 */ /* 0x002fca00078e0224 */
[----:B------:R-:W-:Y:S01]  /*2030*/  DADD R28, R6, R28 ;  /* 0x00000000061c7229 */ /* 0x000fe2000000001c */
[----:B------:R-:W5:Y:S04]  /*2040*/  LDG.E.64 R32, desc[UR8][R32.64] ;  /* 0x0000000820207981 */ /* 0x000f68000c1e1b00 */
[----:B------:R-:W5:Y:S03]  /*2050*/  LDG.E.64 R6, desc[UR8][R36.64] ;  /* 0x0000000824067981 */ /* 0x000f66000c1e1b00 */
[----:B------:R-:W-:-:S08]  /*2060*/  DADD R28, R28, R30 ;  /* 0x000000001c1c7229 */ /* 0x000fd0000000001e */
[----:B------:R-:W-:-:S08]  /*2070*/  DADD R26, R28, R26 ;  /* 0x000000001c1a7229 */ /* 0x000fd0000000001a */
[----:B------:R-:W-:Y:S01]  /*2080*/  DADD R22, R26, R22 ;  /* 0x000000001a167229 */ /* 0x000fe20000000016 */
[----:B------:R-:W-:-:S05]  /*2090*/  VIADD R34, R34, 0x10 ;  /* 0x0000001022227836 */ /* 0x000fca0000000000 */
[----:B------:R-:W-:Y:S01]  /*20a0*/  ISETP.NE.AND P0, PT, R34, RZ, PT ;  /* 0x000000ff2200720c */ /* 0x000fe20003f05270 */
[----:B------:R-:W-:Y:S02]  /*20b0*/  VIADD R11, R11, 0x10 ;  /* 0x000000100b0b7836 */ /* 0x000fe40000000000 */
[----:B------:R-:W-:Y:S01]  /*20c0*/  IMAD R0, R9, 0x10, R0 ;  /* 0x0000001009007824 */ /* 0x000fe200078e0200 */
        /* <DEDUP_REMOVED lines=8> */
.L_x_260:
[----:B------:R-:W-:Y:S05]  /*2150*/  BSYNC.RECONVERGENT B2 ;  /* 0x0000000000027941 */ /* 0x000fea0003800200 */
.L_x_259:
[----:B------:R-:W-:Y:S05]  /*2160*/  @!P1 BRA `(.L_x_258) ;  /* 0x0000000400309947 */ /* 0x000fea0003800000 */
[----:B------:R-:W-:Y:S01]  /*2170*/  ISETP.GE.U32.AND P0, PT, R5, 0x8, PT ;  /* 0x000000080500780c */ /* 0x000fe20003f06070 */
[----:B------:R-:W-:Y:S01]  /*2180*/  BSSY.RECONVERGENT B2, `(.L_x_262) ;  /* 0x0000021000027945 */ /* 0x000fe20003800200 */
[----:B------:R-:W-:-:S04]  /*2190*/  LOP3.LUT R9, R4, 0x7, RZ, 0xc0, !PT ;  /* 0x0000000704097812 */ /* 0x000fc800078ec0ff */
[----:B------:R-:W-:-:S07]  /*21a0*/  ISETP.NE.AND P1, PT, R9, RZ, PT ;  /* 0x000000ff0900720c */ /* 0x000fce0003f25270 */
[----:B------:R-:W-:Y:S06]  /*21b0*/  @!P0 BRA `(.L_x_263) ;  /* 0x0000000000748947 */ /* 0x000fec0003800000 */
[----:B------:R-:W0:Y:S08]  /*21c0*/  LDC R0, c[0x0][0x3c8] ;  /* 0x0000f200ff007b82 */ /* 0x000e300000000800 */
[----:B------:R-:W1:Y:S01]  /*21d0*/  LDC.64 R14, c[0x0][0x3a0] ;  /* 0x0000e800ff0e7b82 */ /* 0x000e620000000a00 */
[----:B0-----:R-:W-:-:S04]  /*21e0*/  IMAD R5, R11, R0, R0 ;  /* 0x000000000b057224 */ /* 0x001fc800078e0200 */
[----:B------:R-:W-:-:S04]  /*21f0*/  IMAD.IADD R5, R8, 0x1, R5 ;  /* 0x0000000108057824 */ /* 0x000fc800078e0205 */
[----:B-1----:R-:W-:-:S05]  /*2200*/  IMAD.WIDE R14, R5, 0x8, R14 ;  /* 0x00000008050e7825 */ /* 0x002fca00078e020e */
[----:B------:R-:W2:Y:S01]  /*2210*/  LDG.E.64 R6, desc[UR8][R14.64] ;  /* 0x000000080e067981 */ /* 0x000ea2000c1e1b00 */
[----:B------:R-:W-:-:S05]  /*2220*/  IMAD.WIDE R28, R0, 0x8, R14 ;  /* 0x00000008001c7825 */ /* 0x000fca00078e020e */
[----:B------:R0:W3:Y:S01]  /*2230*/  LDG.E.64 R12, desc[UR8][R28.64] ;  /* 0x000000081c0c7981 */ /* 0x0000e2000c1e1b00 */
[----:B------:R-:W-:-:S05]  /*2240*/  IMAD.WIDE R30, R0, 0x8, R28 ;  /* 0x00000008001e7825 */ /* 0x000fca00078e021c */
[----:B------:R-:W4:Y:S01]  /*2250*/  LDG.E.64 R26, desc[UR8][R30.64] ;  /* 0x000000081e1a7981 */ /* 0x000f22000c1e1b00 */
[----:B------:R-:W-:-:S05]  /*2260*/  IMAD.WIDE R32, R0, 0x8, R30 ;  /* 0x0000000800207825 */ /* 0x000fca00078e021e */
[----:B------:R-:W5:Y:S01]  /*2270*/  LDG.E.64 R22, desc[UR8][R32.64] ;  /* 0x0000000820167981 */ /* 0x000f62000c1e1b00 */
[----:B------:R-:W-:-:S05]  /*2280*/  IMAD.WIDE R34, R0, 0x8, R32 ;  /* 0x0000000800227825 */ /* 0x000fca00078e0220 */
[----:B------:R-:W5:Y:S01]  /*2290*/  LDG.E.64 R20, desc[UR8][R34.64] ;  /* 0x0000000822147981 */ /* 0x000f62000c1e1b00 */
[----:B------:R-:W-:-:S05]  /*22a0*/  IMAD.WIDE R36, R0, 0x8, R34 ;  /* 0x0000000800247825 */ /* 0x000fca00078e0222 */
[----:B------:R-:W5:Y:S01]  /*22b0*/  LDG.E.64 R16, desc[UR8][R36.64] ;  /* 0x0000000824107981 */ /* 0x000f62000c1e1b00 */
[----:B------:R-:W-:-:S05]  /*22c0*/  IMAD.WIDE R38, R0, 0x8, R36 ;  /* 0x0000000800267825 */ /* 0x000fca00078e0224 */
[----:B------:R-:W5:Y:S01]  /*22d0*/  LDG.E.64 R14, desc[UR8][R38.64] ;  /* 0x00000008260e7981 */ /* 0x000f62000c1e1b00 */
[----:B0-----:R-:W-:-:S06]  /*22e0*/  IMAD.WIDE R28, R0, 0x8, R38 ;  /* 0x00000008001c7825 */ /* 0x001fcc00078e0226 */
        /* <DEDUP_REMOVED lines=10> */
.L_x_263:
[----:B------:R-:W-:Y:S05]  /*2390*/  BSYNC.RECONVERGENT B2 ;  /* 0x0000000000027941 */ /* 0x000fea0003800200 */
.L_x_262:
        /* <DEDUP_REMOVED lines=13> */
[----:B------:R-:W3:Y:S01]  /*2470*/  LDG.E.64 R16, desc[UR8][R14.64] ;  /* 0x000000080e107981 */ /* 0x000ee2000c1e1b00 */
[----:B------:R-:W-:-:S05]  /*2480*/  IMAD.WIDE R20, R27, 0x8, R14 ;  /* 0x000000081b147825 */ /* 0x000fca00078e020e */
[----:B------:R-:W4:Y:S01]  /*2490*/  LDG.E.64 R22, desc[UR8][R20.64] ;  /* 0x0000000814167981 */ /* 0x000f22000c1e1b00 */
[----:B------:R-:W-:-:S06]  /*24a0*/  IMAD.WIDE R26, R27, 0x8, R20 ;  /* 0x000000081b1a7825 */ /* 0x000fcc00078e0214 */
[----:B------:R-:W5:Y:S01]  /*24b0*/  LDG.E.64 R26, desc[UR8][R26.64] ;  /* 0x000000081a1a7981 */ /* 0x000f62000c1e1b00 */
[----:B------:R-:W-:Y:S01]  /*24c0*/  VIADD R11, R11, 0x4 ;  /* 0x000000040b0b7836 */ /* 0x000fe20000000000 */
[----:B--2---:R-:W-:-:S08]  /*24d0*/  DADD R12, R18, R12 ;  /* 0x00000000120c7229 */ /* 0x004fd0000000000c */
[----:B---3--:R-:W-:-:S08]  /*24e0*/  DADD R12, R12, R16 ;  /* 0x000000000c0c7229 */ /* 0x008fd00000000010 */
[----:B----4-:R-:W-:-:S08]  /*24f0*/  DADD R12, R12, R22 ;  /* 0x000000000c0c7229 */ /* 0x010fd00000000016 */
[----:B-----5:R-:W-:-:S11]  /*2500*/  DADD R18, R12, R26 ;  /* 0x000000000c127229 */ /* 0x020fd6000000001a */
.L_x_265:
[----:B------:R-:W-:Y:S05]  /*2510*/  BSYNC.RECONVERGENT B2 ;  /* 0x0000000000027941 */ /* 0x000fea0003800200 */
.L_x_264:
[----:B------:R-:W-:Y:S05]  /*2520*/  @!P1 BRA `(.L_x_258) ;  /* 0x0000000000409947 */ /* 0x000fea0003800000 */
[----:B------:R-:W0:Y:S08]  /*2530*/  LDC R13, c[0x0][0x3c8] ;  /* 0x0000f200ff0d7b82 */ /* 0x000e300000000800 */
[----:B------:R-:W1:Y:S01]  /*2540*/  LDC.64 R6, c[0x0][0x3a0] ;  /* 0x0000e800ff067b82 */ /* 0x000e620000000a00 */
[----:B0-----:R-:W-:-:S04]  /*2550*/  IMAD R11, R11, R13, R13 ;  /* 0x0000000d0b0b7224 */ /* 0x001fc800078e020d */
[----:B------:R-:W-:-:S04]  /*2560*/  IMAD.IADD R9, R8, 0x1, R11 ;  /* 0x0000000108097824 */ /* 0x000fc800078e020b */
[----:B-1----:R-:W-:-:S05]  /*2570*/  IMAD.WIDE R8, R9, 0x8, R6 ;  /* 0x0000000809087825 */ /* 0x002fca00078e0206 */
[----:B------:R-:W2:Y:S01]  /*2580*/  LDG.E.64 R6, desc[UR8][R8.64] ;  /* 0x0000000808067981 */ /* 0x000ea2000c1e1b00 */
[----:B------:R-:W-:Y:S01]  /*2590*/  ISETP.NE.AND P0, PT, R4, 0x1, PT ;  /* 0x000000010400780c */ /* 0x000fe20003f05270 */
[----:B--2---:R-:W-:-:S12]  /*25a0*/  DADD R18, R18, R6 ;  /* 0x0000000012127229 */ /* 0x004fd80000000006 */
[----:B------:R-:W-:Y:S05]  /*25b0*/  @!P0 BRA `(.L_x_258) ;  /* 0x00000000001c8947 */ /* 0x000fea0003800000 */
[----:B------:R-:W-:Y:S01]  /*25c0*/  ISETP.NE.AND P0, PT, R4, 0x2, PT ;  /* 0x000000020400780c */ /* 0x000fe20003f05270 */
[----:B------:R-:W-:-:S05]  /*25d0*/  IMAD.WIDE R8, R13, 0x8, R8 ;  /* 0x000000080d087825 */ /* 0x000fca00078e0208 */
[----:B------:R-:W2:Y:S07]  /*25e0*/  LDG.E.64 R4, desc[UR8][R8.64] ;  /* 0x0000000808047981 */ /* 0x000eae000c1e1b00 */
[----:B------:R-:W-:-:S06]  /*25f0*/  @P0 IMAD.WIDE R6, R13, 0x8, R8 ;  /* 0x000000080d060825 */ /* 0x000fcc00078e0208 */
[----:B------:R-:W3:Y:S01]  /*2600*/  @P0 LDG.E.64 R6, desc[UR8][R6.64] ;  /* 0x0000000806060981 */ /* 0x000ee2000c1e1b00 */
[----:B--2---:R-:W-:-:S08]  /*2610*/  DADD R18, R18, R4 ;  /* 0x0000000012127229 */ /* 0x004fd00000000004 */
[----:B---3--:R-:W-:-:S11]  /*2620*/  @P0 DADD R18, R18, R6 ;  /* 0x0000000012120229 */ /* 0x008fd60000000006 */
.L_x_258:
[----:B------:R-:W-:Y:S05]  /*2630*/  BSYNC.RECONVERGENT B1 ;  /* 0x0000000000017941 */ /* 0x000fea0003800200 */
.L_x_257:
[----:B------:R-:W-:-:S08]  /*2640*/  DADD R2, R2, R18 ;  /* 0x0000000002027229 */ /* 0x000fd00000000012 */
[----:B------:R-:W-:-:S11]  /*2650*/  DADD R18, R24, R2 ;  /* 0x0000000018127229 */ /* 0x000fd60000000002 */
.L_x_223:
[----:B------:R-:W-:Y:S05]  /*2660*/  BSYNC.RECONVERGENT B0 ;  /* 0x0000000000007941 */ /* 0x000fea0003800200 */
.L_x_222:
        /* <DEDUP_REMOVED lines=8> */
        .weak           $__internal_11_$__cuda_sm20_div_rn_f64_full
        .type           $__internal_11_$__cuda_sm20_div_rn_f64_full,@function
        .size           $__internal_11_$__cuda_sm20_div_rn_f64_full,($_Z22x_step_intC_ppm_on_gpuPdS_S_S_S_S_S_S_iiid$__internal_accurate_pow - $__internal_11_$__cuda_sm20_div_rn_f64_full)
$__internal_11_$__cuda_sm20_div_rn_f64_full:
        /* <DEDUP_REMOVED lines=66> */
.L_x_268:
        /* <DEDUP_REMOVED lines=11> */
[----:B------:R-:W-:Y:S02]  /*2bc0*/  @P0 LOP3.LUT R9, R23, 0x7ff00000, RZ, 0xfc, !PT ;  /* 0x7ff0000017090812 */ /* 0x000fe400078efcff */
[----:B------:R-:W-:Y:S01]  /*2bd0*/  @!P0 MOV R22, RZ ;  /* 0x000000ff00168202 */ /* 0x000fe20000000f00 */
[----:B------:R-:W-:Y:S02]  /*2be0*/  @P0 IMAD.MOV.U32 R22, RZ, RZ, RZ ;  /* 0x000000ffff160224 */ /* 0x000fe400078e00ff */
[----:B------:R-:W-:Y:S01]  /*2bf0*/  @P0 IMAD.MOV.U32 R23, RZ, RZ, R9 ;  /* 0x000000ffff170224 */ /* 0x000fe200078e0009 */
[----:B------:R-:W-:Y:S06]  /*2c00*/  BRA `(.L_x_269) ;  /* 0x0000000000147947 */ /* 0x000fec0003800000 */
.L_x_271:
[----:B------:R-:W-:Y:S01]  /*2c10*/  LOP3.LUT R23, R7, 0x80000, RZ, 0xfc, !PT ;  /* 0x0008000007177812 */ /* 0x000fe200078efcff */
[----:B------:R-:W-:Y:S01]  /*2c20*/  IMAD.MOV.U32 R22, RZ, RZ, R6 ;  /* 0x000000ffff167224 */ /* 0x000fe200078e0006 */
[----:B------:R-:W-:Y:S06]  /*2c30*/  BRA `(.L_x_269) ;  /* 0x0000000000087947 */ /* 0x000fec0003800000 */
.L_x_270:
[----:B------:R-:W-:Y:S01]  /*2c40*/  LOP3.LUT R23, R15, 0x80000, RZ, 0xfc, !PT ;  /* 0x000800000f177812 */ /* 0x000fe200078efcff */
[----:B------:R-:W-:-:S07]  /*2c50*/  IMAD.MOV.U32 R22, RZ, RZ, R14 ;  /* 0x000000ffff167224 */ /* 0x000fce00078e000e */
.L_x_269:
[----:B------:R-:W-:Y:S05]  /*2c60*/  BSYNC.RECONVERGENT B2 ;  /* 0x0000000000027941 */ /* 0x000fea0003800200 */
.L_x_267:
[----:B------:R-:W-:Y:S02]  /*2c70*/  IMAD.MOV.U32 R12, RZ, RZ, R20 ;  /* 0x000000ffff0c7224 */ /* 0x000fe400078e0014 */
[----:B------:R-:W-:Y:S02]  /*2c80*/  IMAD.MOV.U32 R13, RZ, RZ, 0x0 ;  /* 0x00000000ff0d7424 */ /* 0x000fe400078e00ff */
[----:B------:R-:W-:Y:S02]  /*2c90*/  IMAD.MOV.U32 R14, RZ, RZ, R22 ;  /* 0x000000ffff0e7224 */ /* 0x000fe400078e0016 */
[----:B------:R-:W-:Y:S01]  /*2ca0*/  IMAD.MOV.U32 R15, RZ, RZ, R23 ;  /* 0x000000ffff0f7224 */ /* 0x000fe200078e0017 */
[----:B------:R-:W-:Y:S06]  /*2cb0*/  RET.REL.NODEC R12 `(_Z22x_step_intC_ppm_on_gpuPdS_S_S_S_S_S_S_iiid) ;  /* 0xffffffd00cd07950 */ /* 0x000fec0003c3ffff */
        .type           $_Z22x_step_intC_ppm_on_gpuPdS_S_S_S_S_S_S_iiid$__internal_accurate_pow,@function
        .size           $_Z22x_step_intC_ppm_on_gpuPdS_S_S_S_S_S_S_iiid$__internal_accurate_pow,(.L_x_836 - $_Z22x_step_intC_ppm_on_gpuPdS_S_S_S_S_S_S_iiid$__internal_accurate_pow)
$_Z22x_step_intC_ppm_on_gpuPdS_S_S_S_S_S_S_iiid$__internal_accurate_pow:
[----:B------:R-:W-:Y:S01]  /*2cc0*/  ISETP.GT.U32.AND P0, PT, R9, 0xfffff, PT ;  /* 0x000fffff0900780c */ /* 0x000fe20003f04070 */
[--C-:B------:R-:W-:Y:S01]  /*2cd0*/  IMAD.MOV.U32 R29, RZ, RZ, R9.reuse ;  /* 0x000000ffff1d7224 */ /* 0x100fe200078e0009 */
[----:B------:R-:W-:Y:S01]  /*2ce0*/  UMOV UR4, 0x7d2cafe2 ;  /* 0x7d2cafe200047882 */ /* 0x000fe20000000000 */
[----:B------:R-:W-:Y:S01]  /*2cf0*/  UMOV UR5, 0x3eb0f5ff ;  /* 0x3eb0f5ff00057882 */ /* 0x000fe20000000000 */
[----:B------:R-:W-:Y:S01]  /*2d00*/  SHF.R.U32.HI R9, RZ, 0x14, R9 ;  /* 0x00000014ff097819 */ /* 0x000fe20000011609 */
[----:B------:R-:W-:Y:S01]  /*2d10*/  UMOV UR10, 0x3b39803f ;  /* 0x3b39803f000a7882 */ /* 0x000fe20000000000 */
[----:B------:R-:W-:-:S07]  /*2d20*/  UMOV UR11, 0x3c7abc9e ;  /* 0x3c7abc9e000b7882 */ /* 0x000fce0000000000 */
[----:B------:R-:W-:-:S10]  /*2d30*/  @!P0 DMUL R26, R28, 1.80143985094819840000e+16 ;  /* 0x435000001c1a8828 */ /* 0x000fd40000000000 */
[----:B------:R-:W-:Y:S01]  /*2d40*/  @!P0 IMAD.MOV.U32 R29, RZ, RZ, R27 ;  /* 0x000000ffff1d8224 */ /* 0x000fe200078e001b */
[----:B------:R-:W-:Y:S01]  /*2d50*/  @!P0 LEA.HI R9, R27, 0xffffffca, RZ, 0xc ;  /* 0xffffffca1b098811 */ /* 0x000fe200078f60ff */
[----:B------:R-:W-:-:S03]  /*2d60*/  @!P0 IMAD.MOV.U32 R28, RZ, RZ, R26 ;  /* 0x000000ffff1c8224 */ /* 0x000fc600078e001a */
[----:B------:R-:W-:Y:S01]  /*2d70*/  LOP3.LUT R29, R29, 0x800fffff, RZ, 0xc0, !PT ;  /* 0x800fffff1d1d7812 */ /* 0x000fe200078ec0ff */
[----:B------:R-:W-:Y:S02]  /*2d80*/  IMAD.MOV.U32 R36, RZ, RZ, R28 ;  /* 0x000000ffff247224 */ /* 0x000fe400078e001c */
[----:B------:R-:W-:Y:S01]  /*2d90*/  IMAD.MOV.U32 R28, RZ, RZ, RZ ;  /* 0x000000ffff1c7224 */ /* 0x000fe200078e00ff */
[----:B------:R-:W-:-:S04]  /*2da0*/  LOP3.LUT R29, R29, 0x3ff00000, RZ, 0xfc, !PT ;  /* 0x3ff000001d1d7812 */ /* 0x000fc800078efcff */
[----:B------:R-:W-:Y:S02]  /*2db0*/  ISETP.GE.U32.AND P1, PT, R29, 0x3ff6a09f, PT ;  /* 0x3ff6a09f1d00780c */ /* 0x000fe40003f26070 */
[----:B------:R-:W-:-:S11]  /*2dc0*/  MOV R37, R29 ;  /* 0x0000001d00257202 */ /* 0x000fd60000000f00 */
[----:B------:R-:W-:-:S04]  /*2dd0*/  @P1 VIADD R26, R37, 0xfff00000 ;  /* 0xfff00000251a1836 */ /* 0x000fc80000000000 */
[----:B------:R-:W-:-:S06]  /*2de0*/  @P1 IMAD.MOV.U32 R37, RZ, RZ, R26 ;  /* 0x000000ffff251224 */ /* 0x000fcc00078e001a */
[C---:B------:R-:W-:Y:S02]  /*2df0*/  DADD R32, R36.reuse, 1 ;  /* 0x3ff0000024207429 */ /* 0x040fe40000000000 */
[----:B------:R-:W-:-:S04]  /*2e00*/  DADD R36, R36, -1 ;  /* 0xbff0000024247429 */ /* 0x000fc80000000000 */
        /* <DEDUP_REMOVED lines=43> */
[----:B------:R-:W-:-:S06]  /*30c0*/  DMUL R40, R38, R32 ;  /* 0x0000002026287228 */ /* 0x000fcc0000000000 */
[C---:B------:R-:W-:Y:S02]  /*30d0*/  DFMA R42, R38.reuse, R42, R26 ;  /* 0x0000002a262a722b */ /* 0x040fe4000000001a */
        /* <DEDUP_REMOVED lines=15> */
[----:B------:R-:W-:Y:S01]  /*31d0*/  DADD R38, R26, R38 ;  /* 0x000000001a267229 */ /* 0x000fe20000000026 */
[C---:B------:R-:W-:Y:S02]  /*31e0*/  VIADD R26, R9.reuse, 0xfffffc01 ;  /* 0xfffffc01091a7836 */ /* 0x040fe40000000000 */
[----:B------:R-:W-:Y:S02]  /*31f0*/  @P1 VIADD R26, R9, 0xfffffc02 ;  /* 0xfffffc02091a1836 */ /* 0x000fe40000000000 */
[----:B------:R-:W-:-:S03]  /*3200*/  IMAD.MOV.U32 R27, RZ, RZ, 0x43300000 ;  /* 0x43300000ff1b7424 */ /* 0x000fc600078e00ff */
[----:B------:R-:W-:Y:S01]  /*3210*/  DADD R36, R36, R38 ;  /* 0x0000000024247229 */ /* 0x000fe20000000026 */
[----:B------:R-:W-:-:S06]  /*3220*/  LOP3.LUT R26, R26, 0x80000000, RZ, 0x3c, !PT ;  /* 0x800000001a1a7812 */ /* 0x000fcc00078e3cff */
[----:B------:R-:W-:Y:S01]  /*3230*/  DADD R34, R26, -UR4 ;  /* 0x800000041a227e29 */ /* 0x000fe20008000000 */
[----:B------:R-:W-:Y:S01]  /*3240*/  UMOV UR4, 0xfefa39ef ;  /* 0xfefa39ef00047882 */ /* 0x000fe20000000000 */
[----:B------:R-:W-:Y:S01]  /*3250*/  DADD R28, R28, R36 ;  /* 0x000000001c1c7229 */ /* 0x000fe20000000024 */
[----:B------:R-:W-:-:S07]  /*3260*/  UMOV UR5, 0x3fe62e42 ;  /* 0x3fe62e4200057882 */ /* 0x000fce0000000000 */
        /* <DEDUP_REMOVED lines=8> */
[C---:B------:R-:W-:Y:S02]  /*32f0*/  SHF.L.U32 R7, R29.reuse, 0x1, RZ ;  /* 0x000000011d077819 */ /* 0x040fe400000006ff */
[----:B------:R-:W-:Y:S02]  /*3300*/  LOP3.LUT R9, R29, 0xff0fffff, RZ, 0xc0, !PT ;  /* 0xff0fffff1d097812 */ /* 0x000fe400078ec0ff */
[----:B------:R-:W-:-:S03]  /*3310*/  ISETP.GT.U32.AND P0, PT, R7, -0x2000001, PT ;  /* 0xfdffffff0700780c */ /* 0x000fc60003f04070 */
[----:B------:R-:W-:Y:S01]  /*3320*/  DADD R32, R38, -R32 ;  /* 0x0000000026207229 */ /* 0x000fe20000000820 */
[----:B------:R-:W-:-:S07]  /*3330*/  SEL R29, R9, R29, P0 ;  /* 0x0000001d091d7207 */ /* 0x000fce0000000000 */
[----:B------:R-:W-:-:S08]  /*3340*/  DFMA R34, R34, UR10, R32 ;  /* 0x0000000a22227c2b */ /* 0x000fd00008000020 */
[----:B------:R-:W-:-:S08]  /*3350*/  DADD R36, R26, R34 ;  /* 0x000000001a247229 */ /* 0x000fd00000000022 */
[----:B------:R-:W-:Y:S02]  /*3360*/  DADD R26, R26, -R36 ;  /* 0x000000001a1a7229 */ /* 0x000fe40000000824 */
[----:B------:R-:W-:-:S06]  /*3370*/  DMUL R32, R36, R28 ;  /* 0x0000001c24207228 */ /* 0x000fcc0000000000 */
[----:B------:R-:W-:Y:S02]  /*3380*/  DADD R26, R34, R26 ;  /* 0x00000000221a7229 */ /* 0x000fe4000000001a */
[----:B------:R-:W-:Y:S01]  /*3390*/  DFMA R36, R36, R28, -R32 ;  /* 0x0000001c2424722b */ /* 0x000fe20000000820 */
[----:B------:R-:W-:Y:S02]  /*33a0*/  IMAD.MOV.U32 R34, RZ, RZ, 0x652b82fe ;  /* 0x652b82feff227424 */ /* 0x000fe400078e00ff */
[----:B------:R-:W-:-:S05]  /*33b0*/  IMAD.MOV.U32 R35, RZ, RZ, 0x3ff71547 ;  /* 0x3ff71547ff237424 */ /* 0x000fca00078e00ff */
[----:B------:R-:W-:-:S08]  /*33c0*/  DFMA R28, R26, R28, R36 ;  /* 0x0000001c1a1c722b */ /* 0x000fd00000000024 */
        /* <DEDUP_REMOVED lines=52> */
[----:B------:R-:W-:Y:S02]  /*3710*/  @!P0 IMAD R27, R7, 0x100000, R27 ;  /* 0x00100000071b8824 */ /* 0x000fe400078e021b */
[----:B------:R-:W-:Y:S01]  /*3720*/  @!P0 IMAD.MOV.U32 R34, RZ, RZ, RZ ;  /* 0x000000ffff228224 */ /* 0x000fe200078e00ff */
[----:B------:R-:W-:-:S06]  /*3730*/  @!P0 LEA R35, R9, 0x3ff00000, 0x14 ;  /* 0x3ff0000009238811 */ /* 0x000fcc00078ea0ff */
[----:B------:R-:W-:-:S11]  /*3740*/  @!P0 DMUL R32, R26, R34 ;  /* 0x000000221a208228 */ /* 0x000fd60000000000 */
.L_x_272:
[----:B------:R-:W-:Y:S01]  /*3750*/  DFMA R28, R28, R32, R32 ;  /* 0x000000201c1c722b */ /* 0x000fe20000000020 */
[----:B------:R-:W-:Y:S01]  /*3760*/  IMAD.MOV.U32 R31, RZ, RZ, 0x0 ;  /* 0x00000000ff1f7424 */ /* 0x000fe200078e00ff */
[----:B------:R-:W-:-:S08]  /*3770*/  DSETP.NEU.AND P0, PT, |R32|, +INF , PT ;  /* 0x7ff000002000742a */ /* 0x000fd00003f0d200 */
[----:B------:R-:W-:Y:S02]  /*3780*/  FSEL R26, R32, R28, !P0 ;  /* 0x0000001c201a7208 */ /* 0x000fe40004000000 */
[----:B------:R-:W-:Y:S01]  /*3790*/  FSEL R27, R33, R29, !P0 ;  /* 0x0000001d211b7208 */ /* 0x000fe20004000000 */
[----:B------:R-:W-:Y:S06]  /*37a0*/  RET.REL.NODEC R30 `(_Z22x_step_intC_ppm_on_gpuPdS_S_S_S_S_S_S_iiid) ;  /* 0xffffffc81e147950 */ /* 0x000fec0003c3ffff */
.L_x_273:
        /* <DEDUP_REMOVED lines=13> */
.L_x_836:


//--------------------- .text._Z22x_step_ppm_coef_on_gpuPdS_S_S_S_iii --------------------------
	.section	.text._Z22x_step_ppm_coef_on_gpuPdS_S_S_S_iii,"ax",@progbits
	.align	128
        .global         _Z22x_step_ppm_coef_on_gpuPdS_S_S_S_iii
        .type           _Z22x_step_ppm_coef_on_gpuPdS_S_S_S_iii,@function
        .size           _Z22x_step_ppm_coef_on_gpuPdS_S_S_S_iii,(.L_x_857 - _Z22x_step_ppm_coef_on_gpuPdS_S_S_S_iii)
        .other          _Z22x_step_ppm_coef_on_gpuPdS_S_S_S_iii,@"STO_CUDA_ENTRY STV_DEFAULT"
_Z22x_step_ppm_coef_on_gpuPdS_S_S_S_iii:
.text._Z22x_step_ppm_coef_on_gpuPdS_S_S_S_iii:
        /* <DEDUP_REMOVED lines=11> */
[----:B------:R-:W3:Y:S01]  /*00b0*/  LDC R27, c[0x0][0x3b0] ;  /* 0x0000ec00ff1b7b82 */ /* 0x000ee20000000800 */
[----:B------:R-:W4:Y:S01]  /*00c0*/  LDCU.64 UR10, c[0x0][0x358] ;  /* 0x00006b00ff0a77ac */ /* 0x000f220008000a00 */
[----:B------:R-:W0:Y:S06]  /*00d0*/  LDCU UR9, c[0x0][0x3a8] ;  /* 0x00007500ff0977ac */ /* 0x000e2c0008000800 */
[----:B------:R-:W3:Y:S01]  /*00e0*/  LDC.64 R4, c[0x0][0x3a0] ;  /* 0x0000e800ff047b82 */ /* 0x000ee20000000a00 */
[----:B-1----:R-:W-:-:S02]  /*00f0*/  UIADD3 UR7, UPT, UPT, UR4, -0x3, URZ ;  /* 0xfffffffd04077890 */ /* 0x002fc4000fffe0ff */
[----:B------:R-:W-:Y:S02]  /*0100*/  UIADD3 UR8, UPT, UPT, UR4, -0x2, URZ ;  /* 0xfffffffe04087890 */ /* 0x000fe4000fffe0ff */
[----:B------:R-:W-:Y:S01]  /*0110*/  UIADD3 UR4, UPT, UPT, UR4, -0x1, URZ ;  /* 0xffffffff04047890 */ /* 0x000fe2000fffe0ff */
[----:B0-----:R-:W-:Y:S02]  /*0120*/  IABS R26, R2 ;  /* 0x00000002001a7213 */ /* 0x001fe40000000000 */
[----:B------:R-:W0:Y:S01]  /*0130*/  LDC.64 R6, c[0x0][0x380] ;  /* 0x0000e000ff067b82 */ /* 0x000e220000000a00 */
[----:B--2---:R-:W-:Y:S01]  /*0140*/  UIMAD UR5, UR5, UR6, URZ ;  /* 0x00000006050572a4 */ /* 0x004fe2000f8e02ff */
[----:B------:R-:W1:Y:S06]  /*0150*/  I2F.RP R10, R26 ;  /* 0x0000001a000a7306 */ /* 0x000e6c0000209400 */
[----:B------:R-:W2:Y:S02]  /*0160*/  LDC.64 R8, c[0x0][0x388] ;  /* 0x0000e200ff087b82 */ /* 0x000ea40000000a00 */
[----:B-1----:R-:W1:Y:S02]  /*0170*/  MUFU.RCP R10, R10 ;  /* 0x0000000a000a7308 */ /* 0x002e640000001000 */
[----:B-1----:R-:W-:-:S06]  /*0180*/  IADD3 R2, PT, PT, R10, 0xffffffe, RZ ;  /* 0x0ffffffe0a027810 */ /* 0x002fcc0007ffe0ff */
[----:B------:R1:W5:Y:S02]  /*0190*/  F2I.FTZ.U32.TRUNC.NTZ R3, R2 ;  /* 0x0000000200037305 */ /* 0x000364000021f000 */
[----:B-1----:R-:W-:Y:S02]  /*01a0*/  HFMA2 R2, -RZ, RZ, 0, 0 ;  /* 0x00000000ff027431 */ /* 0x002fe400000001ff */
[----:B-----5:R-:W-:-:S04]  /*01b0*/  IMAD.MOV R11, RZ, RZ, -R3 ;  /* 0x000000ffff0b7224 */ /* 0x020fc800078e0a03 */
[----:B------:R-:W-:-:S04]  /*01c0*/  IMAD R11, R11, R26, RZ ;  /* 0x0000001a0b0b7224 */ /* 0x000fc800078e02ff */
[----:B------:R-:W-:-:S04]  /*01d0*/  IMAD.HI.U32 R3, R3, R11, R2 ;  /* 0x0000000b03037227 */ /* 0x000fc800078e0002 */
[----:B0-234-:R-:W-:-:S07]  /*01e0*/  IMAD.MOV.U32 R2, RZ, RZ, R0 ;  /* 0x000000ffff027224 */ /* 0x01dfce00078e0000 */
.L_x_278:
[----:B------:R-:W-:Y:S02]  /*01f0*/  IABS R10, R2 ;  /* 0x00000002000a7213 */ /* 0x000fe40000000000 */
[----:B------:R-:W-:-:S03]  /*0200*/  IABS R12, R27 ;  /* 0x0000001b000c7213 */ /* 0x000fc60000000000 */
[----:B------:R-:W-:-:S05]  /*0210*/  IMAD.HI.U32 R0, R3, R10, RZ ;  /* 0x0000000a03007227 */ /* 0x000fca00078e00ff */
[----:B------:R-:W-:-:S05]  /*0220*/  IADD3 R11, PT, PT, -R0, RZ, RZ ;  /* 0x000000ff000b7210 */ /* 0x000fca0007ffe1ff */
[----:B------:R-:W-:Y:S01]  /*0230*/  IMAD R11, R12, R11, R10 ;  /* 0x0000000b0c0b7224 */ /* 0x000fe200078e020a */
[----:B------:R-:W-:-:S04]  /*0240*/  LOP3.LUT R10, R2, R27, RZ, 0x3c, !PT ;  /* 0x0000001b020a7212 */ /* 0x000fc800078e3cff */
[----:B------:R-:W-:Y:S02]  /*0250*/  ISETP.GT.U32.AND P2, PT, R26, R11, PT ;  /* 0x0000000b1a00720c */ /* 0x000fe40003f44070 */
[----:B------:R-:W-:-:S11]  /*0260*/  ISETP.GE.AND P1, PT, R10, RZ, PT ;  /* 0x000000ff0a00720c */ /* 0x000fd60003f26270 */
[----:B------:R-:W-:Y:S01]  /*0270*/  @!P2 IMAD.IADD R11, R11, 0x1, -R12 ;  /* 0x000000010b0ba824 */ /* 0x000fe200078e0a0c */
[----:B------:R-:W-:Y:S02]  /*0280*/  @!P2 IADD3 R0, PT, PT, R0, 0x1, RZ ;  /* 0x000000010000a810 */ /* 0x000fe40007ffe0ff */
[----:B------:R-:W-:Y:S02]  /*0290*/  ISETP.NE.AND P2, PT, R27, RZ, PT ;  /* 0x000000ff1b00720c */ /* 0x000fe40003f45270 */
[----:B------:R-:W-:-:S13]  /*02a0*/  ISETP.GE.U32.AND P0, PT, R11, R26, PT ;  /* 0x0000001a0b00720c */ /* 0x000fda0003f06070 */
[----:B------:R-:W-:-:S05]  /*02b0*/  @P0 VIADD R0, R0, 0x1 ;  /* 0x0000000100000836 */ /* 0x000fca0000000000 */
[----:B------:R-:W-:Y:S02]  /*02c0*/  @!P1 IADD3 R0, PT, PT, -R0, RZ, RZ ;  /* 0x000000ff00009210 */ /* 0x000fe40007ffe1ff */
[----:B------:R-:W-:-:S05]  /*02d0*/  @!P2 LOP3.LUT R0, RZ, R27, RZ, 0x33, !PT ;  /* 0x0000001bff00a212 */ /* 0x000fca00078e33ff */
[----:B------:R-:W-:-:S04]  /*02e0*/  IMAD R28, R0, R27, RZ ;  /* 0x0000001b001c7224 */ /* 0x000fc800078e02ff */
[----:B0-----:R-:W-:-:S04]  /*02f0*/  IMAD.IADD R14, R2, 0x1, -R28 ;  /* 0x00000001020e7824 */ /* 0x001fc800078e0a1c */
[----:B------:R-:W-:-:S04]  /*0300*/  IMAD R21, R27, UR7, R14 ;  /* 0x000000071b157c24 */ /* 0x000fc8000f8e020e */
[----:B------:R-:W-:-:S05]  /*0310*/  IMAD.WIDE R20, R21, 0x8, R4 ;  /* 0x0000000815147825 */ /* 0x000fca00078e0204 */
[----:B------:R-:W2:Y:S01]  /*0320*/  LDG.E.64 R18, desc[UR10][R20.64] ;  /* 0x0000000a14127981 */ /* 0x000ea2000c1e1b00 */
[----:B------:R-:W-:-:S05]  /*0330*/  IMAD.WIDE R22, R27, 0x8, R20 ;  /* 0x000000081b167825 */ /* 0x000fca00078e0214 */
[----:B------:R0:W3:Y:S01]  /*0340*/  LDG.E.64 R12, desc[UR10][R22.64] ;  /* 0x0000000a160c7981 */ /* 0x0000e2000c1e1b00 */
[----:B------:R-:W-:-:S05]  /*0350*/  IMAD.WIDE R24, R27, 0x8, R22 ;  /* 0x000000081b187825 */ /* 0x000fca00078e0216 */
[----:B------:R1:W4:Y:S01]  /*0360*/  LDG.E.64 R10, desc[UR10][R24.64] ;  /* 0x0000000a180a7981 */ /* 0x000322000c1e1b00 */
[----:B------:R-:W-:Y:S02]  /*0370*/  ISETP.GE.AND P0, PT, R0, UR8, PT ;  /* 0x0000000800007c0c */ /* 0x000fe4000bf06270 */
[----:B------:R-:W-:-:S05]  /*0380*/  LEA R15, R27, R14, 0x1 ;  /* 0x0000000e1b0f7211 */ /* 0x000fca00078e08ff */
[----:B0-----:R-:W-:-:S04]  /*0390*/  IMAD.WIDE R22, R15, 0x8, R4 ;  /* 0x000000080f167825 */ /* 0x001fc800078e0204 */
[----:B-1----:R-:W-:Y:S02]  /*03a0*/  IMAD.IADD R25, R15, 0x1, -R27 ;  /* 0x000000010f197824 */ /* 0x002fe400078e0a1b */
[----:B------:R-:W4:Y:S01]  /*03b0*/  LDG.E.64 R22, desc[UR10][R22.64] ;  /* 0x0000000a16167981 */ /* 0x000f22000c1e1b00 */
[----:B------:R-:W-:Y:S01]  /*03c0*/  @P0 ISETP.NE.AND P1, PT, R0, UR8, PT ;  /* 0x0000000800000c0c */ /* 0x000fe2000bf25270 */
[----:B------:R-:W-:Y:S01]  /*03d0*/  IMAD.WIDE R24, R25, 0x8, R4 ;  /* 0x0000000819187825 */ /* 0x000fe200078e0204 */
[----:B------:R-:W-:-:S03]  /*03e0*/  @!P0 LEA R21, R27, R28, 0x1 ;  /* 0x0000001c1b158211 */ /* 0x000fc600078e08ff */
[----:B------:R-:W-:Y:S02]  /*03f0*/  IMAD.WIDE R14, R14, 0x8, R4 ;  /* 0x000000080e0e7825 */ /* 0x000fe400078e0204 */
[----:B------:R-:W4:Y:S02]  /*0400*/  LDG.E.64 R24, desc[UR10][R24.64] ;  /* 0x0000000a18187981 */ /* 0x000f24000c1e1b00 */
[----:B------:R-:W-:Y:S01]  /*0410*/  @!P0 IMAD.WIDE R20, R21, 0x8, R14 ;  /* 0x0000000815148825 */ /* 0x000fe200078e020e */
[----:B--2---:R-:W-:Y:S02]  /*0420*/  DMUL R16, R18, 15 ;  /* 0x402e000012107828 */ /* 0x004fe40000000000 */
[----:B---3--:R-:W-:-:S06]  /*0430*/  DFMA R18, R12, 3, -R18 ;  /* 0x400800000c12782b */ /* 0x008fcc0000000812 */
[----:B------:R-:W-:Y:S02]  /*0440*/  DFMA R12, R12, 56, -R16 ;  /* 0x404c00000c0c782b */ /* 0x000fe40000000810 */
[----:B----4-:R-:W-:-:S06]  /*0450*/  DFMA R18, R10, 9, R18 ;  /* 0x402200000a12782b */ /* 0x010fcc0000000012 */
[----:B------:R-:W-:Y:S01]  /*0460*/  DFMA R12, R10, -30, R12 ;  /* 0xc03e00000a0c782b */ /* 0x000fe2000000000c */
[----:B------:R-:W-:Y:S01]  /*0470*/  MOV R10, 0x745d1746 ;  /* 0x745d1746000a7802 */ /* 0x000fe20000000f00 */
[----:B------:R-:W-:-:S06]  /*0480*/  IMAD.MOV.U32 R11, RZ, RZ, 0x3fb745d1 ;  /* 0x3fb745d1ff0b7424 */ /* 0x000fcc00078e00ff */
[-C--:B------:R-:W-:Y:S02]  /*0490*/  DMUL R18, R18, R10.reuse ;  /* 0x0000000a12127228 */ /* 0x080fe40000000000 */
[----:B------:R-:W-:-:S10]  /*04a0*/  @P0 DMUL R12, R12, R10 ;  /* 0x0000000a0c0c0228 */ /* 0x000fd40000000000 */
[----:B------:R-:W-:Y:S02]  /*04b0*/  @P0 FSEL R12, R18, R12, !P1 ;  /* 0x0000000c120c0208 */ /* 0x000fe40004800000 */
[----:B------:R-:W-:-:S06]  /*04c0*/  @P0 FSEL R13, R19, R13, !P1 ;  /* 0x0000000d130d0208 */ /* 0x000fcc0004800000 */
[----:B------:R0:W5:Y:S04]  /*04d0*/  @!P0 LDG.E.64 R12, desc[UR10][R20.64] ;  /* 0x0000000a140c8981 */ /* 0x000168000c1e1b00 */
[----:B------:R-:W2:Y:S01]  /*04e0*/  LDG.E.64 R20, desc[UR10][R14.64] ;  /* 0x0000000a0e147981 */ /* 0x000ea2000c1e1b00 */
[----:B------:R-:W-:Y:S02]  /*04f0*/  DMUL R16, R22, 15 ;  /* 0x402e000016107828 */ /* 0x000fe40000000000 */
[----:B------:R-:W-:Y:S01]  /*0500*/  DFMA R22, R24, 3, -R22 ;  /* 0x400800001816782b */ /* 0x000fe20000000816 */
[----:B------:R-:W-:-:S05]  /*0510*/  ISETP.NE.AND P0, PT, R0, UR4, PT ;  /* 0x0000000400007c0c */ /* 0x000fca000bf05270 */
[----:B------:R-:W-:Y:S02]  /*0520*/  DFMA R16, R24, 56, -R16 ;  /* 0x404c00001810782b */ /* 0x000fe40000000810 */
[----:B--2---:R-:W-:-:S06]  /*0530*/  DFMA R22, R20, 9, R22 ;  /* 0x402200001416782b */ /* 0x004fcc0000000016 */
[----:B------:R-:W-:Y:S01]  /*0540*/  DFMA R16, R20, -30, R16 ;  /* 0xc03e00001410782b */ /* 0x000fe20000000010 */
[----:B0-----:R-:W-:-:S04]  /*0550*/  IMAD.WIDE R20, R28, 0x8, R14 ;  /* 0x000000081c147825 */ /* 0x001fc800078e020e */
[----:B------:R-:W-:Y:S02]  /*0560*/  @P0 IMAD.WIDE R24, R27, 0x8, R20 ;  /* 0x000000081b180825 */ /* 0x000fe400078e0214 */
[----:B------:R-:W5:Y:S04]  /*0570*/  LDG.E.64 R20, desc[UR10][R20.64] ;  /* 0x0000000a14147981 */ /* 0x000f68000c1e1b00 */
[----:B------:R0:W5:Y:S01]  /*0580*/  @P0 LDG.E.64 R18, desc[UR10][R24.64] ;  /* 0x0000000a18120981 */ /* 0x000162000c1e1b00 */
[----:B------:R-:W-:Y:S01]  /*0590*/  ISETP.NE.AND P0, PT, R0, RZ, PT ;  /* 0x000000ff0000720c */ /* 0x000fe20003f05270 */
[----:B------:R-:W-:Y:S01]  /*05a0*/  DMUL R22, R22, R10 ;  /* 0x0000000a16167228 */ /* 0x000fe20000000000 */
[----:B------:R-:W-:Y:S09]  /*05b0*/  BSSY.RECONVERGENT B0, `(.L_x_274) ;  /* 0x0000011000007945 */ /* 0x000ff20003800200 */
[----:B0-----:R-:W-:Y:S01]  /*05c0*/  IMAD.MOV.U32 R24, RZ, RZ, R22 ;  /* 0x000000ffff187224 */ /* 0x001fe200078e0016 */
[----:B------:R-:W-:Y:S01]  /*05d0*/  MOV R25, R23 ;  /* 0x0000001700197202 */ /* 0x000fe20000000f00 */
[----:B------:R-:W-:Y:S06]  /*05e0*/  @!P0 BRA `(.L_x_275) ;  /* 0x0000000000148947 */ /* 0x000fec0003800000 */
[----:B------:R-:W-:-:S04]  /*05f0*/  IMAD.IADD R28, R28, 0x1, -R27 ;  /* 0x000000011c1c7824 */ /* 0x000fc800078e0a1b */
[----:B------:R-:W-:-:S06]  /*0600*/  IMAD.WIDE R24, R28, 0x8, R14 ;  /* 0x000000081c187825 */ /* 0x000fcc00078e020e */
[----:B------:R-:W5:Y:S01]  /*0610*/  LDG.E.64 R24, desc[UR10][R24.64] ;  /* 0x0000000a18187981 */ /* 0x000f62000c1e1b00 */
[----:B------:R-:W-:-:S13]  /*0620*/  ISETP.GT.AND P0, PT, R0, 0x1, PT ;  /* 0x000000010000780c */ /* 0x000fda0003f04270 */
[----:B------:R-:W-:Y:S05]  /*0630*/  @P0 BRA `(.L_x_276) ;  /* 0x0000000000140947 */ /* 0x000fea0003800000 */
.L_x_275:
[----:B------:R-:W-:Y:S01]  /*0640*/  DMUL R16, R16, R10 ;  /* 0x0000000a10107228 */ /* 0x000fe20000000000 */
[----:B------:R-:W-:-:S09]  /*0650*/  ISETP.NE.AND P0, PT, R0, 0x1, PT ;  /* 0x000000010000780c */ /* 0x000fd20003f05270 */
[----:B------:R-:W-:Y:S02]  /*0660*/  FSEL R10, R22, R16, !P0 ;  /* 0x00000010160a7208 */ /* 0x000fe40004000000 */
[----:B------:R-:W-:Y:S01]  /*0670*/  FSEL R11, R23, R17, !P0 ;  /* 0x00000011170b7208 */ /* 0x000fe20004000000 */
[----:B------:R-:W-:Y:S06]  /*0680*/  BRA `(.L_x_277) ;  /* 0x00000000000c7947 */ /* 0x000fec0003800000 */
.L_x_276:
[----:B------:R-:W-:-:S05]  /*0690*/  IADD3 R11, PT, PT, R28, -R27, RZ ;  /* 0x8000001b1c0b7210 */ /* 0x000fca0007ffe0ff */
[----:B------:R-:W-:-:S06]  /*06a0*/  IMAD.WIDE R10, R11, 0x8, R14 ;  /* 0x000000080b0a7825 */ /* 0x000fcc00078e020e */
[----:B------:R-:W5:Y:S02]  /*06b0*/  LDG.E.64 R10, desc[UR10][R10.64] ;  /* 0x0000000a0a0a7981 */ /* 0x000f64000c1e1b00 */
.L_x_277:
[----:B------:R-:W-:Y:S05]  /*06c0*/  BSYNC.RECONVERGENT B0 ;  /* 0x0000000000007941 */ /* 0x000fea0003800200 */
.L_x_274:
[----:B-----5:R-:W-:Y:S01]  /*06d0*/  DADD R10, R10, R18 ;  /* 0x000000000a0a7229 */ /* 0x020fe20000000012 */
[----:B------:R-:W-:Y:S01]  /*06e0*/  UMOV UR12, 0x55555555 ;  /* 0x55555555000c7882 */ /* 0x000fe20000000000 */
[----:B------:R-:W-:Y:S01]  /*06f0*/  DADD R12, R24, R12 ;  /* 0x00000000180c7229 */ /* 0x000fe2000000000c */
[----:B------:R-:W-:Y:S01]  /*0700*/  UMOV UR13, 0x3fb55555 ;  /* 0x3fb55555000d7882 */ /* 0x000fe20000000000 */
[C---:B------:R-:W-:Y:S01]  /*0710*/  DADD R24, R20.reuse, R24 ;  /* 0x0000000014187229 */ /* 0x040fe20000000018 */
[----:B------:R-:W0:Y:S01]  /*0720*/  LDC.64 R16, c[0x0][0x398] ;  /* 0x0000e600ff107b82 */ /* 0x000e220000000a00 */
[----:B------:R-:W-:Y:S02]  /*0730*/  DADD R18, R20, R18 ;  /* 0x0000000014127229 */ /* 0x000fe40000000012 */
[----:B------:R-:W-:Y:S02]  /*0740*/  DMUL R10, R10, UR12 ;  /* 0x0000000c0a0a7c28 */ /* 0x000fe40008000000 */
[----:B------:R-:W-:Y:S01]  /*0750*/  DMUL R12, R12, UR12 ;  /* 0x0000000c0c0c7c28 */ /* 0x000fe20008000000 */
[----:B------:R-:W-:Y:S01]  /*0760*/  UMOV UR12, 0xaaaaaaab ;  /* 0xaaaaaaab000c7882 */ /* 0x000fe20000000000 */
[----:B------:R-:W-:-:S04]  /*0770*/  UMOV UR13, 0x3fe2aaaa ;  /* 0x3fe2aaaa000d7882 */ /* 0x000fc80000000000 */
[----:B------:R-:W-:Y:S02]  /*0780*/  DFMA R24, R24, UR12, -R10 ;  /* 0x0000000c18187c2b */ /* 0x000fe4000800080a */
[----:B------:R-:W-:Y:S01]  /*0790*/  DFMA R18, R18, UR12, -R12 ;  /* 0x0000000c12127c2b */ /* 0x000fe2000800080c */
[----:B------:R-:W-:-:S04]  /*07a0*/  IMAD.WIDE R10, R2, 0x8, R8 ;  /* 0x00000008020a7825 */ /* 0x000fc800078e0208 */
[----:B------:R-:W-:-:S05]  /*07b0*/  IMAD.WIDE R12, R2, 0x8, R6 ;  /* 0x00000008020c7825 */ /* 0x000fca00078e0206 */
[----:B------:R1:W-:Y:S04]  /*07c0*/  STG.E.64 desc[UR10][R12.64], R24 ;  /* 0x000000180c007986 */ /* 0x0003e8000c101b0a */
[----:B------:R2:W-:Y:S04]  /*07d0*/  STG.E.64 desc[UR10][R10.64], R18 ;  /* 0x000000120a007986 */ /* 0x0005e8000c101b0a */
[----:B------:R-:W3:Y:S01]  /*07e0*/  LDG.E.64 R14, desc[UR10][R12.64] ;  /* 0x0000000a0c0e7981 */ /* 0x000ee2000c1e1b00 */
[----:B0-----:R-:W-:-:S04]  /*07f0*/  IMAD.WIDE R16, R2, 0x8, R16 ;  /* 0x0000000802107825 */ /* 0x001fc800078e0210 */
[----:B------:R-:W-:Y:S01]  /*0800*/  IMAD.WIDE R20, R2, 0x8, R4 ;  /* 0x0000000802147825 */ /* 0x000fe200078e0204 */
[----:B-1----:R-:W2:Y:S01]  /*0810*/  LDC.64 R24, c[0x0][0x390] ;  /* 0x0000e400ff187b82 */ /* 0x002ea20000000a00 */
[----:B---3--:R-:W-:-:S07]  /*0820*/  DADD R14, R18, -R14 ;  /* 0x00000000120e7229 */ /* 0x008fce000000080e */
[----:B------:R0:W-:Y:S04]  /*0830*/  STG.E.64 desc[UR10][R16.64], R14 ;  /* 0x0000000e10007986 */ /* 0x0001e8000c101b0a */
[----:B------:R-:W3:Y:S04]  /*0840*/  LDG.E.64 R22, desc[UR10][R12.64] ;  /* 0x0000000a0c167981 */ /* 0x000ee8000c1e1b00 */
[----:B------:R-:W3:Y:S04]  /*0850*/  LDG.E.64 R28, desc[UR10][R10.64] ;  /* 0x0000000a0a1c7981 */ /* 0x000ee8000c1e1b00 */
[----:B------:R-:W4:Y:S01]  /*0860*/  LDG.E.64 R20, desc[UR10][R20.64] ;  /* 0x0000000a14147981 */ /* 0x000f22000c1e1b00 */
[C---:B--2---:R-:W-:Y:S01]  /*0870*/  IMAD.WIDE R18, R2.reuse, 0x8, R24 ;  /* 0x0000000802127825 */ /* 0x044fe200078e0218 */
        /* <DEDUP_REMOVED lines=8> */
.L_x_279:
        /* <DEDUP_REMOVED lines=16> */
.L_x_857:


//--------------------- .text._Z25intersection_point_hori_yPdS_ii --------------------------
	.section	.text._Z25intersection_point_hori_yPdS_ii,"ax",@progbits
	.align	128
        .global         _Z25intersection_point_hori_yPdS_ii
        .type           _Z25intersection_point_hori_yPdS_ii,@function
        .size           _Z25intersection_point_hori_yPdS_ii,(.L_x_858 - _Z25intersection_point_hori_yPdS_ii)
        .other          _Z25intersection_point_hori_yPdS_ii,@"STO_CUDA_ENTRY STV_DEFAULT"
_Z25intersection_point_hori_yPdS_ii:
.text._Z25intersection_point_hori_yPdS_ii:
[----:B------:R-:W-:Y:S01]  /*0000*/  LDC R1, c[0x0][0x37c] ;  /* 0x0000df00ff017b82 */ /* 0x000fe20000000800 */
[----:B------:R-:W0:Y:S07]  /*0010*/  S2R R0, SR_TID.X ;  /* 0x0000000000007919 */ /* 0x000e2e0000002100 */
[----:B------:R-:W0:Y:S01]  /*0020*/  S2UR UR4, SR_CTAID.X ;  /* 0x00000000000479c3 */ /* 0x000e220000002500 */
[----:B------:R-:W1:Y:S07]  /*0030*/  LDCU UR5, c[0x0][0x394] ;  /* 0x00007280ff0577ac */ /* 0x000e6e0008000800 */
[----:B------:R-:W0:Y:S02]  /*0040*/  LDC R17, c[0x0][0x360] ;  /* 0x0000d800ff117b82 */ /* 0x000e240000000800 */
[----:B0-----:R-:W-:-:S05]  /*0050*/  IMAD R0, R17, UR4, R0 ;  /* 0x0000000411007c24 */ /* 0x001fca000f8e0200 */
[----:B-1----:R-:W-:-:S13]  /*0060*/  ISETP.GE.AND P0, PT, R0, UR5, PT ;  /* 0x0000000500007c0c */ /* 0x002fda000bf06270 */
[----:B------:R-:W-:Y:S05]  /*0070*/  @P0 EXIT ;  /* 0x000000000000094d */ /* 0x000fea0003800000 */
[----:B------:R-:W0:Y:S01]  /*0080*/  LDC R15, c[0x0][0x390] ;  /* 0x0000e400ff0f7b82 */ /* 0x000e220000000800 */
[----:B------:R-:W1:Y:S01]  /*0090*/  LDCU UR4, c[0x0][0x370] ;  /* 0x00006e00ff0477ac */ /* 0x000e620008000800 */
[----:B------:R-:W2:Y:S06]  /*00a0*/  LDCU.64 UR6, c[0x0][0x358] ;  /* 0x00006b00ff0677ac */ /* 0x000eac0008000a00 */
[----:B------:R-:W3:Y:S08]  /*00b0*/  LDC.64 R4, c[0x0][0x380] ;  /* 0x0000e000ff047b82 */ /* 0x000ef00000000a00 */
[----:B------:R-:W4:Y:S01]  /*00c0*/  LDC.64 R2, c[0x0][0x388] ;  /* 0x0000e200ff027b82 */ /* 0x000f220000000a00 */
[----:B-1----:R-:W-:Y:S01]  /*00d0*/  IMAD R17, R17, UR4, RZ ;  /* 0x0000000411117c24 */ /* 0x002fe2000f8e02ff */
[----:B0-2---:R-:W-:-:S07]  /*00e0*/  IADD3 R15, PT, PT, R15, 0x1, RZ ;  /* 0x000000010f0f7810 */ /* 0x005fce0007ffe0ff */
.L_x_280:
[----:B---3--:R-:W-:-:S04]  /*00f0*/  IMAD.WIDE R6, R0, 0x8, R4 ;  /* 0x0000000800067825 */ /* 0x008fc800078e0204 */
[----:B------:R-:W-:Y:S02]  /*0100*/  IMAD.WIDE R8, R15, 0x8, R6 ;  /* 0x000000080f087825 */ /* 0x000fe400078e0206 */
[----:B------:R-:W2:Y:S04]  /*0110*/  LDG.E.64 R6, desc[UR6][R6.64] ;  /* 0x0000000606067981 */ /* 0x000ea8000c1e1b00 */
[----:B------:R-:W2:Y:S01]  /*0120*/  LDG.E.64 R8, desc[UR6][R8.64] ;  /* 0x0000000608087981 */ /* 0x000ea2000c1e1b00 */
[----:B0---4-:R-:W-:Y:S01]  /*0130*/  IMAD.WIDE R12, R0, 0x8, R2 ;  /* 0x00000008000c7825 */ /* 0x011fe200078e0202 */
[----:B------:R-:W-:-:S04]  /*0140*/  IADD3 R0, PT, PT, R17, R0, RZ ;  /* 0x0000000011007210 */ /* 0x000fc80007ffe0ff */
[----:B------:R-:W-:Y:S01]  /*0150*/  ISETP.GE.AND P0, PT, R0, UR5, PT ;  /* 0x0000000500007c0c */ /* 0x000fe2000bf06270 */
[----:B--2---:R-:W-:-:S08]  /*0160*/  DADD R10, R6, R8 ;  /* 0x00000000060a7229 */ /* 0x004fd00000000008 */
[----:B------:R-:W-:-:S07]  /*0170*/  DMUL R10, R10, 0.5 ;  /* 0x3fe000000a0a7828 */ /* 0x000fce0000000000 */
[----:B------:R0:W-:Y:S01]  /*0180*/  STG.E.64 desc[UR6][R12.64], R10 ;  /* 0x0000000a0c007986 */ /* 0x0001e2000c101b06 */
[----:B------:R-:W-:Y:S05]  /*0190*/  @!P0 BRA `(.L_x_280) ;  /* 0xfffffffc00d48947 */ /* 0x000fea000383ffff */
[----:B------:R-:W-:Y:S05]  /*01a0*/  EXIT ;  /* 0x000000000000794d */ /* 0x000fea0003800000 */
.L_x_281:
        /* <DEDUP_REMOVED lines=13> */
.L_x_858:


//--------------------- .text._Z25intersection_point_vert_xPdS_ii --------------------------
	.section	.text._Z25intersection_point_vert_xPdS_ii,"ax",@progbits
	.align	128
        .global         _Z25intersection_point_vert_xPdS_ii
        .type           _Z25intersection_point_vert_xPdS_ii,@function
        .size           _Z25intersection_point_vert_xPdS_ii,(.L_x_859 - _Z25intersection_point_vert_xPdS_ii)
        .other          _Z25intersection_point_vert_xPdS_ii,@"STO_CUDA_ENTRY STV_DEFAULT"
_Z25intersection_point_vert_xPdS_ii:
.text._Z25intersection_point_vert_xPdS_ii:
        /* <DEDUP_REMOVED lines=13> */
[----:B------:R-:W1:Y:S01]  /*00d0*/  LDC.64 R2, c[0x0][0x380] ;  /* 0x0000e000ff027b82 */ /* 0x000e620000000a00 */
[----:B0-----:R-:W-:-:S07]  /*00e0*/  IABS R0, R12 ;  /* 0x0000000c00007213 */ /* 0x001fce0000000000 */
[----:B------:R-:W0:Y:S01]  /*00f0*/  LDC.64 R4, c[0x0][0x388] ;  /* 0x0000e200ff047b82 */ /* 0x000e220000000a00 */
[----:B------:R-:W-:Y:S01]  /*0100*/  ISETP.NE.AND P0, PT, R12, RZ, PT ;  /* 0x000000ff0c00720c */ /* 0x000fe20003f05270 */
[----:B------:R-:W5:Y:S08]  /*0110*/  I2F.RP R7, R0 ;  /* 0x0000000000077306 */ /* 0x000f700000209400 */
[----:B-----5:R-:W5:Y:S02]  /*0120*/  MUFU.RCP R7, R7 ;  /* 0x0000000700077308 */ /* 0x020f640000001000 */
[----:B-----5:R-:W-:-:S06]  /*0130*/  VIADD R8, R7, 0xffffffe ;  /* 0x0ffffffe07087836 */ /* 0x020fcc0000000000 */
[----:B------:R5:W2:Y:S02]  /*0140*/  F2I.FTZ.U32.TRUNC.NTZ R9, R8 ;  /* 0x0000000800097305 */ /* 0x000aa4000021f000 */
[----:B-----5:R-:W-:Y:S02]  /*0150*/  HFMA2 R8, -RZ, RZ, 0, 0 ;  /* 0x00000000ff087431 */ /* 0x020fe400000001ff */
[----:B--2---:R-:W-:-:S04]  /*0160*/  IMAD.MOV R13, RZ, RZ, -R9 ;  /* 0x000000ffff0d7224 */ /* 0x004fc800078e0a09 */
[----:B------:R-:W-:-:S04]  /*0170*/  IMAD R7, R13, R0, RZ ;  /* 0x000000000d077224 */ /* 0x000fc800078e02ff */
[----:B------:R-:W-:Y:S01]  /*0180*/  IMAD.HI.U32 R7, R9, R7, R8 ;  /* 0x0000000709077227 */ /* 0x000fe200078e0008 */
[----:B------:R-:W-:-:S03]  /*0190*/  IADD3 R8, PT, PT, R12, 0x1, RZ ;  /* 0x000000010c087810 */ /* 0x000fc60007ffe0ff */
[----:B------:R-:W-:Y:S02]  /*01a0*/  IMAD.MOV.U32 R9, RZ, RZ, R10 ;  /* 0x000000ffff097224 */ /* 0x000fe400078e000a */
[----:B-1----:R-:W-:Y:S01]  /*01b0*/  IMAD R10, R11, UR4, RZ ;  /* 0x000000040b0a7c24 */ /* 0x002fe2000f8e02ff */
[----:B0--34-:R-:W-:-:S07]  /*01c0*/  LOP3.LUT R11, RZ, R12, RZ, 0x33, !PT ;  /* 0x0000000cff0b7212 */ /* 0x019fce00078e33ff */
.L_x_282:
[----:B0-----:R-:W-:Y:S02]  /*01d0*/  IABS R14, R9 ;  /* 0x00000009000e7213 */ /* 0x001fe40000000000 */
[----:B------:R-:W-:-:S03]  /*01e0*/  IABS R16, R6 ;  /* 0x0000000600107213 */ /* 0x000fc60000000000 */
[----:B------:R-:W-:-:S04]  /*01f0*/  IMAD.HI.U32 R12, R7, R14, RZ ;  /* 0x0000000e070c7227 */ /* 0x000fc800078e00ff */
[----:B------:R-:W-:-:S04]  /*0200*/  IMAD.MOV R13, RZ, RZ, -R12 ;  /* 0x000000ffff0d7224 */ /* 0x000fc800078e0a0c */
[----:B------:R-:W-:-:S05]  /*0210*/  IMAD R13, R16, R13, R14 ;  /* 0x0000000d100d7224 */ /* 0x000fca00078e020e */
[----:B------:R-:W-:-:S13]  /*0220*/  ISETP.GT.U32.AND P2, PT, R0, R13, PT ;  /* 0x0000000d0000720c */ /* 0x000fda0003f44070 */
[----:B------:R-:W-:Y:S01]  /*0230*/  @!P2 IADD3 R13, PT, PT, R13, -R16, RZ ;  /* 0x800000100d0da210 */ /* 0x000fe20007ffe0ff */
[----:B------:R-:W-:-:S03]  /*0240*/  @!P2 VIADD R12, R12, 0x1 ;  /* 0x000000010c0ca836 */ /* 0x000fc60000000000 */
[----:B------:R-:W-:Y:S02]  /*0250*/  ISETP.GE.U32.AND P1, PT, R13, R0, PT ;  /* 0x000000000d00720c */ /* 0x000fe40003f26070 */
[----:B------:R-:W-:-:S04]  /*0260*/  LOP3.LUT R13, R9, R6, RZ, 0x3c, !PT ;  /* 0x00000006090d7212 */ /* 0x000fc800078e3cff */
[----:B------:R-:W-:-:S07]  /*0270*/  ISETP.GE.AND P3, PT, R13, RZ, PT ;  /* 0x000000ff0d00720c */ /* 0x000fce0003f66270 */
[----:B------:R-:W-:-:S06]  /*0280*/  @P1 IADD3 R12, PT, PT, R12, 0x1, RZ ;  /* 0x000000010c0c1810 */ /* 0x000fcc0007ffe0ff */
[----:B------:R-:W-:-:S05]  /*0290*/  @!P3 IMAD.MOV R12, RZ, RZ, -R12 ;  /* 0x000000ffff0cb224 */ /* 0x000fca00078e0a0c */
[----:B------:R-:W-:-:S04]  /*02a0*/  SEL R13, R11, R12, !P0 ;  /* 0x0000000c0b0d7207 */ /* 0x000fc80004000000 */
[----:B------:R-:W-:-:S05]  /*02b0*/  IADD3 R12, PT, PT, -R13, RZ, RZ ;  /* 0x000000ff0d0c7210 */ /* 0x000fca0007ffe1ff */
[----:B------:R-:W-:-:S04]  /*02c0*/  IMAD R12, R6, R12, R9 ;  /* 0x0000000c060c7224 */ /* 0x000fc800078e0209 */
[----:B------:R-:W-:-:S04]  /*02d0*/  IMAD R13, R8, R13, R12 ;  /* 0x0000000d080d7224 */ /* 0x000fc800078e020c */
[----:B------:R-:W-:-:S05]  /*02e0*/  IMAD.WIDE R12, R13, 0x8, R2 ;  /* 0x000000080d0c7825 */ /* 0x000fca00078e0202 */
[----:B------:R-:W2:Y:S04]  /*02f0*/  LDG.E.64 R14, desc[UR6][R12.64] ;  /* 0x000000060c0e7981 */ /* 0x000ea8000c1e1b00 */
[----:B------:R-:W2:Y:S02]  /*0300*/  LDG.E.64 R16, desc[UR6][R12.64+0x8] ;  /* 0x000008060c107981 */ /* 0x000ea4000c1e1b00 */
[----:B--2---:R-:W-:Y:S01]  /*0310*/  DADD R14, R14, R16 ;  /* 0x000000000e0e7229 */ /* 0x004fe20000000010 */
[----:B------:R-:W-:-:S04]  /*0320*/  IMAD.WIDE R16, R9, 0x8, R4 ;  /* 0x0000000809107825 */ /* 0x000fc800078e0204 */
[----:B------:R-:W-:-:S03]  /*0330*/  IMAD.IADD R9, R10, 0x1, R9 ;  /* 0x000000010a097824 */ /* 0x000fc600078e0209 */
[----:B------:R-:W-:Y:S02]  /*0340*/  DMUL R14, R14, 0.5 ;  /* 0x3fe000000e0e7828 */ /* 0x000fe40000000000 */
[----:B------:R-:W-:-:S05]  /*0350*/  ISETP.GE.AND P1, PT, R9, UR5, PT ;  /* 0x0000000509007c0c */ /* 0x000fca000bf26270 */
[----:B------:R0:W-:Y:S08]  /*0360*/  STG.E.64 desc[UR6][R16.64], R14 ;  /* 0x0000000e10007986 */ /* 0x0001f0000c101b06 */
[----:B------:R-:W-:Y:S05]  /*0370*/  @!P1 BRA `(.L_x_282) ;  /* 0xfffffffc00949947 */ /* 0x000fea000383ffff */
[----:B------:R-:W-:Y:S05]  /*0380*/  EXIT ;  /* 0x000000000000794d */ /* 0x000fea0003800000 */
.L_x_283:
        /* <DEDUP_REMOVED lines=15> */
.L_x_859:


//--------------------- .text._Z26get_Lagrange_points_on_gpuPdS_S_S_S_iiid --------------------------
	.section	.text._Z26get_Lagrange_points_on_gpuPdS_S_S_S_iiid,"ax",@progbits
	.align	128
        .global         _Z26get_Lagrange_points_on_gpuPdS_S_S_S_iiid
        .type           _Z26get_Lagrange_points_on_gpuPdS_S_S_S_iiid,@function
        .size           _Z26get_Lagrange_points_on_gpuPdS_S_S_S_iiid,(.L_x_837 - _Z26get_Lagrange_points_on_gpuPdS_S_S_S_iiid)
        .other          _Z26get_Lagrange_points_on_gpuPdS_S_S_S_iiid,@"STO_CUDA_ENTRY STV_DEFAULT"
_Z26get_Lagrange_points_on_gpuPdS_S_S_S_iiid:
.text._Z26get_Lagrange_points_on_gpuPdS_S_S_S_iiid:
[----:B------:R-:W0:Y:S01]  /*0000*/  LDC R1, c[0x0][0x37c] ;  /* 0x0000df00ff017b82 */ /* 0x000e220000000800 */
[----:B------:R-:W1:Y:S01]  /*0010*/  S2R R0, SR_CTAID.X ;  /* 0x0000000000007919 */ /* 0x000e620000002500 */
[----:B------:R-:W1:Y:S01]  /*0020*/  LDCU UR4, c[0x0][0x360] ;  /* 0x00006c00ff0477ac */ /* 0x000e620008000800 */
[----:B0-----:R-:W-:Y:S01]  /*0030*/  VIADD R1, R1, 0xffffffd8 ;  /* 0xffffffd801017836 */ /* 0x001fe20000000000 */
[----:B------:R-:W1:Y:S01]  /*0040*/  S2R R3, SR_TID.X ;  /* 0x0000000000037919 */ /* 0x000e620000002100 */
[----:B------:R-:W0:Y:S01]  /*0050*/  LDCU UR5, c[0x0][0x3b0] ;  /* 0x00007600ff0577ac */ /* 0x000e220008000800 */
[----:B-1----:R-:W-:-:S05]  /*0060*/  IMAD R0, R0, UR4, R3 ;  /* 0x0000000400007c24 */ /* 0x002fca000f8e0203 */
[----:B0-----:R-:W-:-:S13]  /*0070*/  ISETP.GE.AND P0, PT, R0, UR5, PT ;  /* 0x0000000500007c0c */ /* 0x001fda000bf06270 */
[----:B------:R-:W-:Y:S05]  /*0080*/  @P0 EXIT ;  /* 0x000000000000094d */ /* 0x000fea0003800000 */
[----:B------:R-:W0:Y:S01]  /*0090*/  LDC.64 R2, c[0x0][0x3b8] ;  /* 0x0000ee00ff027b82 */ /* 0x000e220000000a00 */
[----:B------:R-:W1:Y:S01]  /*00a0*/  LDCU UR5, c[0x0][0x370] ;  /* 0x00006e00ff0577ac */ /* 0x000e620008000800 */
[----:B------:R-:W2:Y:S01]  /*00b0*/  LDCU.64 UR6, c[0x0][0x358] ;  /* 0x00006b00ff0677ac */ /* 0x000ea20008000a00 */
[----:B------:R-:W3:Y:S01]  /*00c0*/  LDCU.64 UR8, c[0x0][0x3b8] ;  /* 0x00007700ff0877ac */ /* 0x000ee20008000a00 */
[----:B------:R-:W4:Y:S01]  /*00d0*/  LDCU UR12, c[0x0][0x3b0] ;  /* 0x00007600ff0c77ac */ /* 0x000f220008000800 */
[----:B------:R-:W0:Y:S01]  /*00e0*/  LDCU.64 UR10, c[0x4][0x8] ;  /* 0x01000100ff0a77ac */ /* 0x000e220008000a00 */
[----:B-1----:R-:W-:Y:S01]  /*00f0*/  UIMAD UR4, UR4, UR5, URZ ;  /* 0x00000005040472a4 */ /* 0x002fe2000f8e02ff */
[C---:B0-----:R-:W-:Y:S02]  /*0100*/  DMUL R10, R2.reuse, 0.5 ;  /* 0x3fe00000020a7828 */ /* 0x041fe40000000000 */
[----:B--234-:R-:W-:-:S11]  /*0110*/  DMUL R2, R2, 0.25 ;  /* 0x3fd0000002027828 */ /* 0x01cfd60000000000 */
.L_x_338:
[----:B------:R-:W0:Y:S08]  /*0120*/  LDC.64 R4, c[0x0][0x380] ;  /* 0x0000e000ff047b82 */ /* 0x000e300000000a00 */
[----:B------:R-:W1:Y:S01]  /*0130*/  LDC.64 R6, c[0x0][0x388] ;  /* 0x0000e200ff067b82 */ /* 0x000e620000000a00 */
[----:B0-----:R-:W-:-:S05]  /*0140*/  IMAD.WIDE R4, R0, 0x8, R4 ;  /* 0x0000000800047825 */ /* 0x001fca00078e0204 */
[----:B------:R-:W2:Y:S01]  /*0150*/  LDG.E.64 R8, desc[UR6][R4.64] ;  /* 0x0000000604087981 */ /* 0x000ea2000c1e1b00 */
[----:B-1----:R-:W-:-:S05]  /*0160*/  IMAD.WIDE R6, R0, 0x8, R6 ;  /* 0x0000000800067825 */ /* 0x002fca00078e0206 */
[----:B------:R0:W5:Y:S01]  /*0170*/  LDG.E.64 R24, desc[UR6][R6.64] ;  /* 0x0000000606187981 */ /* 0x000162000c1e1b00 */
[----:B------:R-:W-:Y:S01]  /*0180*/  UMOV UR14, 0x54442d18 ;  /* 0x54442d18000e7882 */ /* 0x000fe20000000000 */
[----:B------:R-:W-:Y:S01]  /*0190*/  UMOV UR15, 0x3ff921fb ;  /* 0x3ff921fb000f7882 */ /* 0x000fe20000000000 */
[----:B------:R-:W-:Y:S01]  /*01a0*/  BSSY.RECONVERGENT B2, `(.L_x_284) ;  /* 0x000001f000027945 */ /* 0x000fe20003800200 */
[----:B--2---:R-:W-:-:S08]  /*01b0*/  DMUL R28, R8, UR14 ;  /* 0x0000000e081c7c28 */ /* 0x004fd00008000000 */
[----:B------:R-:W-:-:S14]  /*01c0*/  DSETP.NEU.AND P4, PT, |R28|, +INF , PT ;  /* 0x7ff000001c00742a */ /* 0x000fdc0003f8d200 */
[----:B------:R-:W-:Y:S01]  /*01d0*/  @!P4 DMUL R26, RZ, R28 ;  /* 0x0000001cff1ac228 */ /* 0x000fe20000000000 */
[----:B------:R-:W-:Y:S01]  /*01e0*/  @!P4 IMAD.MOV.U32 R30, RZ, RZ, 0x1 ;  /* 0x00000001ff1ec424 */ /* 0x000fe200078e00ff */
[----:B0-----:R-:W-:Y:S09]  /*01f0*/  @!P4 BRA `(.L_x_285) ;  /* 0x000000000064c947 */ /* 0x001ff20003800000 */
[----:B------:R-:W-:Y:S01]  /*0200*/  UMOV UR14, 0x6dc9c883 ;  /* 0x6dc9c883000e7882 */ /* 0x000fe20000000000 */
[----:B------:R-:W-:Y:S01]  /*0210*/  UMOV UR15, 0x3fe45f30 ;  /* 0x3fe45f30000f7882 */ /* 0x000fe20000000000 */
[C---:B------:R-:W-:Y:S01]  /*0220*/  DSETP.GE.AND P0, PT, |R28|.reuse, 2.14748364800000000000e+09, PT ;  /* 0x41e000001c00742a */ /* 0x040fe20003f06200 */
[----:B------:R-:W-:Y:S01]  /*0230*/  BSSY.RECONVERGENT B3, `(.L_x_286) ;  /* 0x0000014000037945 */ /* 0x000fe20003800200 */
[----:B------:R-:W-:Y:S01]  /*0240*/  DMUL R12, R28, UR14 ;  /* 0x0000000e1c0c7c28 */ /* 0x000fe20008000000 */
[----:B------:R-:W-:Y:S01]  /*0250*/  UMOV UR14, 0x54442d18 ;  /* 0x54442d18000e7882 */ /* 0x000fe20000000000 */
[----:B------:R-:W-:-:S08]  /*0260*/  UMOV UR15, 0x3ff921fb ;  /* 0x3ff921fb000f7882 */ /* 0x000fd00000000000 */
[----:B------:R-:W0:Y:S08]  /*0270*/  F2I.F64 R13, R12 ;  /* 0x0000000c000d7311 */ /* 0x000e300000301100 */
[----:B0-----:R-:W0:Y:S02]  /*0280*/  I2F.F64 R26, R13 ;  /* 0x0000000d001a7312 */ /* 0x001e240000201c00 */
[----:B0-----:R-:W-:Y:S01]  /*0290*/  DFMA R14, R26, -UR14, R28 ;  /* 0x8000000e1a0e7c2b */ /* 0x001fe2000800001c */
[----:B------:R-:W-:Y:S01]  /*02a0*/  UMOV UR14, 0x33145c00 ;  /* 0x33145c00000e7882 */ /* 0x000fe20000000000 */
[----:B------:R-:W-:-:S06]  /*02b0*/  UMOV UR15, 0x3c91a626 ;  /* 0x3c91a626000f7882 */ /* 0x000fcc0000000000 */
[----:B------:R-:W-:Y:S01]  /*02c0*/  DFMA R14, R26, -UR14, R14 ;  /* 0x8000000e1a0e7c2b */ /* 0x000fe2000800000e */
[----:B------:R-:W-:Y:S01]  /*02d0*/  UMOV UR14, 0x252049c0 ;  /* 0x252049c0000e7882 */ /* 0x000fe20000000000 */
[----:B------:R-:W-:-:S06]  /*02e0*/  UMOV UR15, 0x397b839a ;  /* 0x397b839a000f7882 */ /* 0x000fcc0000000000 */
[----:B------:R-:W-:Y:S01]  /*02f0*/  DFMA R26, R26, -UR14, R14 ;  /* 0x8000000e1a1a7c2b */ /* 0x000fe2000800000e */
[----:B------:R-:W-:Y:S10]  /*0300*/  @!P0 BRA `(.L_x_287) ;  /* 0x0000000000188947 */ /* 0x000ff40003800000 */
[----:B------:R-:W-:Y:S01]  /*0310*/  IMAD.MOV.U32 R18, RZ, RZ, R28 ;  /* 0x000000ffff127224 */ /* 0x000fe200078e001c */
[----:B------:R-:W-:Y:S01]  /*0320*/  MOV R30, 0x350 ;  /* 0x00000350001e7802 */ /* 0x000fe20000000f00 */
[----:B------:R-:W-:-:S07]  /*0330*/  IMAD.MOV.U32 R31, RZ, RZ, R29 ;  /* 0x000000ffff1f7224 */ /* 0x000fce00078e001d */
[----:B-----5:R-:W-:Y:S05]  /*0340*/  CALL.REL.NOINC `($_Z26get_Lagrange_points_on_gpuPdS_S_S_S_iiid$__internal_trig_reduction_slowpathd) ;  /* 0x0000004400007944 */ /* 0x020fea0003c00000 */
[----:B------:R-:W-:Y:S02]  /*0350*/  IMAD.MOV.U32 R26, RZ, RZ, R18 ;  /* 0x000000ffff1a7224 */ /* 0x000fe400078e0012 */
[----:B------:R-:W-:-:S07]  /*0360*/  IMAD.MOV.U32 R27, RZ, RZ, R19 ;  /* 0x000000ffff1b7224 */ /* 0x000fce00078e0013 */
.L_x_287:
[----:B------:R-:W-:Y:S05]  /*0370*/  BSYNC.RECONVERGENT B3 ;  /* 0x0000000000037941 */ /* 0x000fea0003800200 */
.L_x_286:
[----:B------:R-:W-:-:S07]  /*0380*/  VIADD R30, R13, 0x1 ;  /* 0x000000010d1e7836 */ /* 0x000fce0000000000 */
.L_x_285:
[----:B------:R-:W-:Y:S05]  /*0390*/  BSYNC.RECONVERGENT B2 ;  /* 0x0000000000027941 */ /* 0x000fea0003800200 */
.L_x_284:
[----:B------:R-:W-:-:S05]  /*03a0*/  IMAD.SHL.U32 R12, R30, 0x40, RZ ;  /* 0x000000401e0c7824 */ /* 0x000fca00078e00ff */
[----:B------:R-:W-:-:S04]  /*03b0*/  LOP3.LUT R12, R12, 0x40, RZ, 0xc0, !PT ;  /* 0x000000400c0c7812 */ /* 0x000fc800078ec0ff */
[----:B------:R-:W-:-:S05]  /*03c0*/  IADD3 R36, P0, PT, R12, UR10, RZ ;  /* 0x0000000a0c247c10 */ /* 0x000fca000ff1e0ff */
[----:B------:R-:W-:-:S05]  /*03d0*/  IMAD.X R37, RZ, RZ, UR11, P0 ;  /* 0x0000000bff257e24 */ /* 0x000fca00080e06ff */
[----:B------:R-:W2:Y:S04]  /*03e0*/  LDG.E.128.CONSTANT R12, desc[UR6][R36.64] ;  /* 0x00000006240c7981 */ /* 0x000ea8000c1e9d00 */
[----:B------:R-:W3:Y:S04]  /*03f0*/  LDG.E.128.CONSTANT R16, desc[UR6][R36.64+0x10] ;  /* 0x0000100624107981 */ /* 0x000ee8000c1e9d00 */
[----:B------:R0:W4:Y:S01]  /*0400*/  LDG.E.128.CONSTANT R20, desc[UR6][R36.64+0x20] ;  /* 0x0000200624147981 */ /* 0x000122000c1e9d00 */
[----:B------:R-:W-:Y:S01]  /*0410*/  LOP3.LUT R31, R30, 0x1, RZ, 0xc0, !PT ;  /* 0x000000011e1f7812 */ /* 0x000fe200078ec0ff */
[----:B------:R-:W-:Y:S01]  /*0420*/  IMAD.MOV.U32 R34, RZ, RZ, 0x20fd8164 ;  /* 0x20fd8164ff227424 */ /* 0x000fe200078e00ff */
[----:B------:R-:W-:Y:S01]  /*0430*/  DMUL R32, R26, R26 ;  /* 0x0000001a1a207228 */ /* 0x000fe20000000000 */
[----:B------:R-:W-:Y:S01]  /*0440*/  UMOV UR14, 0x54442d18 ;  /* 0x54442d18000e7882 */ /* 0x000fe20000000000 */
[----:B------:R-:W-:Y:S01]  /*0450*/  ISETP.NE.U32.AND P0, PT, R31, 0x1, PT ;  /* 0x000000011f00780c */ /* 0x000fe20003f05070 */
[----:B------:R-:W-:Y:S01]  /*0460*/  IMAD.MOV.U32 R31, RZ, RZ, 0x3da8ff83 ;  /* 0x3da8ff83ff1f7424 */ /* 0x000fe200078e00ff */
[----:B------:R-:W-:Y:S01]  /*0470*/  UMOV UR15, 0x3ff921fb ;  /* 0x3ff921fb000f7882 */ /* 0x000fe20000000000 */
[----:B------:R-:W-:Y:S01]  /*0480*/  BSSY.RECONVERGENT B2, `(.L_x_288) ;  /* 0x000002d000027945 */ /* 0x000fe20003800200 */
[----:B------:R-:W-:Y:S01]  /*0490*/  FSEL R34, R34, -8.06006814911005101289e+34, !P0 ;  /* 0xf9785eba22227808 */ /* 0x000fe20004000000 */
[----:B-----5:R-:W-:Y:S01]  /*04a0*/  DMUL R24, R24, UR14 ;  /* 0x0000000e18187c28 */ /* 0x020fe20008000000 */
[----:B------:R-:W-:-:S07]  /*04b0*/  FSEL R35, -R31, 0.11223486810922622681, !P0 ;  /* 0x3de5db651f237808 */ /* 0x000fce0004000100 */
[----:B------:R-:W-:-:S14]  /*04c0*/  DSETP.NEU.AND P5, PT, |R24|, +INF , PT ;  /* 0x7ff000001800742a */ /* 0x000fdc0003fad200 */
[----:B0-----:R-:W-:Y:S02]  /*04d0*/  @!P5 DMUL R36, RZ, R24 ;  /* 0x00000018ff24d228 */ /* 0x001fe40000000000 */
[----:B--2---:R-:W-:-:S08]  /*04e0*/  DFMA R12, R32, R34, R12 ;  /* 0x00000022200c722b */ /* 0x004fd0000000000c */
[----:B------:R-:W-:-:S08]  /*04f0*/  DFMA R12, R32, R12, R14 ;  /* 0x0000000c200c722b */ /* 0x000fd0000000000e */
[----:B---3--:R-:W-:-:S08]  /*0500*/  DFMA R12, R32, R12, R16 ;  /* 0x0000000c200c722b */ /* 0x008fd00000000010 */
[----:B------:R-:W-:-:S08]  /*0510*/  DFMA R12, R32, R12, R18 ;  /* 0x0000000c200c722b */ /* 0x000fd00000000012 */
[----:B----4-:R-:W-:-:S08]  /*0520*/  DFMA R12, R32, R12, R20 ;  /* 0x0000000c200c722b */ /* 0x010fd00000000014 */
[----:B------:R-:W-:-:S08]  /*0530*/  DFMA R12, R32, R12, R22 ;  /* 0x0000000c200c722b */ /* 0x000fd00000000016 */
[----:B------:R-:W-:Y:S02]  /*0540*/  DFMA R26, R12, R26, R26 ;  /* 0x0000001a0c1a722b */ /* 0x000fe4000000001a */
[----:B------:R-:W-:-:S10]  /*0550*/  DFMA R12, R32, R12, 1 ;  /* 0x3ff00000200c742b */ /* 0x000fd4000000000c */
[----:B------:R-:W-:Y:S02]  /*0560*/  FSEL R14, R12, R26, !P0 ;  /* 0x0000001a0c0e7208 */ /* 0x000fe40004000000 */
[----:B------:R-:W-:Y:S02]  /*0570*/  FSEL R15, R13, R27, !P0 ;  /* 0x0000001b0d0f7208 */ /* 0x000fe40004000000 */
[----:B------:R-:W-:Y:S01]  /*0580*/  LOP3.LUT P0, RZ, R30, 0x2, RZ, 0xc0, !PT ;  /* 0x000000021eff7812 */ /* 0x000fe2000780c0ff */
[----:B------:R-:W-:-:S03]  /*0590*/  @!P5 IMAD.MOV.U32 R30, RZ, RZ, RZ ;  /* 0x000000ffff1ed224 */ /* 0x000fc600078e00ff */
[----:B------:R-:W-:-:S10]  /*05a0*/  DADD R12, RZ, -R14 ;  /* 0x00000000ff0c7229 */ /* 0x000fd4000000080e */
[----:B------:R-:W-:Y:S02]  /*05b0*/  FSEL R26, R14, R12, !P0 ;  /* 0x0000000c0e1a7208 */ /* 0x000fe40004000000 */
[----:B------:R-:W-:Y:S01]  /*05c0*/  FSEL R27, R15, R13, !P0 ;  /* 0x0000000d0f1b7208 */ /* 0x000fe20004000000 */
[----:B------:R-:W-:Y:S06]  /*05d0*/  @!P5 BRA `(.L_x_289) ;  /* 0x00000000005cd947 */ /* 0x000fec0003800000 */
[----:B------:R-:W-:Y:S01]  /*05e0*/  UMOV UR14, 0x6dc9c883 ;  /* 0x6dc9c883000e7882 */ /* 0x000fe20000000000 */
[----:B------:R-:W-:Y:S01]  /*05f0*/  UMOV UR15, 0x3fe45f30 ;  /* 0x3fe45f30000f7882 */ /* 0x000fe20000000000 */
[C---:B------:R-:W-:Y:S02]  /*0600*/  DSETP.GE.AND P0, PT, |R24|.reuse, 2.14748364800000000000e+09, PT ;  /* 0x41e000001800742a */ /* 0x040fe40003f06200 */
        /* <DEDUP_REMOVED lines=16> */
[----:B------:R-:W-:Y:S05]  /*0710*/  CALL.REL.NOINC `($_Z26get_Lagrange_points_on_gpuPdS_S_S_S_iiid$__internal_trig_reduction_slowpathd) ;  /* 0x00000040000c7944 */ /* 0x000fea0003c00000 */
[----:B------:R-:W-:Y:S02]  /*0720*/  IMAD.MOV.U32 R30, RZ, RZ, R13 ;  /* 0x000000ffff1e7224 */ /* 0x000fe400078e000d */
[----:B------:R-:W-:Y:S02]  /*0730*/  IMAD.MOV.U32 R36, RZ, RZ, R18 ;  /* 0x000000ffff247224 */ /* 0x000fe400078e0012 */
[----:B------:R-:W-:-:S07]  /*0740*/  IMAD.MOV.U32 R37, RZ, RZ, R19 ;  /* 0x000000ffff257224 */ /* 0x000fce00078e0013 */
.L_x_289:
[----:B------:R-:W-:Y:S05]  /*0750*/  BSYNC.RECONVERGENT B2 ;  /* 0x0000000000027941 */ /* 0x000fea0003800200 */
.L_x_288:
[----:B------:R-:W-:-:S05]  /*0760*/  IMAD.SHL.U32 R12, R30, 0x40, RZ ;  /* 0x000000401e0c7824 */ /* 0x000fca00078e00ff */
[----:B------:R-:W-:-:S04]  /*0770*/  LOP3.LUT R12, R12, 0x40, RZ, 0xc0, !PT ;  /* 0x000000400c0c7812 */ /* 0x000fc800078ec0ff */
[----:B------:R-:W-:-:S05]  /*0780*/  IADD3 R38, P0, PT, R12, UR10, RZ ;  /* 0x0000000a0c267c10 */ /* 0x000fca000ff1e0ff */
[----:B------:R-:W-:-:S05]  /*0790*/  IMAD.X R39, RZ, RZ, UR11, P0 ;  /* 0x0000000bff277e24 */ /* 0x000fca00080e06ff */
[----:B------:R-:W2:Y:S04]  /*07a0*/  LDG.E.128.CONSTANT R12, desc[UR6][R38.64] ;  /* 0x00000006260c7981 */ /* 0x000ea8000c1e9d00 */
[----:B------:R-:W3:Y:S04]  /*07b0*/  LDG.E.128.CONSTANT R16, desc[UR6][R38.64+0x10] ;  /* 0x0000100626107981 */ /* 0x000ee8000c1e9d00 */
[----:B------:R-:W4:Y:S01]  /*07c0*/  LDG.E.128.CONSTANT R20, desc[UR6][R38.64+0x20] ;  /* 0x0000200626147981 */ /* 0x000f22000c1e9d00 */
        /* <DEDUP_REMOVED lines=9> */
[----:B------:R-:W-:Y:S01]  /*0860*/  DMUL R26, R26, UR14 ;  /* 0x0000000e1a1a7c28 */ /* 0x000fe20008000000 */
[----:B------:R-:W-:-:S06]  /*0870*/  FSEL R33, -R31, 0.11223486810922622681, !P0 ;  /* 0x3de5db651f217808 */ /* 0x000fcc0004000100 */
[----:B--2---:R-:W-:Y:S01]  /*0880*/  DFMA R12, R34, R32, R12 ;  /* 0x00000020220c722b */ /* 0x004fe2000000000c */
[----:B------:R-:W-:-:S07]  /*0890*/  @!P4 IMAD.MOV.U32 R32, RZ, RZ, 0x1 ;  /* 0x00000001ff20c424 */ /* 0x000fce00078e00ff */
        /* <DEDUP_REMOVED lines=10> */
[----:B------:R-:W-:-:S03]  /*0940*/  @!P4 DMUL R30, RZ, R28 ;  /* 0x0000001cff1ec228 */ /* 0x000fc60000000000 */
[----:B------:R-:W-:-:S10]  /*0950*/  DADD R12, RZ, -R14 ;  /* 0x00000000ff0c7229 */ /* 0x000fd4000000080e */
[----:B------:R-:W-:Y:S02]  /*0960*/  FSEL R12, R14, R12, !P0 ;  /* 0x0000000c0e0c7208 */ /* 0x000fe40004000000 */
[----:B------:R-:W-:-:S06]  /*0970*/  FSEL R13, R15, R13, !P0 ;  /* 0x0000000d0f0d7208 */ /* 0x000fcc0004000000 */
[----:B------:R-:W-:-:S08]  /*0980*/  DMUL R26, R26, R12 ;  /* 0x0000000c1a1a7228 */ /* 0x000fd00000000000 */
[----:B------:R-:W-:Y:S01]  /*0990*/  DFMA R26, R10, R26, R8 ;  /* 0x0000001a0a1a722b */ /* 0x000fe20000000008 */
[----:B------:R-:W-:Y:S10]  /*09a0*/  @!P4 BRA `(.L_x_291) ;  /* 0x000000000064c947 */ /* 0x000ff40003800000 */
        /* <DEDUP_REMOVED lines=22> */
[----:B------:R-:W-:-:S07]  /*0b10*/  IMAD.MOV.U32 R31, RZ, RZ, R19 ;  /* 0x000000ffff1f7224 */ /* 0x000fce00078e0013 */
.L_x_293:
[----:B------:R-:W-:Y:S05]  /*0b20*/  BSYNC.RECONVERGENT B3 ;  /* 0x0000000000037941 */ /* 0x000fea0003800200 */
.L_x_292:
[----:B------:R-:W-:-:S07]  /*0b30*/  VIADD R32, R13, 0x1 ;  /* 0x000000010d207836 */ /* 0x000fce0000000000 */
.L_x_291:
[----:B------:R-:W-:Y:S05]  /*0b40*/  BSYNC.RECONVERGENT B2 ;  /* 0x0000000000027941 */ /* 0x000fea0003800200 */
.L_x_290:
        /* <DEDUP_REMOVED lines=9> */
[----:B------:R-:W-:Y:S02]  /*0be0*/  BSSY.RECONVERGENT B2, `(.L_x_294) ;  /* 0x000002e000027945 */ /* 0x000fe40003800200 */
[----:B------:R-:W-:Y:S01]  /*0bf0*/  ISETP.NE.U32.AND P0, PT, R28, 0x1, PT ;  /* 0x000000011c00780c */ /* 0x000fe20003f05070 */
[----:B------:R-:W-:-:S03]  /*0c00*/  IMAD.MOV.U32 R28, RZ, RZ, 0x3da8ff83 ;  /* 0x3da8ff83ff1c7424 */ /* 0x000fc600078e00ff */
[----:B------:R-:W-:Y:S01]  /*0c10*/  FSEL R34, R34, -8.06006814911005101289e+34, !P0 ;  /* 0xf9785eba22227808 */ /* 0x000fe20004000000 */
[----:B0-----:R-:W-:Y:S01]  /*0c20*/  @!P5 DMUL R36, RZ, R24 ;  /* 0x00000018ff24d228 */ /* 0x001fe20000000000 */
[----:B------:R-:W-:Y:S01]  /*0c30*/  FSEL R35, -R28, 0.11223486810922622681, !P0 ;  /* 0x3de5db651c237808 */ /* 0x000fe20004000100 */
[----:B------:R-:W-:-:S08]  /*0c40*/  DMUL R28, R30, R30 ;  /* 0x0000001e1e1c7228 */ /* 0x000fd00000000000 */
        /* <DEDUP_REMOVED lines=8> */
[----:B------:R-:W-:Y:S01]  /*0cd0*/  FSEL R14, R12, R30, !P0 ;  /* 0x0000001e0c0e7208 */ /* 0x000fe20004000000 */
[----:B------:R-:W-:Y:S01]  /*0ce0*/  @!P5 IMAD.MOV.U32 R30, RZ, RZ, RZ ;  /* 0x000000ffff1ed224 */ /* 0x000fe200078e00ff */
[----:B------:R-:W-:Y:S02]  /*0cf0*/  FSEL R15, R13, R31, !P0 ;  /* 0x0000001f0d0f7208 */ /* 0x000fe40004000000 */
[----:B------:R-:W-:-:S04]  /*0d00*/  LOP3.LUT P0, RZ, R32, 0x2, RZ, 0xc0, !PT ;  /* 0x0000000220ff7812 */ /* 0x000fc8000780c0ff */
        /* <DEDUP_REMOVED lines=27> */
.L_x_295:
[----:B------:R-:W-:Y:S05]  /*0ec0*/  BSYNC.RECONVERGENT B2 ;  /* 0x0000000000027941 */ /* 0x000fea0003800200 */
.L_x_294:
        /* <DEDUP_REMOVED lines=15> */
[----:B------:R-:W-:-:S02]  /*0fc0*/  FSEL R32, R32, -8.06006814911005101289e+34, !P0 ;  /* 0xf9785eba20207808 */ /* 0x000fc40004000000 */
[----:B------:R-:W-:-:S06]  /*0fd0*/  FSEL R33, -R31, 0.11223486810922622681, !P0 ;  /* 0x3de5db651f217808 */ /* 0x000fcc0004000100 */
[----:B--2---:R-:W-:-:S08]  /*0fe0*/  DFMA R12, R34, R32, R12 ;  /* 0x00000020220c722b */ /* 0x004fd0000000000c */
[----:B------:R-:W-:-:S08]  /*0ff0*/  DFMA R12, R34, R12, R14 ;  /* 0x0000000c220c722b */ /* 0x000fd0000000000e */
[----:B---3--:R-:W-:-:S08]  /*1000*/  DFMA R12, R34, R12, R16 ;  /* 0x0000000c220c722b */ /* 0x008fd00000000010 */
[----:B------:R-:W-:Y:S02]  /*1010*/  DFMA R12, R34, R12, R18 ;  /* 0x0000000c220c722b */ /* 0x000fe40000000012 */
[----:B------:R-:W-:Y:S01]  /*1020*/  DMUL R18, R26, UR14 ;  /* 0x0000000e1a127c28 */ /* 0x000fe20008000000 */
[----:B------:R-:W-:Y:S02]  /*1030*/  UMOV UR15, 0x400921fb ;  /* 0x400921fb000f7882 */ /* 0x000fe40000000000 */
[----:B------:R-:W-:-:S03]  /*1040*/  DMUL R26, R28, -UR14 ;  /* 0x8000000e1c1a7c28 */ /* 0x000fc60008000000 */
[----:B----4-:R-:W-:Y:S02]  /*1050*/  DFMA R12, R34, R12, R20 ;  /* 0x0000000c220c722b */ /* 0x010fe40000000014 */
[----:B------:R-:W-:-:S06]  /*1060*/  DSETP.NEU.AND P1, PT, |R18|, +INF , PT ;  /* 0x7ff000001200742a */ /* 0x000fcc0003f2d200 */
[----:B------:R-:W-:-:S08]  /*1070*/  DFMA R12, R34, R12, R22 ;  /* 0x0000000c220c722b */ /* 0x000fd00000000016 */
[----:B------:R-:W-:Y:S02]  /*1080*/  DFMA R36, R12, R36, R36 ;  /* 0x000000240c24722b */ /* 0x000fe40000000024 */
[----:B------:R-:W-:Y:S02]  /*1090*/  DFMA R12, R34, R12, 1 ;  /* 0x3ff00000220c742b */ /* 0x000fe4000000000c */
[----:B------:R-:W-:-:S08]  /*10a0*/  @!P1 DMUL R28, RZ, R18 ;  /* 0x00000012ff1c9228 */ /* 0x000fd00000000000 */
[----:B------:R-:W-:Y:S02]  /*10b0*/  FSEL R14, R12, R36, !P0 ;  /* 0x000000240c0e7208 */ /* 0x000fe40004000000 */
[----:B------:R-:W-:Y:S02]  /*10c0*/  FSEL R15, R13, R37, !P0 ;  /* 0x000000250d0f7208 */ /* 0x000fe40004000000 */
[----:B------:R-:W-:Y:S01]  /*10d0*/  LOP3.LUT P0, RZ, R30, 0x2, RZ, 0xc0, !PT ;  /* 0x000000021eff7812 */ /* 0x000fe2000780c0ff */
[----:B------:R-:W-:-:S03]  /*10e0*/  @!P1 IMAD.MOV.U32 R30, RZ, RZ, 0x1 ;  /* 0x00000001ff1e9424 */ /* 0x000fc600078e00ff */
[----:B------:R-:W-:-:S10]  /*10f0*/  DADD R12, RZ, -R14 ;  /* 0x00000000ff0c7229 */ /* 0x000fd4000000080e */
[----:B------:R-:W-:Y:S02]  /*1100*/  FSEL R12, R14, R12, !P0 ;  /* 0x0000000c0e0c7208 */ /* 0x000fe40004000000 */
[----:B------:R-:W-:-:S06]  /*1110*/  FSEL R13, R15, R13, !P0 ;  /* 0x0000000d0f0d7208 */ /* 0x000fcc0004000000 */
[----:B------:R-:W-:Y:S01]  /*1120*/  DMUL R26, R26, R12 ;  /* 0x0000000c1a1a7228 */ /* 0x000fe20000000000 */
        /* <DEDUP_REMOVED lines=19> */
[----:B------:R-:W-:-:S07]  /*1260*/  MOV R30, 0x1280 ;  /* 0x00001280001e7802 */ /* 0x000fce0000000f00 */
[----:B------:R-:W-:Y:S05]  /*1270*/  CALL.REL.NOINC `($_Z26get_Lagrange_points_on_gpuPdS_S_S_S_iiid$__internal_trig_reduction_slowpathd) ;  /* 0x0000003400347944 */ /* 0x000fea0003c00000 */
[----:B------:R-:W-:Y:S02]  /*1280*/  IMAD.MOV.U32 R28, RZ, RZ, R18 ;  /* 0x000000ffff1c7224 */ /* 0x000fe400078e0012 */
[----:B------:R-:W-:-:S07]  /*1290*/  IMAD.MOV.U32 R29, RZ, RZ, R19 ;  /* 0x000000ffff1d7224 */ /* 0x000fce00078e0013 */
.L_x_299:
[----:B------:R-:W-:Y:S05]  /*12a0*/  BSYNC.RECONVERGENT B3 ;  /* 0x0000000000037941 */ /* 0x000fea0003800200 */
.L_x_298:
[----:B------:R-:W-:-:S07]  /*12b0*/  VIADD R30, R13, 0x1 ;  /* 0x000000010d1e7836 */ /* 0x000fce0000000000 */
.L_x_297:
[----:B------:R-:W-:Y:S05]  /*12c0*/  BSYNC.RECONVERGENT B2 ;  /* 0x0000000000027941 */ /* 0x000fea0003800200 */
.L_x_296:
        /* <DEDUP_REMOVED lines=10> */
[----:B------:R-:W-:Y:S01]  /*1370*/  BSSY.RECONVERGENT B2, `(.L_x_300) ;  /* 0x000002d000027945 */ /* 0x000fe20003800200 */
[----:B------:R-:W-:Y:S01]  /*1380*/  ISETP.NE.U32.AND P0, PT, R31, 0x1, PT ;  /* 0x000000011f00780c */ /* 0x000fe20003f05070 */
[----:B------:R-:W-:-:S03]  /*1390*/  IMAD.MOV.U32 R31, RZ, RZ, 0x3da8ff83 ;  /* 0x3da8ff83ff1f7424 */ /* 0x000fc600078e00ff */
[----:B------:R-:W-:Y:S02]  /*13a0*/  FSEL R34, R34, -8.06006814911005101289e+34, !P0 ;  /* 0xf9785eba22227808 */ /* 0x000fe40004000000 */
[----:B------:R-:W-:-:S06]  /*13b0*/  FSEL R35, -R31, 0.11223486810922622681, !P0 ;  /* 0x3de5db651f237808 */ /* 0x000fcc0004000100 */
[----:B--2---:R-:W-:-:S08]  /*13c0*/  DFMA R12, R32, R34, R12 ;  /* 0x00000022200c722b */ /* 0x004fd0000000000c */
[----:B------:R-:W-:-:S08]  /*13d0*/  DFMA R12, R32, R12, R14 ;  /* 0x0000000c200c722b */ /* 0x000fd0000000000e */
[----:B---3--:R-:W-:-:S08]  /*13e0*/  DFMA R12, R32, R12, R16 ;  /* 0x0000000c200c722b */ /* 0x008fd00000000010 */
[----:B------:R-:W-:-:S08]  /*13f0*/  DFMA R12, R32, R12, R18 ;  /* 0x0000000c200c722b */ /* 0x000fd00000000012 */
[----:B----4-:R-:W-:-:S08]  /*1400*/  DFMA R12, R32, R12, R20 ;  /* 0x0000000c200c722b */ /* 0x010fd00000000014 */
[----:B------:R-:W-:-:S08]  /*1410*/  DFMA R12, R32, R12, R22 ;  /* 0x0000000c200c722b */ /* 0x000fd00000000016 */
[----:B------:R-:W-:Y:S02]  /*1420*/  DFMA R28, R12, R28, R28 ;  /* 0x0000001c0c1c722b */ /* 0x000fe4000000001c */
[----:B------:R-:W-:Y:S02]  /*1430*/  DFMA R12, R32, R12, 1 ;  /* 0x3ff00000200c742b */ /* 0x000fe4000000000c */
[----:B------:R-:W-:-:S08]  /*1440*/  @!P5 DMUL R32, RZ, R24 ;  /* 0x00000018ff20d228 */ /* 0x000fd00000000000 */
        /* <DEDUP_REMOVED lines=31> */
.L_x_301:
[----:B------:R-:W-:Y:S05]  /*1640*/  BSYNC.RECONVERGENT B2 ;  /* 0x0000000000027941 */ /* 0x000fea0003800200 */
.L_x_300:
        /* <DEDUP_REMOVED lines=9> */
[----:B------:R-:W-:Y:S01]  /*16e0*/  UMOV UR14, 0x54442d18 ;  /* 0x54442d18000e7882 */ /* 0x000fe20000000000 */
[----:B------:R-:W-:Y:S01]  /*16f0*/  UMOV UR15, 0x400921fb ;  /* 0x400921fb000f7882 */ /* 0x000fe20000000000 */
[----:B------:R-:W-:Y:S01]  /*1700*/  ISETP.NE.U32.AND P0, PT, R24, 0x1, PT ;  /* 0x000000011800780c */ /* 0x000fe20003f05070 */
[----:B------:R-:W-:Y:S01]  /*1710*/  IMAD.MOV.U32 R24, RZ, RZ, 0x3da8ff83 ;  /* 0x3da8ff83ff187424 */ /* 0x000fe200078e00ff */
[----:B------:R-:W-:-:S02]  /*1720*/  DMUL R28, R28, -UR14 ;  /* 0x8000000e1c1c7c28 */ /* 0x000fc40008000000 */
[----:B------:R-:W-:Y:S02]  /*1730*/  FSEL R34, R34, -8.06006814911005101289e+34, !P0 ;  /* 0xf9785eba22227808 */ /* 0x000fe40004000000 */
[----:B------:R-:W-:Y:S01]  /*1740*/  FSEL R35, -R24, 0.11223486810922622681, !P0 ;  /* 0x3de5db6518237808 */ /* 0x000fe20004000100 */
[----:B------:R-:W-:-:S08]  /*1750*/  DMUL R24, R32, R32 ;  /* 0x0000002020187228 */ /* 0x000fd00000000000 */
[----:B--2---:R-:W-:-:S08]  /*1760*/  DFMA R12, R24, R34, R12 ;  /* 0x00000022180c722b */ /* 0x004fd0000000000c */
[----:B------:R-:W-:-:S08]  /*1770*/  DFMA R12, R24, R12, R14 ;  /* 0x0000000c180c722b */ /* 0x000fd0000000000e */
[C---:B---3--:R-:W-:Y:S01]  /*1780*/  DFMA R12, R24.reuse, R12, R16 ;  /* 0x0000000c180c722b */ /* 0x048fe20000000010 */
[----:B------:R-:W0:Y:S07]  /*1790*/  LDC.64 R16, c[0x0][0x390] ;  /* 0x0000e400ff107b82 */ /* 0x000e2e0000000a00 */
[----:B------:R-:W-:-:S08]  /*17a0*/  DFMA R12, R24, R12, R18 ;  /* 0x0000000c180c722b */ /* 0x000fd00000000012 */
[----:B----4-:R-:W-:-:S08]  /*17b0*/  DFMA R12, R24, R12, R20 ;  /* 0x0000000c180c722b */ /* 0x010fd00000000014 */
[----:B------:R-:W-:-:S08]  /*17c0*/  DFMA R12, R24, R12, R22 ;  /* 0x0000000c180c722b */ /* 0x000fd00000000016 */
[----:B------:R-:W-:Y:S02]  /*17d0*/  DFMA R32, R12, R32, R32 ;  /* 0x000000200c20722b */ /* 0x000fe40000000020 */
[----:B------:R-:W-:-:S10]  /*17e0*/  DFMA R12, R24, R12, 1 ;  /* 0x3ff00000180c742b */ /* 0x000fd4000000000c */
[----:B------:R-:W-:Y:S02]  /*17f0*/  FSEL R14, R12, R32, !P0 ;  /* 0x000000200c0e7208 */ /* 0x000fe40004000000 */
[----:B------:R-:W-:Y:S02]  /*1800*/  FSEL R15, R13, R33, !P0 ;  /* 0x000000210d0f7208 */ /* 0x000fe40004000000 */
[----:B------:R-:W-:-:S04]  /*1810*/  LOP3.LUT P0, RZ, R30, 0x2, RZ, 0xc0, !PT ;  /* 0x000000021eff7812 */ /* 0x000fc8000780c0ff */
[----:B------:R-:W-:-:S10]  /*1820*/  DADD R12, RZ, -R14 ;  /* 0x00000000ff0c7229 */ /* 0x000fd4000000080e */
[----:B------:R-:W-:Y:S02]  /*1830*/  FSEL R12, R14, R12, !P0 ;  /* 0x0000000c0e0c7208 */ /* 0x000fe40004000000 */
[----:B------:R-:W-:Y:S01]  /*1840*/  FSEL R13, R15, R13, !P0 ;  /* 0x0000000d0f0d7208 */ /* 0x000fe20004000000 */
[----:B0-----:R-:W-:-:S05]  /*1850*/  IMAD.WIDE R14, R0, 0x8, R16 ;  /* 0x00000008000e7825 */ /* 0x001fca00078e0210 */
[----:B------:R-:W-:-:S08]  /*1860*/  DFMA R26, R28, R12, R26 ;  /* 0x0000000c1c1a722b */ /* 0x000fd0000000001a */
[----:B------:R-:W-:-:S07]  /*1870*/  DFMA R12, -R2, R26, R8 ;  /* 0x0000001a020c722b */ /* 0x000fce0000000108 */
[----:B------:R0:W-:Y:S04]  /*1880*/  STG.E.64 desc[UR6][R14.64], R12 ;  /* 0x0000000c0e007986 */ /* 0x0001e8000c101b06 */
[----:B------:R-:W2:Y:S04]  /*1890*/  LDG.E.64 R8, desc[UR6][R6.64] ;  /* 0x0000000606087981 */ /* 0x000ea8000c1e1b00 */
[----:B------:R0:W5:Y:S01]  /*18a0*/  LDG.E.64 R24, desc[UR6][R4.64] ;  /* 0x0000000604187981 */ /* 0x000162000c1e1b00 */
        /* <DEDUP_REMOVED lines=30> */
.L_x_305:
[----:B------:R-:W-:Y:S05]  /*1a90*/  BSYNC.RECONVERGENT B3 ;  /* 0x0000000000037941 */ /* 0x000fea0003800200 */
.L_x_304:
[----:B------:R-:W-:-:S07]  /*1aa0*/  VIADD R30, R13, 0x1 ;  /* 0x000000010d1e7836 */ /* 0x000fce0000000000 */
.L_x_303:
[----:B------:R-:W-:Y:S05]  /*1ab0*/  BSYNC.RECONVERGENT B2 ;  /* 0x0000000000027941 */ /* 0x000fea0003800200 */
.L_x_302:
        /* <DEDUP_REMOVED lines=59> */
.L_x_307:
[----:B------:R-:W-:Y:S05]  /*1e70*/  BSYNC.RECONVERGENT B2 ;  /* 0x0000000000027941 */ /* 0x000fea0003800200 */
.L_x_306:
        /* <DEDUP_REMOVED lines=59> */
.L_x_311:
[----:B------:R-:W-:Y:S05]  /*2230*/  BSYNC.RECONVERGENT B3 ;  /* 0x0000000000037941 */ /* 0x000fea0003800200 */
.L_x_310:
[----:B------:R-:W-:-:S07]  /*2240*/  VIADD R32, R13, 0x1 ;  /* 0x000000010d207836 */ /* 0x000fce0000000000 */
.L_x_309:
[----:B------:R-:W-:Y:S05]  /*2250*/  BSYNC.RECONVERGENT B2 ;  /* 0x0000000000027941 */ /* 0x000fea0003800200 */
.L_x_308:
        /* <DEDUP_REMOVED lines=55> */
.L_x_313:
[----:B------:R-:W-:Y:S05]  /*25d0*/  BSYNC.RECONVERGENT B2 ;  /* 0x0000000000027941 */ /* 0x000fea0003800200 */
.L_x_312:
        /* <DEDUP_REMOVED lines=21> */
[----:B------:R-:W-:-:S06]  /*2730*/  DFMA R18, -R26, UR8, R8 ;  /* 0x000000081a127c2b */ /* 0x000fcc0008000108 */
[----:B----4-:R-:W-:Y:S02]  /*2740*/  DFMA R12, R34, R12, R20 ;  /* 0x0000000c220c722b */ /* 0x010fe40000000014 */
[----:B------:R-:W-:Y:S01]  /*2750*/  DMUL R18, R18, UR14 ;  /* 0x0000000e12127c28 */ /* 0x000fe20008000000 */
[----:B------:R-:W-:Y:S02]  /*2760*/  UMOV UR15, 0x400921fb ;  /* 0x400921fb000f7882 */ /* 0x000fe40000000000 */
[----:B------:R-:W-:-:S03]  /*2770*/  DMUL R26, R28, UR14 ;  /* 0x0000000e1c1a7c28 */ /* 0x000fc60008000000 */
[----:B------:R-:W-:Y:S02]  /*2780*/  DFMA R12, R34, R12, R22 ;  /* 0x0000000c220c722b */ /* 0x000fe40000000016 */
[----:B------:R-:W-:-:S06]  /*2790*/  DSETP.NEU.AND P1, PT, |R18|, +INF , PT ;  /* 0x7ff000001200742a */ /* 0x000fcc0003f2d200 */
[----:B------:R-:W-:Y:S02]  /*27a0*/  DFMA R36, R12, R36, R36 ;  /* 0x000000240c24722b */ /* 0x000fe40000000024 */
[----:B------:R-:W-:-:S06]  /*27b0*/  DFMA R12, R34, R12, 1 ;  /* 0x3ff00000220c742b */ /* 0x000fcc000000000c */
[----:B------:R-:W-:-:S04]  /*27c0*/  @!P1 DMUL R28, RZ, R18 ;  /* 0x00000012ff1c9228 */ /* 0x000fc80000000000 */
        /* <DEDUP_REMOVED lines=31> */
.L_x_317:
[----:B------:R-:W-:Y:S05]  /*29c0*/  BSYNC.RECONVERGENT B3 ;  /* 0x0000000000037941 */ /* 0x000fea0003800200 */
.L_x_316:
[----:B------:R-:W-:-:S07]  /*29d0*/  VIADD R30, R13, 0x1 ;  /* 0x000000010d1e7836 */ /* 0x000fce0000000000 */
.L_x_315:
[----:B------:R-:W-:Y:S05]  /*29e0*/  BSYNC.RECONVERGENT B2 ;  /* 0x0000000000027941 */ /* 0x000fea0003800200 */
.L_x_314:
        /* <DEDUP_REMOVED lines=55> */
.L_x_319:
[----:B------:R-:W-:Y:S05]  /*2d60*/  BSYNC.RECONVERGENT B2 ;  /* 0x0000000000027941 */ /* 0x000fea0003800200 */
.L_x_318:
        /* <DEDUP_REMOVED lines=13> */
[----:B------:R-:W-:-:S02]  /*2e40*/  DMUL R28, R28, UR14 ;  /* 0x0000000e1c1c7c28 */ /* 0x000fc40008000000 */
        /* <DEDUP_REMOVED lines=53> */
[----:B------:R-:W-:Y:S02]  /*31a0*/  IMAD.MOV.U32 R26, RZ, RZ, R18 ;  /* 0x000000ffff1a7224 */ /* 0x000fe400078e0012 */
[----:B------:R-:W-:-:S07]  /*31b0*/  IMAD.MOV.U32 R27, RZ, RZ, R19 ;  /* 0x000000ffff1b7224 */ /* 0x000fce00078e0013 */
.L_x_323:
[----:B------:R-:W-:Y:S05]  /*31c0*/  BSYNC.RECONVERGENT B3 ;  /* 0x0000000000037941 */ /* 0x000fea0003800200 */
.L_x_322:
[----:B------:R-:W-:-:S07]  /*31d0*/  VIADD R28, R6, 0x1 ;  /* 0x00000001061c7836 */ /* 0x000fce0000000000 */
.L_x_321:
[----:B------:R-:W-:Y:S05]  /*31e0*/  BSYNC.RECONVERGENT B2 ;  /* 0x0000000000027941 */ /* 0x000fea0003800200 */
.L_x_320:
        /* <DEDUP_REMOVED lines=10> */
[----:B------:R-:W-:Y:S01]  /*3290*/  IMAD.MOV.U32 R29, RZ, RZ, 0x3da8ff83 ;  /* 0x3da8ff83ff1d7424 */ /* 0x000fe200078e00ff */
[----:B------:R-:W-:Y:S01]  /*32a0*/  ISETP.NE.U32.AND P0, PT, R6, 0x1, PT ;  /* 0x000000010600780c */ /* 0x000fe20003f05070 */
[----:B------:R-:W-:Y:S01]  /*32b0*/  DMUL R6, R26, R26 ;  /* 0x0000001a1a067228 */ /* 0x000fe20000000000 */
[----:B------:R-:W-:Y:S01]  /*32c0*/  UMOV UR15, 0x3ff921fb ;  /* 0x3ff921fb000f7882 */ /* 0x000fe20000000000 */
[----:B------:R-:W-:Y:S01]  /*32d0*/  BSSY.RECONVERGENT B2, `(.L_x_324) ;  /* 0x000002d000027945 */ /* 0x000fe20003800200 */
[----:B------:R-:W-:Y:S01]  /*32e0*/  FSEL R32, R32, -8.06006814911005101289e+34, !P0 ;  /* 0xf9785eba20207808 */ /* 0x000fe20004000000 */
[----:B-----5:R-:W-:Y:S01]  /*32f0*/  DMUL R8, R8, UR14 ;  /* 0x0000000e08087c28 */ /* 0x020fe20008000000 */
[----:B------:R-:W-:-:S07]  /*3300*/  FSEL R33, -R29, 0.11223486810922622681, !P0 ;  /* 0x3de5db651d217808 */ /* 0x000fce0004000100 */
[----:B------:R-:W-:Y:S02]  /*3310*/  DSETP.NEU.AND P1, PT, |R8|, +INF , PT ;  /* 0x7ff000000800742a */ /* 0x000fe40003f2d200 */
        /* <DEDUP_REMOVED lines=11> */
[----:B------:R-:W-:Y:S01]  /*33d0*/  LOP3.LUT P0, RZ, R28, 0x2, RZ, 0xc0, !PT ;  /* 0x000000021cff7812 */ /* 0x000fe2000780c0ff */
[----:B------:R-:W-:-:S03]  /*33e0*/  @!P1 DMUL R28, RZ, R8 ;  /* 0x00000008ff1c9228 */ /* 0x000fc60000000000 */
        /* <DEDUP_REMOVED lines=27> */
.L_x_325:
[----:B------:R-:W-:Y:S05]  /*35a0*/  BSYNC.RECONVERGENT B2 ;  /* 0x0000000000027941 */ /* 0x000fea0003800200 */
.L_x_324:
        /* <DEDUP_REMOVED lines=14> */
[----:B------:R-:W-:Y:S01]  /*3690*/  DSETP.NEU.AND P1, PT, |R24|, +INF , PT ;  /* 0x7ff000001800742a */ /* 0x000fe20003f2d200 */
[----:B------:R-:W-:Y:S01]  /*36a0*/  FSEL R34, R34, -8.06006814911005101289e+34, !P0 ;  /* 0xf9785eba22227808 */ /* 0x000fe20004000000 */
[----:B------:R-:W-:Y:S01]  /*36b0*/  DMUL R6, R6, UR14 ;  /* 0x0000000e06067c28 */ /* 0x000fe20008000000 */
[----:B------:R-:W-:Y:S01]  /*36c0*/  FSEL R35, -R27, 0.11223486810922622681, !P0 ;  /* 0x3de5db651b237808 */ /* 0x000fe20004000100 */
[----:B------:R-:W-:Y:S05]  /*36d0*/  BSSY.RECONVERGENT B2, `(.L_x_326) ;  /* 0x000002d000027945 */ /* 0x000fea0003800200 */
        /* <DEDUP_REMOVED lines=9> */
[----:B------:R-:W-:Y:S01]  /*3770*/  @!P1 IMAD.MOV.U32 R28, RZ, RZ, 0x1 ;  /* 0x00000001ff1c9424 */ /* 0x000fe200078e00ff */
        /* <DEDUP_REMOVED lines=32> */
.L_x_329:
[----:B------:R-:W-:Y:S05]  /*3980*/  BSYNC.RECONVERGENT B3 ;  /* 0x0000000000037941 */ /* 0x000fea0003800200 */
.L_x_328:
[----:B------:R-:W-:-:S07]  /*3990*/  VIADD R28, R13, 0x1 ;  /* 0x000000010d1c7836 */ /* 0x000fce0000000000 */
.L_x_327:
[----:B------:R-:W-:Y:S05]  /*39a0*/  BSYNC.RECONVERGENT B2 ;  /* 0x0000000000027941 */ /* 0x000fea0003800200 */
.L_x_326:
        /* <DEDUP_REMOVED lines=9> */
[----:B------:R-:W-:Y:S01]  /*3a40*/  DSETP.NEU.AND P1, PT, |R8|, +INF , PT ;  /* 0x7ff000000800742a */ /* 0x000fe20003f2d200 */
[----:B------:R-:W-:Y:S01]  /*3a50*/  IMAD.MOV.U32 R29, RZ, RZ, 0x3da8ff83 ;  /* 0x3da8ff83ff1d7424 */ /* 0x000fe200078e00ff */
[----:B------:R-:W-:Y:S01]  /*3a60*/  ISETP.NE.U32.AND P0, PT, R24, 0x1, PT ;  /* 0x000000011800780c */ /* 0x000fe20003f05070 */
[----:B------:R-:W-:Y:S01]  /*3a70*/  DMUL R24, R26, R26 ;  /* 0x0000001a1a187228 */ /* 0x000fe20000000000 */
[----:B------:R-:W-:Y:S02]  /*3a80*/  BSSY.RECONVERGENT B2, `(.L_x_330) ;  /* 0x000002b000027945 */ /* 0x000fe40003800200 */
[----:B------:R-:W-:-:S02]  /*3a90*/  FSEL R32, R32, -8.06006814911005101289e+34, !P0 ;  /* 0xf9785eba20207808 */ /* 0x000fc40004000000 */
        /* <DEDUP_REMOVED lines=41> */
.L_x_331:
[----:B------:R-:W-:Y:S05]  /*3d30*/  BSYNC.RECONVERGENT B2 ;  /* 0x0000000000027941 */ /* 0x000fea0003800200 */
.L_x_330:
        /* <DEDUP_REMOVED lines=22> */
[----:B------:R-:W-:-:S05]  /*3ea0*/  UMOV UR15, 0x400921fb ;  /* 0x400921fb000f7882 */ /* 0x000fca0000000000 */
[----:B----4-:R-:W-:Y:S02]  /*3eb0*/  DFMA R12, R30, R12, R20 ;  /* 0x0000000c1e0c722b */ /* 0x010fe40000000014 */
[----:B------:R-:W-:-:S06]  /*3ec0*/  DSETP.NEU.AND P1, PT, |R18|, +INF , PT ;  /* 0x7ff000001200742a */ /* 0x000fcc0003f2d200 */
[----:B------:R-:W-:-:S08]  /*3ed0*/  DFMA R12, R30, R12, R22 ;  /* 0x0000000c1e0c722b */ /* 0x000fd00000000016 */
[----:B------:R-:W-:Y:S02]  /*3ee0*/  DFMA R28, R12, R28, R28 ;  /* 0x0000001c0c1c722b */ /* 0x000fe4000000001c */
[----:B------:R-:W-:-:S10]  /*3ef0*/  DFMA R12, R30, R12, 1 ;  /* 0x3ff000001e0c742b */ /* 0x000fd4000000000c */
[----:B------:R-:W-:Y:S02]  /*3f00*/  FSEL R14, R12, R28, !P0 ;  /* 0x0000001c0c0e7208 */ /* 0x000fe40004000000 */
[----:B------:R-:W-:Y:S01]  /*3f10*/  FSEL R15, R13, R29, !P0 ;  /* 0x0000001d0d0f7208 */ /* 0x000fe20004000000 */
[----:B------:R-:W-:Y:S01]  /*3f20*/  DMUL R12, R24, -UR14 ;  /* 0x8000000e180c7c28 */ /* 0x000fe20008000000 */
[----:B------:R-:W-:Y:S01]  /*3f30*/  LOP3.LUT P0, RZ, R26, 0x2, RZ, 0xc0, !PT ;  /* 0x000000021aff7812 */ /* 0x000fe2000780c0ff */
[----:B------:R-:W-:Y:S01]  /*3f40*/  @!P1 DMUL R24, RZ, R18 ;  /* 0x00000012ff189228 */ /* 0x000fe20000000000 */
[----:B------:R-:W-:Y:S02]  /*3f50*/  @!P1 IMAD.MOV.U32 R26, RZ, RZ, 0x1 ;  /* 0x00000001ff1a9424 */ /* 0x000fe400078e00ff */
        /* <DEDUP_REMOVED lines=27> */
.L_x_335:
[----:B------:R-:W-:Y:S05]  /*4110*/  BSYNC.RECONVERGENT B3 ;  /* 0x0000000000037941 */ /* 0x000fea0003800200 */
.L_x_334:
[----:B------:R-:W-:-:S07]  /*4120*/  VIADD R26, R13, 0x1 ;  /* 0x000000010d1a7836 */ /* 0x000fce0000000000 */
.L_x_333:
[----:B------:R-:W-:Y:S05]  /*4130*/  BSYNC.RECONVERGENT B2 ;  /* 0x0000000000027941 */ /* 0x000fea0003800200 */
.L_x_332:
        /* <DEDUP_REMOVED lines=12> */
[----:B------:R-:W-:Y:S01]  /*4200*/  IMAD.MOV.U32 R27, RZ, RZ, 0x3da8ff83 ;  /* 0x3da8ff83ff1b7424 */ /* 0x000fe200078e00ff */
[----:B------:R-:W-:-:S02]  /*4210*/  DSETP.NEU.AND P1, PT, |R8|, +INF , PT ;  /* 0x7ff000000800742a */ /* 0x000fc40003f2d200 */
        /* <DEDUP_REMOVED lines=9> */
[----:B------:R-:W-:Y:S01]  /*42b0*/  DFMA R12, R28, R12, 1 ;  /* 0x3ff000001c0c742b */ /* 0x000fe2000000000c */
[----:B------:R-:W-:-:S09]  /*42c0*/  @!P1 IMAD.MOV.U32 R28, RZ, RZ, RZ ;  /* 0x000000ffff1c9224 */ /* 0x000fd200078e00ff */
[----:B------:R-:W-:Y:S02]  /*42d0*/  FSEL R14, R12, R24, !P0 ;  /* 0x000000180c0e7208 */ /* 0x000fe40004000000 */
        /* <DEDUP_REMOVED lines=30> */
.L_x_337:
[----:B------:R-:W-:Y:S05]  /*44c0*/  BSYNC.RECONVERGENT B2 ;  /* 0x0000000000027941 */ /* 0x000fea0003800200 */
.L_x_336:
        /* <DEDUP_REMOVED lines=13> */
[----:B------:R-:W-:-:S02]  /*45a0*/  UMOV UR15, 0x400921fb ;  /* 0x400921fb000f7882 */ /* 0x000fc40000000000 */
[----:B------:R-:W-:Y:S01]  /*45b0*/  FSEL R32, R32, -8.06006814911005101289e+34, !P0 ;  /* 0xf9785eba20207808 */ /* 0x000fe20004000000 */
[----:B------:R-:W-:Y:S01]  /*45c0*/  DMUL R24, R24, -UR14 ;  /* 0x8000000e18187c28 */ /* 0x000fe20008000000 */
[----:B------:R-:W-:-:S06]  /*45d0*/  FSEL R33, -R29, 0.11223486810922622681, !P0 ;  /* 0x3de5db651d217808 */ /* 0x000fcc0004000100 */
[----:B--2---:R-:W-:-:S08]  /*45e0*/  DFMA R12, R8, R32, R12 ;  /* 0x00000020080c722b */ /* 0x004fd0000000000c */
[C---:B------:R-:W-:Y:S01]  /*45f0*/  DFMA R12, R8.reuse, R12, R14 ;  /* 0x0000000c080c722b */ /* 0x040fe2000000000e */
[----:B------:R-:W0:Y:S07]  /*4600*/  LDC.64 R14, c[0x0][0x3a0] ;  /* 0x0000e800ff0e7b82 */ /* 0x000e2e0000000a00 */
        /* <DEDUP_REMOVED lines=11> */
[----:B------:R-:W-:-:S06]  /*46c0*/  FSEL R9, R13, R9, !P0 ;  /* 0x000000090d097208 */ /* 0x000fcc0004000000 */
[----:B------:R-:W-:-:S08]  /*46d0*/  DFMA R6, R24, R8, R6 ;  /* 0x000000081806722b */ /* 0x000fd00000000006 */
[----:B------:R-:W-:Y:S01]  /*46e0*/  DFMA R6, -R2, R6, R4 ;  /* 0x000000060206722b */ /* 0x000fe20000000104 */
[----:B0-----:R-:W-:-:S04]  /*46f0*/  IMAD.WIDE R4, R0, 0x8, R14 ;  /* 0x0000000800047825 */ /* 0x001fc800078e020e */
[----:B------:R-:W-:Y:S02]  /*4700*/  VIADD R0, R0, UR4 ;  /* 0x0000000400007c36 */ /* 0x000fe40008000000 */
[----:B------:R0:W-:Y:S03]  /*4710*/  STG.E.64 desc[UR6][R4.64], R6 ;  /* 0x0000000604007986 */ /* 0x0001e6000c101b06 */
[----:B------:R-:W-:-:S13]  /*4720*/  ISETP.GE.AND P0, PT, R0, UR12, PT ;  /* 0x0000000c00007c0c */ /* 0x000fda000bf06270 */
[----:B0-----:R-:W-:Y:S05]  /*4730*/  @!P0 BRA `(.L_x_338) ;  /* 0xffffffb800788947 */ /* 0x001fea000383ffff */
[----:B------:R-:W-:Y:S05]  /*4740*/  EXIT ;  /* 0x000000000000794d */ /* 0x000fea0003800000 */
        .type           $_Z26get_Lagrange_points_on_gpuPdS_S_S_S_iiid$__internal_trig_reduction_slowpathd,@function
        .size           $_Z26get_Lagrange_points_on_gpuPdS_S_S_S_iiid$__internal_trig_reduction_slowpathd,(.L_x_837 - $_Z26get_Lagrange_points_on_gpuPdS_S_S_S_iiid$__internal_trig_reduction_slowpathd)
$_Z26get_Lagrange_points_on_gpuPdS_S_S_S_iiid$__internal_trig_reduction_slowpathd:
[----:B------:R-:W-:Y:S01]  /*4750*/  SHF.R.U32.HI R33, RZ, 0x14, R31 ;  /* 0x00000014ff217819 */ /* 0x000fe2000001161f */
[----:B------:R-:W-:-:S03]  /*4760*/  IMAD.MOV.U32 R13, RZ, RZ, RZ ;  /* 0x000000ffff0d7224 */ /* 0x000fc600078e00ff */
[----:B------:R-:W-:-:S04]  /*4770*/  LOP3.LUT R12, R33, 0x7ff, RZ, 0xc0, !PT ;  /* 0x000007ff210c7812 */ /* 0x000fc800078ec0ff */
[----:B------:R-:W-:-:S13]  /*4780*/  ISETP.NE.AND P0, PT, R12, 0x7ff, PT ;  /* 0x000007ff0c00780c */ /* 0x000fda0003f05270 */
[----:B------:R-:W-:Y:S05]  /*4790*/  @!P0 BRA `(.L_x_339) ;  /* 0x0000000800508947 */ /* 0x000fea0003800000 */
[----:B------:R-:W-:Y:S01]  /*47a0*/  VIADD R13, R12, 0xfffffc00 ;  /* 0xfffffc000c0d7836 */ /* 0x000fe20000000000 */
[----:B------:R-:W-:Y:S01]  /*47b0*/  BSSY.RECONVERGENT B0, `(.L_x_340) ;  /* 0x0000031000007945 */ /* 0x000fe20003800200 */
[----:B------:R-:W-:-:S03]  /*47c0*/  CS2R R16, SRZ ;  /* 0x0000000000107805 */ /* 0x000fc6000001ff00 */
[----:B------:R-:W-:Y:S02]  /*47d0*/  SHF.R.U32.HI R12, RZ, 0x6, R13 ;  /* 0x00000006ff0c7819 */ /* 0x000fe4000001160d */
[----:B------:R-:W-:Y:S02]  /*47e0*/  ISETP.GE.U32.AND P0, PT, R13, 0x80, PT ;  /* 0x000000800d00780c */ /* 0x000fe40003f06070 */
[C---:B------:R-:W-:Y:S02]  /*47f0*/  IADD3 R13, PT, PT, -R12.reuse, 0x13, RZ ;  /* 0x000000130c0d7810 */ /* 0x040fe40007ffe1ff */
[----:B------:R-:W-:Y:S02]  /*4800*/  IADD3 R19, PT, PT, -R12, 0xf, RZ ;  /* 0x0000000f0c137810 */ /* 0x000fe40007ffe1ff */
[----:B------:R-:W-:-:S04]  /*4810*/  SEL R13, R13, 0x12, P0 ;  /* 0x000000120d0d7807 */ /* 0x000fc80000000000 */
[----:B------:R-:W-:-:S13]  /*4820*/  ISETP.GE.AND P0, PT, R19, R13, PT ;  /* 0x0000000d1300720c */ /* 0x000fda0003f06270 */
[----:B------:R-:W-:Y:S05]  /*4830*/  @P0 BRA `(.L_x_341) ;  /* 0x0000000000a00947 */ /* 0x000fea0003800000 */
[----:B------:R-:W0:Y:S01]  /*4840*/  LDC.64 R34, c[0x0][0x358] ;  /* 0x0000d600ff227b82 */ /* 0x000e220000000a00 */
[C---:B------:R-:W-:Y:S01]  /*4850*/  SHF.L.U64.HI R14, R18.reuse, 0xb, R31 ;  /* 0x0000000b120e7819 */ /* 0x040fe2000001021f */
[----:B------:R-:W-:Y:S01]  /*4860*/  BSSY.RECONVERGENT B1, `(.L_x_342) ;  /* 0x0000024000017945 */ /* 0x000fe20003800200 */
[----:B------:R-:W-:Y:S01]  /*4870*/  IMAD.SHL.U32 R18, R18, 0x800, RZ ;  /* 0x0000080012127824 */ /* 0x000fe200078e00ff */
[----:B------:R-:W-:Y:S01]  /*4880*/  IADD3 R22, PT, PT, RZ, -R12, -R13 ;  /* 0x8000000cff167210 */ /* 0x000fe20007ffe80d */
[----:B------:R-:W-:Y:S01]  /*4890*/  IMAD.MOV.U32 R21, RZ, RZ, RZ ;  /* 0x000000ffff157224 */ /* 0x000fe200078e00ff */
[----:B------:R-:W-:Y:S02]  /*48a0*/  CS2R R16, SRZ ;  /* 0x0000000000107805 */ /* 0x000fe4000001ff00 */
[----:B------:R-:W-:-:S07]  /*48b0*/  LOP3.LUT R14, R14, 0x80000000, RZ, 0xfc, !PT ;  /* 0x800000000e0e7812 */ /* 0x000fce00078efcff */
.L_x_343:
[----:B------:R-:W1:Y:S01]  /*48c0*/  LDC.64 R36, c[0x4][RZ] ;  /* 0x01000000ff247b82 */ /* 0x000e620000000a00 */
[----:B0-----:R-:W-:Y:S02]  /*48d0*/  R2UR UR14, R34 ;  /* 0x00000000220e72ca */ /* 0x001fe400000e0000 */
[----:B------:R-:W-:Y:S01]  /*48e0*/  R2UR UR15, R35 ;  /* 0x00000000230f72ca */ /* 0x000fe200000e0000 */
[----:B-1----:R-:W-:-:S12]  /*48f0*/  IMAD.WIDE R36, R19, 0x8, R36 ;  /* 0x0000000813247825 */ /* 0x002fd800078e0224 */
[----:B------:R-:W2:Y:S01]  /*4900*/  LDG.E.64.CONSTANT R36, desc[UR14][R36.64] ;  /* 0x0000000e24247981 */ /* 0x000ea2000c1e9b00 */
[----:B------:R-:W-:Y:S02]  /*4910*/  IMAD.MOV.U32 R38, RZ, RZ, R16 ;  /* 0x000000ffff267224 */ /* 0x000fe400078e0010 */
[----:B------:R-:W-:Y:S02]  /*4920*/  IMAD.MOV.U32 R39, RZ, RZ, R17 ;  /* 0x000000ffff277224 */ /* 0x000fe400078e0011 */
[C---:B------:R-:W-:Y:S02]  /*4930*/  IMAD R23, R21.reuse, 0x8, R1 ;  /* 0x0000000815177824 */ /* 0x040fe400078e0201 */
[----:B------:R-:W-:Y:S02]  /*4940*/  VIADD R22, R22, 0x1 ;  /* 0x0000000116167836 */ /* 0x000fe40000000000 */
[----:B------:R-:W-:Y:S02]  /*4950*/  VIADD R21, R21, 0x1 ;  /* 0x0000000115157836 */ /* 0x000fe40000000000 */
[----:B------:R-:W-:-:S02]  /*4960*/  VIADD R19, R19, 0x1 ;  /* 0x0000000113137836 */ /* 0x000fc40000000000 */
[----:B--2---:R-:W-:-:S04]  /*4970*/  IMAD.WIDE.U32 R38, P2, R36, R18, R38 ;  /* 0x0000001224267225 */ /* 0x004fc80007840026 */
[C---:B------:R-:W-:Y:S02]  /*4980*/  IMAD R16, R36.reuse, R14, RZ ;  /* 0x0000000e24107224 */ /* 0x040fe400078e02ff */
[----:B------:R-:W-:Y:S02]  /*4990*/  IMAD R15, R37, R18, RZ ;  /* 0x00000012250f7224 */ /* 0x000fe400078e02ff */
[----:B------:R-:W-:Y:S01]  /*49a0*/  IMAD.HI.U32 R20, R36, R14, RZ ;  /* 0x0000000e24147227 */ /* 0x000fe200078e00ff */
[----:B------:R-:W-:-:S03]  /*49b0*/  IADD3 R16, P1, PT, R16, R39, RZ ;  /* 0x0000002710107210 */ /* 0x000fc60007f3e0ff */
[----:B------:R-:W-:Y:S01]  /*49c0*/  IMAD.X R20, RZ, RZ, R20, P2 ;  /* 0x000000ffff147224 */ /* 0x000fe200010e0614 */
[----:B------:R-:W-:Y:S01]  /*49d0*/  IADD3 R39, P0, PT, R15, R16, RZ ;  /* 0x000000100f277210 */ /* 0x000fe20007f1e0ff */
[----:B------:R-:W-:-:S04]  /*49e0*/  IMAD.HI.U32 R15, R37, R18, RZ ;  /* 0x00000012250f7227 */ /* 0x000fc800078e00ff */
[----:B------:R1:W-:Y:S01]  /*49f0*/  STL.64 [R23], R38 ;  /* 0x0000002617007387 */ /* 0x0003e20000100a00 */
[----:B------:R-:W-:Y:S01]  /*4a00*/  IADD3.X R20, P1, PT, R15, R20, RZ, P1, !PT ;  /* 0x000000140f147210 */ /* 0x000fe20000f3e4ff */
[----:B------:R-:W-:-:S04]  /*4a10*/  IMAD.HI.U32 R16, R37, R14, RZ ;  /* 0x0000000e25107227 */ /* 0x000fc800078e00ff */
[----:B------:R-:W-:Y:S01]  /*4a20*/  IMAD.X R15, RZ, RZ, R16, P1 ;  /* 0x000000ffff0f7224 */ /* 0x000fe200008e0610 */
[----:B------:R-:W-:Y:S01]  /*4a30*/  ISETP.NE.AND P1, PT, R22, -0xf, PT ;  /* 0xfffffff11600780c */ /* 0x000fe20003f25270 */
[----:B------:R-:W-:-:S05]  /*4a40*/  IMAD R17, R37, R14, RZ ;  /* 0x0000000e25117224 */ /* 0x000fca00078e02ff */
[----:B------:R-:W-:-:S05]  /*4a50*/  IADD3.X R20, P0, PT, R17, R20, RZ, P0, !PT ;  /* 0x0000001411147210 */ /* 0x000fca000071e4ff */
[----:B------:R-:W-:Y:S02]  /*4a60*/  IMAD.X R15, RZ, RZ, R15, P0 ;  /* 0x000000ffff0f7224 */ /* 0x000fe400000e060f */
[----:B------:R-:W-:Y:S02]  /*4a70*/  IMAD.MOV.U32 R16, RZ, RZ, R20 ;  /* 0x000000ffff107224 */ /* 0x000fe400078e0014 */
[----:B------:R-:W-:Y:S01]  /*4a80*/  IMAD.MOV.U32 R17, RZ, RZ, R15 ;  /* 0x000000ffff117224 */ /* 0x000fe200078e000f */
[----:B-1----:R-:W-:Y:S06]  /*4a90*/  @P1 BRA `(.L_x_343) ;  /* 0xfffffffc00881947 */ /* 0x002fec000383ffff */
[----:B------:R-:W-:Y:S05]  /*4aa0*/  BSYNC.RECONVERGENT B1 ;  /* 0x0000000000017941 */ /* 0x000fea0003800200 */
.L_x_342:
[----:B------:R-:W-:-:S07]  /*4ab0*/  IMAD.MOV.U32 R19, RZ, RZ, R13 ;  /* 0x000000ffff137224 */ /* 0x000fce00078e000d */
.L_x_341:
[----:B------:R-:W-:Y:S05]  /*4ac0*/  BSYNC.RECONVERGENT B0 ;  /* 0x0000000000007941 */ /* 0x000fea0003800200 */
.L_x_340:
[----:B------:R-:W-:Y:S01]  /*4ad0*/  LOP3.LUT P0, R33, R33, 0x3f, RZ, 0xc0, !PT ;  /* 0x0000003f21217812 */ /* 0x000fe2000780c0ff */
[----:B------:R-:W-:-:S04]  /*4ae0*/  IMAD.IADD R12, R12, 0x1, R19 ;  /* 0x000000010c0c7824 */ /* 0x000fc800078e0213 */
[----:B------:R-:W-:-:S05]  /*4af0*/  IMAD.U32 R22, R12, 0x8, R1 ;  /* 0x000000080c167824 */ /* 0x000fca00078e0001 */
[----:B------:R0:W-:Y:S04]  /*4b00*/  STL.64 [R22+-0x78], R16 ;  /* 0xffff881016007387 */ /* 0x0001e80000100a00 */
[----:B------:R-:W2:Y:S04]  /*4b10*/  @P0 LDL.64 R18, [R1+0x8] ;  /* 0x0000080001120983 */ /* 0x000ea80000100a00 */
[----:B------:R-:W3:Y:S04]  /*4b20*/  LDL.64 R14, [R1+0x10] ;  /* 0x00001000010e7983 */ /* 0x000ee80000100a00 */
[----:B------:R-:W4:Y:S01]  /*4b30*/  LDL.64 R12, [R1+0x18] ;  /* 0x00001800010c7983 */ /* 0x000f220000100a00 */
[----:B0-----:R-:W-:Y:S01]  /*4b40*/  @P0 LOP3.LUT R16, R33, 0x3f, RZ, 0x3c, !PT ;  /* 0x0000003f21100812 */ /* 0x001fe200078e3cff */
[----:B------:R-:W-:Y:S01]  /*4b50*/  BSSY.RECONVERGENT B0, `(.L_x_344) ;  /* 0x0000034000007945 */ /* 0x000fe20003800200 */
[----:B--2---:R-:W-:-:S02]  /*4b60*/  @P0 SHF.R.U64 R21, R18, 0x1, R19 ;  /* 0x0000000112150819 */ /* 0x004fc40000001213 */
[----:B------:R-:W-:Y:S02]  /*4b70*/  @P0 SHF.R.U32.HI R23, RZ, 0x1, R19 ;  /* 0x00000001ff170819 */ /* 0x000fe40000011613 */
[CC--:B---3--:R-:W-:Y:S02]  /*4b80*/  @P0 SHF.L.U32 R20, R14.reuse, R33.reuse, RZ ;  /* 0x000000210e140219 */ /* 0x0c8fe400000006ff */
[----:B------:R-:W-:Y:S02]  /*4b90*/  @P0 SHF.R.U64 R21, R21, R16, R23 ;  /* 0x0000001015150219 */ /* 0x000fe40000001217 */
[--C-:B------:R-:W-:Y:S02]  /*4ba0*/  @P0 SHF.R.U32.HI R17, RZ, 0x1, R15.reuse ;  /* 0x00000001ff110819 */ /* 0x100fe4000001160f */
[C-C-:B------:R-:W-:Y:S02]  /*4bb0*/  @P0 SHF.R.U64 R18, R14.reuse, 0x1, R15.reuse ;  /* 0x000000010e120819 */ /* 0x140fe4000000120f */
[----:B------:R-:W-:-:S02]  /*4bc0*/  @P0 SHF.L.U64.HI R19, R14, R33, R15 ;  /* 0x000000210e130219 */ /* 0x000fc4000001020f */
[-C--:B------:R-:W-:Y:S02]  /*4bd0*/  @P0 SHF.R.U32.HI R22, RZ, R16.reuse, R23 ;  /* 0x00000010ff160219 */ /* 0x080fe40000011617 */
[----:B------:R-:W-:Y:S02]  /*4be0*/  @P0 LOP3.LUT R14, R20, R21, RZ, 0xfc, !PT ;  /* 0x00000015140e0212 */ /* 0x000fe400078efcff */
[-C--:B----4-:R-:W-:Y:S02]  /*4bf0*/  @P0 SHF.L.U32 R23, R12, R33.reuse, RZ ;  /* 0x000000210c170219 */ /* 0x090fe400000006ff */
[--C-:B------:R-:W-:Y:S02]  /*4c00*/  @P0 SHF.R.U64 R18, R18, R16, R17.reuse ;  /* 0x0000001012120219 */ /* 0x100fe40000001211 */
[----:B------:R-:W-:Y:S02]  /*4c10*/  @P0 LOP3.LUT R15, R19, R22, RZ, 0xfc, !PT ;  /* 0x00000016130f0212 */ /* 0x000fe400078efcff */
[----:B------:R-:W-:Y:S01]  /*4c20*/  @P0 SHF.R.U32.HI R16, RZ, R16, R17 ;  /* 0x00000010ff100219 */ /* 0x000fe20000011611 */
[----:B------:R-:W-:Y:S01]  /*4c30*/  IMAD.SHL.U32 R17, R14, 0x4, RZ ;  /* 0x000000040e117824 */ /* 0x000fe200078e00ff */
[----:B------:R-:W-:-:S02]  /*4c40*/  @P0 SHF.L.U64.HI R33, R12, R33, R13 ;  /* 0x000000210c210219 */ /* 0x000fc4000001020d */
[----:B------:R-:W-:Y:S02]  /*4c50*/  @P0 LOP3.LUT R12, R23, R18, RZ, 0xfc, !PT ;  /* 0x00000012170c0212 */ /* 0x000fe400078efcff */
[----:B------:R-:W-:Y:S02]  /*4c60*/  SHF.L.U64.HI R14, R14, 0x2, R15 ;  /* 0x000000020e0e7819 */ /* 0x000fe4000001020f */
[----:B------:R-:W-:Y:S02]  /*4c70*/  @P0 LOP3.LUT R13, R33, R16, RZ, 0xfc, !PT ;  /* 0x00000010210d0212 */ /* 0x000fe400078efcff */
[----:B------:R-:W-:Y:S02]  /*4c80*/  SHF.L.W.U32.HI R15, R15, 0x2, R12 ;  /* 0x000000020f0f7819 */ /* 0x000fe40000010e0c */
[----:B------:R-:W-:Y:S02]  /*4c90*/  IADD3 RZ, P0, PT, RZ, -R17, RZ ;  /* 0x80000011ffff7210 */ /* 0x000fe40007f1e0ff */
[----:B------:R-:W-:-:S02]  /*4ca0*/  LOP3.LUT R19, RZ, R14, RZ, 0x33, !PT ;  /* 0x0000000eff137212 */ /* 0x000fc400078e33ff */
[----:B------:R-:W-:Y:S02]  /*4cb0*/  SHF.L.W.U32.HI R16, R12, 0x2, R13 ;  /* 0x000000020c107819 */ /* 0x000fe40000010e0d */
[----:B------:R-:W-:Y:S02]  /*4cc0*/  LOP3.LUT R18, RZ, R15, RZ, 0x33, !PT ;  /* 0x0000000fff127212 */ /* 0x000fe400078e33ff */
[----:B------:R-:W-:Y:S02]  /*4cd0*/  IADD3.X R19, P0, PT, RZ, R19, RZ, P0, !PT ;  /* 0x00000013ff137210 */ /* 0x000fe4000071e4ff */
[----:B------:R-:W-:Y:S02]  /*4ce0*/  LOP3.LUT R21, RZ, R16, RZ, 0x33, !PT ;  /* 0x00000010ff157212 */ /* 0x000fe400078e33ff */
[----:B------:R-:W-:Y:S02]  /*4cf0*/  IADD3.X R18, P1, PT, RZ, R18, RZ, P0, !PT ;  /* 0x00000012ff127210 */ /* 0x000fe4000073e4ff */
[----:B------:R-:W-:-:S03]  /*4d00*/  ISETP.GT.U32.AND P2, PT, R15, -0x1, PT ;  /* 0xffffffff0f00780c */ /* 0x000fc60003f44070 */
[----:B------:R-:W-:Y:S01]  /*4d10*/  IMAD.X R21, RZ, RZ, R21, P1 ;  /* 0x000000ffff157224 */ /* 0x000fe200008e0615 */
[----:B------:R-:W-:-:S04]  /*4d20*/  ISETP.GT.AND.EX P0, PT, R16, -0x1, PT, P2 ;  /* 0xffffffff1000780c */ /* 0x000fc80003f04320 */
[----:B------:R-:W-:Y:S02]  /*4d30*/  SEL R12, R16, R21, P0 ;  /* 0x00000015100c7207 */ /* 0x000fe40000000000 */
[----:B------:R-:W-:Y:S02]  /*4d40*/  SEL R15, R15, R18, P0 ;  /* 0x000000120f0f7207 */ /* 0x000fe40000000000 */
[----:B------:R-:W-:Y:S02]  /*4d50*/  ISETP.NE.U32.AND P1, PT, R12, RZ, PT ;  /* 0x000000ff0c00720c */ /* 0x000fe40003f25070 */
[----:B------:R-:W-:Y:S02]  /*4d60*/  SEL R14, R14, R19, P0 ;  /* 0x000000130e0e7207 */ /* 0x000fe40000000000 */
[----:B------:R-:W-:Y:S01]  /*4d70*/  SEL R21, R15, R12, !P1 ;  /* 0x0000000c0f157207 */ /* 0x000fe20004800000 */
[----:B------:R-:W-:-:S03]  /*4d80*/  @!P0 IMAD.MOV R17, RZ, RZ, -R17 ;  /* 0x000000ffff118224 */ /* 0x000fc600078e0a11 */
[----:B------:R-:W0:Y:S02]  /*4d90*/  FLO.U32 R18, R21 ;  /* 0x0000001500127300 */ /* 0x000e2400000e0000 */
[C---:B0-----:R-:W-:Y:S02]  /*4da0*/  IADD3 R20, PT, PT, -R18.reuse, 0x1f, RZ ;  /* 0x0000001f12147810 */ /* 0x041fe40007ffe1ff */
[----:B------:R-:W-:-:S03]  /*4db0*/  IADD3 R18, PT, PT, -R18, 0x3f, RZ ;  /* 0x0000003f12127810 */ /* 0x000fc60007ffe1ff */
[----:B------:R-:W-:-:S05]  /*4dc0*/  @P1 IMAD.MOV R18, RZ, RZ, R20 ;  /* 0x000000ffff121224 */ /* 0x000fca00078e0214 */
[----:B------:R-:W-:-:S13]  /*4dd0*/  ISETP.NE.AND P1, PT, R18, RZ, PT ;  /* 0x000000ff1200720c */ /* 0x000fda0003f25270 */
[----:B------:R-:W-:Y:S05]  /*4de0*/  @!P1 BRA `(.L_x_345) ;  /* 0x0000000000289947 */ /* 0x000fea0003800000 */
[C---:B------:R-:W-:Y:S02]  /*4df0*/  LOP3.LUT R20, R18.reuse, 0x3f, RZ, 0xc0, !PT ;  /* 0x0000003f12147812 */ /* 0x040fe400078ec0ff */
[--C-:B------:R-:W-:Y:S02]  /*4e00*/  SHF.R.U64 R17, R17, 0x1, R14.reuse ;  /* 0x0000000111117819 */ /* 0x100fe4000000120e */
[----:B------:R-:W-:Y:S02]  /*4e10*/  SHF.R.U32.HI R14, RZ, 0x1, R14 ;  /* 0x00000001ff0e7819 */ /* 0x000fe4000001160e */
[----:B------:R-:W-:Y:S02]  /*4e20*/  LOP3.LUT R19, R18, 0x3f, RZ, 0xc, !PT ;  /* 0x0000003f12137812 */ /* 0x000fe400078e0cff */
[CC--:B------:R-:W-:Y:S02]  /*4e30*/  SHF.L.U64.HI R12, R15.reuse, R20.reuse, R12 ;  /* 0x000000140f0c7219 */ /* 0x0c0fe4000001020c */
[----:B------:R-:W-:-:S02]  /*4e40*/  SHF.L.U32 R15, R15, R20, RZ ;  /* 0x000000140f0f7219 */ /* 0x000fc400000006ff */
[-CC-:B------:R-:W-:Y:S02]  /*4e50*/  SHF.R.U64 R20, R17, R19.reuse, R14.reuse ;  /* 0x0000001311147219 */ /* 0x180fe4000000120e */
[----:B------:R-:W-:Y:S02]  /*4e60*/  SHF.R.U32.HI R19, RZ, R19, R14 ;  /* 0x00000013ff137219 */ /* 0x000fe4000001160e */
[----:B------:R-:W-:Y:S02]  /*4e70*/  LOP3.LUT R15, R15, R20, RZ, 0xfc, !PT ;  /* 0x000000140f0f7212 */ /* 0x000fe400078efcff */
[----:B------:R-:W-:-:S07]  /*4e80*/  LOP3.LUT R12, R12, R19, RZ, 0xfc, !PT ;  /* 0x000000130c0c7212 */ /* 0x000fce00078efcff */
.L_x_345:
[----:B------:R-:W-:Y:S05]  /*4e90*/  BSYNC.RECONVERGENT B0 ;  /* 0x0000000000007941 */ /* 0x000fea0003800200 */
.L_x_344:
[----:B------:R-:W-:Y:S01]  /*4ea0*/  IMAD.WIDE.U32 R22, R15, 0x2168c235, RZ ;  /* 0x2168c2350f167825 */ /* 0x000fe200078e00ff */
[----:B------:R-:W-:-:S03]  /*4eb0*/  SHF.R.U32.HI R13, RZ, 0x1e, R13 ;  /* 0x0000001eff0d7819 */ /* 0x000fc6000001160d */
[----:B------:R-:W-:Y:S01]  /*4ec0*/  IMAD.MOV.U32 R20, RZ, RZ, R23 ;  /* 0x000000ffff147224 */ /* 0x000fe200078e0017 */
[----:B------:R-:W-:Y:S01]  /*4ed0*/  IADD3 RZ, P2, PT, R22, R22, RZ ;  /* 0x0000001616ff7210 */ /* 0x000fe20007f5e0ff */
[----:B------:R-:W-:Y:S01]  /*4ee0*/  IMAD.MOV.U32 R21, RZ, RZ, RZ ;  /* 0x000000ffff157224 */ /* 0x000fe200078e00ff */
[----:B------:R-:W-:Y:S01]  /*4ef0*/  LEA.HI R13, R16, R13, RZ, 0x1 ;  /* 0x0000000d100d7211 */ /* 0x000fe200078f08ff */
[----:B------:R-:W-:-:S04]  /*4f00*/  IMAD.HI.U32 R14, R12, -0x36f0255e, RZ ;  /* 0xc90fdaa20c0e7827 */ /* 0x000fc800078e00ff */
[----:B------:R-:W-:-:S04]  /*4f10*/  IMAD.WIDE.U32 R20, R15, -0x36f0255e, R20 ;  /* 0xc90fdaa20f147825 */ /* 0x000fc800078e0014 */
[C---:B------:R-:W-:Y:S02]  /*4f20*/  IMAD R17, R12.reuse, -0x36f0255e, RZ ;  /* 0xc90fdaa20c117824 */ /* 0x040fe400078e02ff */
[----:B------:R-:W-:-:S04]  /*4f30*/  IMAD.WIDE.U32 R20, P1, R12, 0x2168c235, R20 ;  /* 0x2168c2350c147825 */ /* 0x000fc80007820014 */
[----:B------:R-:W-:Y:S01]  /*4f40*/  IMAD.X R14, RZ, RZ, R14, P1 ;  /* 0x000000ffff0e7224 */ /* 0x000fe200008e060e */
[----:B------:R-:W-:Y:S02]  /*4f50*/  IADD3 R17, P1, PT, R17, R21, RZ ;  /* 0x0000001511117210 */ /* 0x000fe40007f3e0ff */
[----:B------:R-:W-:-:S03]  /*4f60*/  IADD3.X RZ, P2, PT, R20, R20, RZ, P2, !PT ;  /* 0x0000001414ff7210 */ /* 0x000fc6000175e4ff */
[----:B------:R-:W-:Y:S01]  /*4f70*/  IMAD.X R15, RZ, RZ, R14, P1 ;  /* 0x000000ffff0f7224 */ /* 0x000fe200008e060e */
[C---:B------:R-:W-:Y:S02]  /*4f80*/  ISETP.GT.U32.AND P1, PT, R17.reuse, RZ, PT ;  /* 0x000000ff1100720c */ /* 0x040fe40003f24070 */
[----:B------:R-:W-:Y:S02]  /*4f90*/  IADD3.X R14, P2, PT, R17, R17, RZ, P2, !PT ;  /* 0x00000011110e7210 */ /* 0x000fe4000175e4ff */
[----:B------:R-:W-:-:S03]  /*4fa0*/  ISETP.GT.AND.EX P1, PT, R15, RZ, PT, P1 ;  /* 0x000000ff0f00720c */ /* 0x000fc60003f24310 */
[----:B------:R-:W-:Y:S01]  /*4fb0*/  IMAD.X R12, R15, 0x1, R15, P2 ;  /* 0x000000010f0c7824 */ /* 0x000fe200010e060f */
[----:B------:R-:W-:-:S04]  /*4fc0*/  SEL R14, R14, R17, P1 ;  /* 0x000000110e0e7207 */ /* 0x000fc80000800000 */
[----:B------:R-:W-:Y:S02]  /*4fd0*/  SEL R12, R12, R15, P1 ;  /* 0x0000000f0c0c7207 */ /* 0x000fe40000800000 */
[----:B------:R-:W-:-:S05]  /*4fe0*/  IADD3 R15, P2, PT, R14, 0x1, RZ ;  /* 0x000000010e0f7810 */ /* 0x000fca0007f5e0ff */
[----:B------:R-:W-:-:S05]  /*4ff0*/  IMAD.X R12, RZ, RZ, R12, P2 ;  /* 0x000000ffff0c7224 */ /* 0x000fca00010e060c */
[----:B------:R-:W-:-:S04]  /*5000*/  SHF.R.U64 R15, R15, 0xa, R12 ;  /* 0x0000000a0f0f7819 */ /* 0x000fc8000000120c */
[----:B------:R-:W-:Y:S02]  /*5010*/  IADD3 R17, P2, PT, R15, 0x1, RZ ;  /* 0x000000010f117810 */ /* 0x000fe40007f5e0ff */
[----:B------:R-:W-:Y:S02]  /*5020*/  SEL R15, RZ, 0xffffffff, !P1 ;  /* 0xffffffffff0f7807 */ /* 0x000fe40004800000 */
[----:B------:R-:W-:Y:S02]  /*5030*/  LEA.HI.X R12, R12, RZ, RZ, 0x16, P2 ;  /* 0x000000ff0c0c7211 */ /* 0x000fe400010fb4ff */
[----:B------:R-:W-:Y:S01]  /*5040*/  LOP3.LUT P1, R14, R31, 0x80000000, RZ, 0xc0, !PT ;  /* 0x800000001f0e7812 */ /* 0x000fe2000782c0ff */
[----:B------:R-:W-:Y:S01]  /*5050*/  IMAD.IADD R15, R15, 0x1, -R18 ;  /* 0x000000010f0f7824 */ /* 0x000fe200078e0a12 */
[--C-:B------:R-:W-:Y:S02]  /*5060*/  SHF.R.U64 R17, R17, 0x1, R12.reuse ;  /* 0x0000000111117819 */ /* 0x100fe4000000120c */
[----:B------:R-:W-:Y:S01]  /*5070*/  SHF.R.U32.HI R12, RZ, 0x1, R12 ;  /* 0x00000001ff0c7819 */ /* 0x000fe2000001160c */
[----:B------:R-:W-:Y:S01]  /*5080*/  IMAD.SHL.U32 R15, R15, 0x100000, RZ ;  /* 0x001000000f0f7824 */ /* 0x000fe200078e00ff */
[----:B------:R-:W-:-:S02]  /*5090*/  IADD3 R18, P2, P3, RZ, RZ, R17 ;  /* 0x000000ffff127210 */ /* 0x000fc40007b5e011 */
[----:B------:R-:W-:Y:S02]  /*50a0*/  @!P0 LOP3.LUT R14, R14, 0x80000000, RZ, 0x3c, !PT ;  /* 0x800000000e0e8812 */ /* 0x000fe400078e3cff */
[----:B------:R-:W-:-:S03]  /*50b0*/  IADD3.X R15, PT, PT, R15, 0x3fe00000, R12, P2, P3 ;  /* 0x3fe000000f0f7810 */ /* 0x000fc600017e640c */
[----:B------:R-:W-:Y:S01]  /*50c0*/  @P1 IMAD.MOV R13, RZ, RZ, -R13 ;  /* 0x000000ffff0d1224 */ /* 0x000fe200078e0a0d */
[----:B------:R-:W-:-:S07]  /*50d0*/  LOP3.LUT R31, R15, R14, RZ, 0xfc, !PT ;  /* 0x0000000e0f1f7212 */ /* 0x000fce00078efcff */
.L_x_339:
[----:B------:R-:W-:Y:S02]  /*50e0*/  IMAD.MOV.U32 R19, RZ, RZ, R31 ;  /* 0x000000ffff137224 */ /* 0x000fe400078e001f */
[----:B------:R-:W-:-:S04]  /*50f0*/  IMAD.MOV.U32 R31, RZ, RZ, 0x0 ;  /* 0x00000000ff1f7424 */ /* 0x000fc800078e00ff */
[----:B------:R-:W-:Y:S05]  /*5100*/  RET.REL.NODEC R30 `(_Z26get_Lagrange_points_on_gpuPdS_S_S_S_iiid) ;  /* 0xffffffac1ebc7950 */ /* 0x000fea0003c3ffff */
.L_x_346:
        /* <DEDUP_REMOVED lines=15> */
.L_x_837:


//--------------------- .text._Z28get_Euler_half_points_on_gpuPdS_iiidd --------------------------
	.section	.text._Z28get_Euler_half_points_on_gpuPdS_iiidd,"ax",@progbits
	.align	128
        .global         _Z28get_Euler_half_points_on_gpuPdS_iiidd
        .type           _Z28get_Euler_half_points_on_gpuPdS_iiidd,@function
        .size           _Z28get_Euler_half_points_on_gpuPdS_iiidd,(.L_x_861 - _Z28get_Euler_half_points_on_gpuPdS_iiidd)
        .other          _Z28get_Euler_half_points_on_gpuPdS_iiidd,@"STO_CUDA_ENTRY STV_DEFAULT"
_Z28get_Euler_half_points_on_gpuPdS_iiidd:
.text._Z28get_Euler_half_points_on_gpuPdS_iiidd:
        /* <DEDUP_REMOVED lines=12> */
[----:B------:R-:W4:Y:S07]  /*00c0*/  LDCU UR8, c[0x0][0x398] ;  /* 0x00007300ff0877ac */ /* 0x000f2e0008000800 */
[----:B------:R-:W5:Y:S01]  /*00d0*/  LDC.64 R4, c[0x0][0x3a8] ;  /* 0x0000ea00ff047b82 */ /* 0x000f620000000a00 */
[----:B-1----:R-:W-:Y:S01]  /*00e0*/  UIMAD UR4, UR4, UR5, URZ ;  /* 0x00000005040472a4 */ /* 0x002fe2000f8e02ff */
[----:B0-----:R-:W-:-:S06]  /*00f0*/  VIADD R0, R0, 0x1 ;  /* 0x0000000100007836 */ /* 0x001fcc0000000000 */
[----:B------:R-:W0:Y:S01]  /*0100*/  LDC.64 R6, c[0x0][0x380] ;  /* 0x0000e000ff067b82 */ /* 0x000e220000000a00 */
[----:B------:R-:W-:Y:S02]  /*0110*/  IABS R10, R0 ;  /* 0x00000000000a7213 */ /* 0x000fe40000000000 */
[----:B------:R-:W-:Y:S02]  /*0120*/  ISETP.NE.AND P0, PT, R0, RZ, PT ;  /* 0x000000ff0000720c */ /* 0x000fe40003f05270 */
[----:B------:R-:W1:Y:S03]  /*0130*/  I2F.RP R11, R10 ;  /* 0x0000000a000b7306 */ /* 0x000e660000209400 */
[----:B------:R-:W0:Y:S05]  /*0140*/  LDC.64 R8, c[0x0][0x388] ;  /* 0x0000e200ff087b82 */ /* 0x000e2a0000000a00 */
[----:B-1----:R-:W1:Y:S02]  /*0150*/  MUFU.RCP R11, R11 ;  /* 0x0000000b000b7308 */ /* 0x002e640000001000 */
[----:B-1----:R-:W-:-:S06]  /*0160*/  VIADD R12, R11, 0xffffffe ;  /* 0x0ffffffe0b0c7836 */ /* 0x002fcc0000000000 */
[----:B------:R1:W2:Y:S02]  /*0170*/  F2I.FTZ.U32.TRUNC.NTZ R13, R12 ;  /* 0x0000000c000d7305 */ /* 0x0002a4000021f000 */
[----:B-1----:R-:W-:Y:S01]  /*0180*/  IMAD.MOV.U32 R12, RZ, RZ, RZ ;  /* 0x000000ffff0c7224 */ /* 0x002fe200078e00ff */
[----:B--2---:R-:W-:-:S05]  /*0190*/  IADD3 R11, PT, PT, RZ, -R13, RZ ;  /* 0x8000000dff0b7210 */ /* 0x004fca0007ffe0ff */
[----:B------:R-:W-:-:S04]  /*01a0*/  IMAD R11, R11, R10, RZ ;  /* 0x0000000a0b0b7224 */ /* 0x000fc800078e02ff */
[----:B------:R-:W-:Y:S01]  /*01b0*/  IMAD.HI.U32 R11, R13, R11, R12 ;  /* 0x0000000b0d0b7227 */ /* 0x000fe200078e000c */
[----:B------:R-:W-:-:S03]  /*01c0*/  LOP3.LUT R12, RZ, R0, RZ, 0x33, !PT ;  /* 0x00000000ff0c7212 */ /* 0x000fc600078e33ff */
[----:B0--345:R-:W-:-:S07]  /*01d0*/  IMAD.MOV.U32 R13, RZ, RZ, R14 ;  /* 0x000000ffff0d7224 */ /* 0x039fce00078e000e */
.L_x_347:
[----:B0-----:R-:W-:Y:S01]  /*01e0*/  IABS R14, R0 ;  /* 0x00000000000e7213 */ /* 0x001fe20000000000 */
[----:B------:R-:W-:Y:S01]  /*01f0*/  IMAD.WIDE R20, R13, 0x8, R8 ;  /* 0x000000080d147825 */ /* 0x000fe200078e0208 */
[----:B------:R-:W-:Y:S02]  /*0200*/  IABS R15, R13 ;  /* 0x0000000d000f7213 */ /* 0x000fe40000000000 */
[----:B------:R-:W-:-:S03]  /*0210*/  IADD3 R16, PT, PT, RZ, -R14, RZ ;  /* 0x8000000eff107210 */ /* 0x000fc60007ffe0ff */
[----:B------:R-:W-:-:S04]  /*0220*/  IMAD.HI.U32 R14, R11, R15, RZ ;  /* 0x0000000f0b0e7227 */ /* 0x000fc800078e00ff */
[----:B------:R-:W-:Y:S01]  /*0230*/  IMAD R15, R14, R16, R15 ;  /* 0x000000100e0f7224 */ /* 0x000fe200078e020f */
[----:B------:R-:W-:-:S04]  /*0240*/  IABS R16, R0 ;  /* 0x0000000000107213 */ /* 0x000fc80000000000 */
[----:B------:R-:W-:-:S13]  /*0250*/  ISETP.GT.U32.AND P2, PT, R10, R15, PT ;  /* 0x0000000f0a00720c */ /* 0x000fda0003f44070 */
[----:B------:R-:W-:Y:S01]  /*0260*/  @!P2 IMAD.IADD R15, R15, 0x1, -R16 ;  /* 0x000000010f0fa824 */ /* 0x000fe200078e0a10 */
[----:B------:R-:W-:-:S04]  /*0270*/  @!P2 IADD3 R14, PT, PT, R14, 0x1, RZ ;  /* 0x000000010e0ea810 */ /* 0x000fc80007ffe0ff */
[----:B------:R-:W-:Y:S02]  /*0280*/  ISETP.GE.U32.AND P1, PT, R15, R10, PT ;  /* 0x0000000a0f00720c */ /* 0x000fe40003f26070 */
[----:B------:R-:W-:-:S04]  /*0290*/  LOP3.LUT R15, R13, R0, RZ, 0x3c, !PT ;  /* 0x000000000d0f7212 */ /* 0x000fc800078e3cff */
[----:B------:R-:W-:-:S07]  /*02a0*/  ISETP.GE.AND P3, PT, R15, RZ, PT ;  /* 0x000000ff0f00720c */ /* 0x000fce0003f66270 */
[----:B------:R-:W-:-:S06]  /*02b0*/  @P1 VIADD R14, R14, 0x1 ;  /* 0x000000010e0e1836 */ /* 0x000fcc0000000000 */
[----:B------:R-:W-:-:S04]  /*02c0*/  @!P3 IADD3 R14, PT, PT, -R14, RZ, RZ ;  /* 0x000000ff0e0eb210 */ /* 0x000fc80007ffe1ff */
[----:B------:R-:W-:-:S04]  /*02d0*/  SEL R22, R12, R14, !P0 ;  /* 0x0000000e0c167207 */ /* 0x000fc80004000000 */
[----:B------:R-:W0:Y:S01]  /*02e0*/  I2F.F64 R14, R22 ;  /* 0x00000016000e7312 */ /* 0x000e220000201c00 */
[----:B------:R-:W-:-:S04]  /*02f0*/  IMAD.MOV R23, RZ, RZ, -R22 ;  /* 0x000000ffff177224 */ /* 0x000fc800078e0a16 */
[----:B------:R-:W-:-:S04]  /*0300*/  IMAD R23, R0, R23, R13 ;  /* 0x0000001700177224 */ /* 0x000fc800078e020d */
[----:B------:R-:W1:Y:S01]  /*0310*/  I2F.F64 R16, R23 ;  /* 0x0000001700107312 */ /* 0x000e620000201c00 */
[----:B0-----:R-:W-:Y:S02]  /*0320*/  DFMA R14, R14, R2, -1 ;  /* 0xbff000000e0e742b */ /* 0x001fe40000000002 */
[----:B-1----:R-:W-:Y:S01]  /*0330*/  DFMA R18, R16, R4, -1 ;  /* 0xbff000001012742b */ /* 0x002fe20000000004 */
[C---:B------:R-:W-:Y:S01]  /*0340*/  IMAD.WIDE R16, R13.reuse, 0x8, R6 ;  /* 0x000000080d107825 */ /* 0x040fe200078e0206 */
[----:B------:R-:W-:-:S04]  /*0350*/  IADD3 R13, PT, PT, R13, UR4, RZ ;  /* 0x000000040d0d7c10 */ /* 0x000fc8000fffe0ff */
[----:B------:R0:W-:Y:S01]  /*0360*/  STG.E.64 desc[UR6][R16.64], R14 ;  /* 0x0000000e10007986 */ /* 0x0001e2000c101b06 */
[----:B------:R-:W-:-:S03]  /*0370*/  ISETP.GE.AND P1, PT, R13, UR8, PT ;  /* 0x000000080d007c0c */ /* 0x000fc6000bf26270 */
[----:B------:R0:W-:Y:S10]  /*0380*/  STG.E.64 desc[UR6][R20.64], R18 ;  /* 0x0000001214007986 */ /* 0x0001f4000c101b06 */
[----:B------:R-:W-:Y:S05]  /*0390*/  @!P1 BRA `(.L_x_347) ;  /* 0xfffffffc00909947 */ /* 0x000fea000383ffff */
[----:B------:R-:W-:Y:S05]  /*03a0*/  EXIT ;  /* 0x000000000000794d */ /* 0x000fea0003800000 */
.L_x_348:
        /* <DEDUP_REMOVED lines=13> */
.L_x_861:


//--------------------- .text._Z35get_Euler_cell_center_points_on_gpuPdS_iiidd --------------------------
	.section	.text._Z35get_Euler_cell_center_points_on_gpuPdS_iiidd,"ax",@progbits
	.align	128
        .global         _Z35get_Euler_cell_center_points_on_gpuPdS_iiidd
        .type           _Z35get_Euler_cell_center_points_on_gpuPdS_iiidd,@function
        .size           _Z35get_Euler_cell_center_points_on_gpuPdS_iiidd,(.L_x_862 - _Z35get_Euler_cell_center_points_on_gpuPdS_iiidd)
        .other          _Z35get_Euler_cell_center_points_on_gpuPdS_iiidd,@"STO_CUDA_ENTRY STV_DEFAULT"
_Z35get_Euler_cell_center_points_on_gpuPdS_iiidd:
.text._Z35get_Euler_cell_center_points_on_gpuPdS_iiidd:
        /* <DEDUP_REMOVED lines=13> */
[----:B------:R-:W5:Y:S01]  /*00d0*/  LDC.64 R2, c[0x0][0x3a0] ;  /* 0x0000e800ff027b82 */ /* 0x000f620000000a00 */
[----:B-1----:R-:W-:Y:S01]  /*00e0*/  UIMAD UR4, UR4, UR5, URZ ;  /* 0x00000005040472a4 */ /* 0x002fe2000f8e02ff */
[----:B0-----:R-:W-:-:S06]  /*00f0*/  IABS R0, R15 ;  /* 0x0000000f00007213 */ /* 0x001fcc0000000000 */
[----:B------:R-:W0:Y:S01]  /*0100*/  LDC.64 R4, c[0x0][0x3a8] ;  /* 0x0000ea00ff047b82 */ /* 0x000e220000000a00 */
[----:B------:R-:W-:Y:S01]  /*0110*/  ISETP.NE.AND P0, PT, R15, RZ, PT ;  /* 0x000000ff0f00720c */ /* 0x000fe20003f05270 */
[----:B------:R-:W1:Y:S06]  /*0120*/  I2F.RP R11, R0 ;  /* 0x00000000000b7306 */ /* 0x000e6c0000209400 */
[----:B------:R-:W0:Y:S08]  /*0130*/  LDC.64 R6, c[0x0][0x380] ;  /* 0x0000e000ff067b82 */ /* 0x000e300000000a00 */
[----:B------:R-:W0:Y:S01]  /*0140*/  LDC.64 R8, c[0x0][0x388] ;  /* 0x0000e200ff087b82 */ /* 0x000e220000000a00 */
[----:B-1----:R-:W1:Y:S02]  /*0150*/  MUFU.RCP R11, R11 ;  /* 0x0000000b000b7308 */ /* 0x002e640000001000 */
[----:B-1----:R-:W-:-:S06]  /*0160*/  VIADD R12, R11, 0xffffffe ;  /* 0x0ffffffe0b0c7836 */ /* 0x002fcc0000000000 */
[----:B------:R1:W2:Y:S02]  /*0170*/  F2I.FTZ.U32.TRUNC.NTZ R13, R12 ;  /* 0x0000000c000d7305 */ /* 0x0002a4000021f000 */
[----:B-1----:R-:W-:Y:S02]  /*0180*/  HFMA2 R12, -RZ, RZ, 0, 0 ;  /* 0x00000000ff0c7431 */ /* 0x002fe400000001ff */
[----:B--2---:R-:W-:-:S04]  /*0190*/  IMAD.MOV R11, RZ, RZ, -R13 ;  /* 0x000000ffff0b7224 */ /* 0x004fc800078e0a0d */
[----:B------:R-:W-:-:S04]  /*01a0*/  IMAD R11, R11, R0, RZ ;  /* 0x000000000b0b7224 */ /* 0x000fc800078e02ff */
[----:B------:R-:W-:Y:S01]  /*01b0*/  IMAD.HI.U32 R11, R13, R11, R12 ;  /* 0x0000000b0d0b7227 */ /* 0x000fe200078e000c */
[----:B------:R-:W-:-:S03]  /*01c0*/  LOP3.LUT R12, RZ, R15, RZ, 0x33, !PT ;  /* 0x0000000fff0c7212 */ /* 0x000fc600078e33ff */
[----:B0--345:R-:W-:-:S07]  /*01d0*/  IMAD.MOV.U32 R13, RZ, RZ, R14 ;  /* 0x000000ffff0d7224 */ /* 0x039fce00078e000e */
.L_x_349:
[----:B0-----:R-:W-:Y:S01]  /*01e0*/  IABS R16, R13 ;  /* 0x0000000d00107213 */ /* 0x001fe20000000000 */
[----:B------:R-:W-:Y:S01]  /*01f0*/  IMAD.WIDE R20, R13, 0x8, R8 ;  /* 0x000000080d147825 */ /* 0x000fe200078e0208 */
[----:B------:R-:W-:-:S03]  /*0200*/  IABS R18, R10 ;  /* 0x0000000a00127213 */ /* 0x000fc60000000000 */
[----:B------:R-:W-:-:S05]  /*0210*/  IMAD.HI.U32 R14, R11, R16, RZ ;  /* 0x000000100b0e7227 */ /* 0x000fca00078e00ff */
[----:B------:R-:W-:-:S05]  /*0220*/  IADD3 R15, PT, PT, -R14, RZ, RZ ;  /* 0x000000ff0e0f7210 */ /* 0x000fca0007ffe1ff */
[----:B------:R-:W-:-:S05]  /*0230*/  IMAD R15, R18, R15, R16 ;  /* 0x0000000f120f7224 */ /* 0x000fca00078e0210 */
        /* <DEDUP_REMOVED lines=13> */
[----:B0-----:R-:W-:-:S08]  /*0310*/  DADD R14, R14, 0.5 ;  /* 0x3fe000000e0e7429 */ /* 0x001fd00000000000 */
[----:B------:R-:W-:Y:S02]  /*0320*/  DFMA R14, R14, R2, -1 ;  /* 0xbff000000e0e742b */ /* 0x000fe40000000002 */
[----:B-1----:R-:W-:-:S08]  /*0330*/  DADD R16, R16, 0.5 ;  /* 0x3fe0000010107429 */ /* 0x002fd00000000000 */
[----:B------:R-:W-:Y:S01]  /*0340*/  DFMA R18, R16, R4, -1 ;  /* 0xbff000001012742b */ /* 0x000fe20000000004 */
[C---:B------:R-:W-:Y:S01]  /*0350*/  IMAD.WIDE R16, R13.reuse, 0x8, R6 ;  /* 0x000000080d107825 */ /* 0x040fe200078e0206 */
[----:B------:R-:W-:-:S04]  /*0360*/  IADD3 R13, PT, PT, R13, UR4, RZ ;  /* 0x000000040d0d7c10 */ /* 0x000fc8000fffe0ff */
[----:B------:R0:W-:Y:S01]  /*0370*/  STG.E.64 desc[UR6][R16.64], R14 ;  /* 0x0000000e10007986 */ /* 0x0001e2000c101b06 */
[----:B------:R-:W-:-:S03]  /*0380*/  ISETP.GE.AND P1, PT, R13, UR8, PT ;  /* 0x000000080d007c0c */ /* 0x000fc6000bf26270 */
[----:B------:R0:W-:Y:S10]  /*0390*/  STG.E.64 desc[UR6][R20.64], R18 ;  /* 0x0000001214007986 */ /* 0x0001f4000c101b06 */
[----:B------:R-:W-:Y:S05]  /*03a0*/  @!P1 BRA `(.L_x_349) ;  /* 0xfffffffc008c9947 */ /* 0x000fea000383ffff */
[----:B------:R-:W-:Y:S05]  /*03b0*/  EXIT ;  /* 0x000000000000794d */ /* 0x000fea0003800000 */
.L_x_350:
        /* <DEDUP_REMOVED lines=12> */
.L_x_862:


//--------------------- .text._Z22get_source_term_on_gpuPdS_S_ddddi --------------------------
	.section	.text._Z22get_source_term_on_gpuPdS_S_ddddi,"ax",@progbits
	.align	128
        .global         _Z22get_source_term_on_gpuPdS_S_ddddi
        .type           _Z22get_source_term_on_gpuPdS_S_ddddi,@function
        .size           _Z22get_source_term_on_gpuPdS_S_ddddi,(.L_x_840 - _Z22get_source_term_on_gpuPdS_S_ddddi)
        .other          _Z22get_source_term_on_gpuPdS_S_ddddi,@"STO_CUDA_ENTRY STV_DEFAULT"
_Z22get_source_term_on_gpuPdS_S_ddddi:
.text._Z22get_source_term_on_gpuPdS_S_ddddi:
        /* <DEDUP_REMOVED lines=10> */
[----:B------:R-:W1:Y:S01]  /*00a0*/  LDCU.64 UR6, c[0x0][0x3a8] ;  /* 0x00007500ff0677ac */ /* 0x000e620008000a00 */
[----:B------:R-:W-:Y:S02]  /*00b0*/  IMAD.MOV.U32 R14, RZ, RZ, 0x47ae147b ;  /* 0x47ae147bff0e7424 */ /* 0x000fe400078e00ff */
[----:B------:R-:W-:Y:S01]  /*00c0*/  IMAD.MOV.U32 R15, RZ, RZ, 0x3f747ae1 ;  /* 0x3f747ae1ff0f7424 */ /* 0x000fe200078e00ff */
[----:B------:R-:W-:Y:S01]  /*00d0*/  UMOV UR8, 0x54442d18 ;  /* 0x54442d1800087882 */ /* 0x000fe20000000000 */
[----:B------:R-:W-:Y:S01]  /*00e0*/  IMAD.MOV.U32 R32, RZ, RZ, 0x54442d18 ;  /* 0x54442d18ff207424 */ /* 0x000fe200078e00ff */
[----:B------:R-:W-:Y:S01]  /*00f0*/  UMOV UR9, 0x3ff921fb ;  /* 0x3ff921fb00097882 */ /* 0x000fe20000000000 */
[----:B------:R-:W-:Y:S02]  /*0100*/  IMAD.MOV.U32 R33, RZ, RZ, 0x400921fb ;  /* 0x400921fbff217424 */ /* 0x000fe400078e00ff */
[----:B------:R-:W-:-:S04]  /*0110*/  IMAD.MOV.U32 R4, RZ, RZ, 0x1 ;  /* 0x00000001ff047424 */ /* 0x000fc800078e00ff */
[----:B-1----:R-:W-:Y:S02]  /*0120*/  DMUL R32, R32, UR6 ;  /* 0x0000000620207c28 */ /* 0x002fe40008000000 */
[----:B0-----:R-:W-:-:S06]  /*0130*/  DMUL R6, R6, 4 ;  /* 0x4010000006067828 */ /* 0x001fcc0000000000 */
[----:B------:R-:W-:Y:S02]  /*0140*/  DSETP.NEU.AND P1, PT, |R32|, +INF , PT ;  /* 0x7ff000002000742a */ /* 0x000fe40003f2d200 */
[----:B------:R-:W-:Y:S01]  /*0150*/  DFMA R6, R6, UR6, R14 ;  /* 0x0000000606067c2b */ /* 0x000fe2000800000e */
[----:B------:R-:W-:Y:S01]  /*0160*/  UMOV UR6, 0x6dc9c883 ;  /* 0x6dc9c88300067882 */ /* 0x000fe20000000000 */
[----:B------:R-:W-:Y:S02]  /*0170*/  UMOV UR7, 0x3fe45f30 ;  /* 0x3fe45f3000077882 */ /* 0x000fe40000000000 */
[----:B------:R-:W-:Y:S02]  /*0180*/  DMUL R2, R32, UR6 ;  /* 0x0000000620027c28 */ /* 0x000fe40008000000 */
[----:B------:R-:W0:Y:S06]  /*0190*/  MUFU.RCP64H R5, R7 ;  /* 0x0000000700057308 */ /* 0x000e2c0000001800 */
[----:B------:R-:W-:-:S02]  /*01a0*/  VOTEU.ANY UP0, P1 ;  /* 0x0000000000ff7886 */ /* 0x000fc40000800100 */
[----:B------:R-:W1:Y:S01]  /*01b0*/  F2I.F64 R2, R2 ;  /* 0x0000000200027311 */ /* 0x000e620000301100 */
[----:B0-----:R-:W-:Y:S01]  /*01c0*/  DFMA R8, -R6, R4, 1 ;  /* 0x3ff000000608742b */ /* 0x001fe20000000104 */
[----:B-1----:R-:W-:-:S07]  /*01d0*/  R2UR UR6, R2 ;  /* 0x00000000020672ca */ /* 0x002fce00000e0000 */
[----:B------:R-:W-:-:S08]  /*01e0*/  DFMA R8, R8, R8, R8 ;  /* 0x000000080808722b */ /* 0x000fd00000000008 */
[----:B------:R-:W-:Y:S01]  /*01f0*/  DFMA R8, R4, R8, R4 ;  /* 0x000000080408722b */ /* 0x000fe20000000004 */
[----:B------:R-:W0:Y:S07]  /*0200*/  I2F.F64 R4, UR6 ;  /* 0x0000000600047d12 */ /* 0x000e2e0008201c00 */
[----:B------:R-:W-:-:S08]  /*0210*/  DFMA R10, -R6, R8, 1 ;  /* 0x3ff00000060a742b */ /* 0x000fd00000000108 */
[----:B------:R-:W-:Y:S02]  /*0220*/  DFMA R10, R8, R10, R8 ;  /* 0x0000000a080a722b */ /* 0x000fe40000000008 */
[----:B0-----:R-:W-:Y:S01]  /*0230*/  DFMA R2, R4, -UR8, R32 ;  /* 0x8000000804027c2b */ /* 0x001fe20008000020 */
[----:B------:R-:W-:Y:S01]  /*0240*/  UMOV UR8, 0x33145c00 ;  /* 0x33145c0000087882 */ /* 0x000fe20000000000 */
[----:B------:R-:W-:-:S04]  /*0250*/  UMOV UR9, 0x3c91a626 ;  /* 0x3c91a62600097882 */ /* 0x000fc80000000000 */
[----:B------:R-:W-:Y:S02]  /*0260*/  DMUL R12, R10, R14 ;  /* 0x0000000e0a0c7228 */ /* 0x000fe40000000000 */
[----:B------:R-:W-:Y:S01]  /*0270*/  DFMA R8, R4, -UR8, R2 ;  /* 0x8000000804087c2b */ /* 0x000fe20008000002 */
[----:B------:R-:W-:Y:S01]  /*0280*/  UMOV UR8, 0x252049c0 ;  /* 0x252049c000087882 */ /* 0x000fe20000000000 */
[----:B------:R-:W-:-:S04]  /*0290*/  UMOV UR9, 0x397b839a ;  /* 0x397b839a00097882 */ /* 0x000fc80000000000 */
[----:B------:R-:W-:Y:S02]  /*02a0*/  DFMA R14, -R6, R12, R14 ;  /* 0x0000000c060e722b */ /* 0x000fe4000000010e */
[----:B------:R-:W-:-:S06]  /*02b0*/  DFMA R8, R4, -UR8, R8 ;  /* 0x8000000804087c2b */ /* 0x000fcc0008000008 */
[----:B------:R-:W-:Y:S02]  /*02c0*/  DFMA R2, R10, R14, R12 ;  /* 0x0000000e0a02722b */ /* 0x000fe4000000000c */
[----:B------:R-:W-:Y:S02]  /*02d0*/  DMUL R10, RZ, R32 ;  /* 0x00000020ff0a7228 */ /* 0x000fe40000000000 */
[----:B------:R-:W-:Y:S02]  /*02e0*/  R2UR UR10, R8 ;  /* 0x00000000080a72ca */ /* 0x000fe400000e0000 */
[----:B------:R-:W-:-:S04]  /*02f0*/  R2UR UR11, R9 ;  /* 0x00000000090b72ca */ /* 0x000fc800000e0000 */
[----:B------:R-:W-:Y:S02]  /*0300*/  FFMA R4, RZ, R7, R3 ;  /* 0x00000007ff047223 */ /* 0x000fe40000000003 */
[----:B------:R-:W-:Y:S02]  /*0310*/  R2UR UR8, R10 ;  /* 0x000000000a0872ca */ /* 0x000fe400000e0000 */
[----:B------:R-:W-:Y:S02]  /*0320*/  R2UR UR9, R11 ;  /* 0x000000000b0972ca */ /* 0x000fe400000e0000 */
[----:B------:R-:W-:-:S13]  /*0330*/  FSETP.GT.AND P0, PT, |R4|, 1.469367938527859385e-39, PT ;  /* 0x001000000400780b */ /* 0x000fda0003f04200 */
[----:B------:R-:W-:Y:S05]  /*0340*/  @P0 BRA `(.L_x_351) ;  /* 0x0000000000200947 */ /* 0x000fea0003800000 */
[----:B------:R-:W-:Y:S01]  /*0350*/  IMAD.MOV.U32 R24, RZ, RZ, 0x47ae147b ;  /* 0x47ae147bff187424 */ /* 0x000fe200078e00ff */
[----:B------:R-:W-:Y:S01]  /*0360*/  MOV R22, 0x3b0 ;  /* 0x000003b000167802 */ /* 0x000fe20000000f00 */
[----:B------:R-:W-:Y:S02]  /*0370*/  IMAD.MOV.U32 R23, RZ, RZ, 0x3f747ae1 ;  /* 0x3f747ae1ff177424 */ /* 0x000fe400078e00ff */
[----:B------:R-:W-:Y:S02]  /*0380*/  IMAD.MOV.U32 R20, RZ, RZ, R6 ;  /* 0x000000ffff147224 */ /* 0x000fe400078e0006 */
[----:B------:R-:W-:-:S07]  /*0390*/  IMAD.MOV.U32 R21, RZ, RZ, R7 ;  /* 0x000000ffff157224 */ /* 0x000fce00078e0007 */
[----:B------:R-:W-:Y:S05]  /*03a0*/  CALL.REL.NOINC `($__internal_12_$__cuda_sm20_div_rn_f64_full) ;  /* 0x0000014c00407944 */ /* 0x000fea0003c00000 */
[----:B------:R-:W-:Y:S02]  /*03b0*/  IMAD.MOV.U32 R2, RZ, RZ, R20 ;  /* 0x000000ffff027224 */ /* 0x000fe400078e0014 */
[----:B------:R-:W-:-:S07]  /*03c0*/  IMAD.MOV.U32 R3, RZ, RZ, R21 ;  /* 0x000000ffff037224 */ /* 0x000fce00078e0015 */
.L_x_351:
[----:B------:R-:W-:Y:S01]  /*03d0*/  PLOP3.LUT P0, PT, PT, PT, UP0, 0x40, 0x4 ;  /* 0x000000000004781c */ /* 0x000fe20003f0e808 */
[----:B------:R-:W-:Y:S01]  /*03e0*/  IMAD.U32 R4, RZ, RZ, UR8 ;  /* 0x00000008ff047e24 */ /* 0x000fe2000f8e00ff */
[----:B------:R-:W-:Y:S01]  /*03f0*/  PLOP3.LUT P1, PT, PT, PT, UP0, 0x40, 0x4 ;  /* 0x000000000004781c */ /* 0x000fe20003f2e808 */
[----:B------:R-:W-:Y:S01]  /*0400*/  IMAD.U32 R5, RZ, RZ, UR9 ;  /* 0x00000009ff057e24 */ /* 0x000fe2000f8e00ff */
[----:B------:R-:W-:Y:S01]  /*0410*/  PLOP3.LUT P2, PT, PT, PT, UP0, 0x40, 0x4 ;  /* 0x000000000004781c */ /* 0x000fe20003f4e808 */
[----:B------:R-:W0:Y:S01]  /*0420*/  LDCU UR5, c[0x0][0x370] ;  /* 0x00006e00ff0577ac */ /* 0x000e220008000800 */
[----:B------:R-:W-:Y:S01]  /*0430*/  FSEL R4, R4, UR10, P1 ;  /* 0x0000000a04047c08 */ /* 0x000fe20008800000 */
[----:B------:R-:W-:Y:S01]  /*0440*/  BSSY.RECONVERGENT B0, `(.L_x_352) ;  /* 0x00014c5000007945 */ /* 0x000fe20003800200 */
[----:B------:R-:W-:Y:S01]  /*0450*/  FSEL R5, R5, UR11, P2 ;  /* 0x0000000b05057c08 */ /* 0x000fe20009000000 */
[----:B------:R-:W-:Y:S01]  /*0460*/  USEL UR18, UR6, URZ, UP0 ;  /* 0x000000ff06127287 */ /* 0x000fe20008000000 */
[----:B------:R-:W-:Y:S01]  /*0470*/  R2UR UR16, R4 ;  /* 0x00000000041072ca */ /* 0x000fe200000e0000 */
[----:B------:R-:W1:Y:S01]  /*0480*/  LDCU.64 UR12, c[0x0][0x358] ;  /* 0x00006b00ff0c77ac */ /* 0x000e620008000a00 */
[----:B------:R-:W-:Y:S01]  /*0490*/  R2UR UR17, R5 ;  /* 0x00000000051172ca */ /* 0x000fe200000e0000 */
[----:B------:R-:W-:Y:S01]  /*04a0*/  DSETP.LTU.OR P0, PT, |R32|, 2.14748364800000000000e+09, P0 ;  /* 0x41e000002000742a */ /* 0x000fe20000709600 */
[----:B------:R-:W2:Y:S01]  /*04b0*/  LDCU UR7, c[0x0][0x3b8] ;  /* 0x00007700ff0777ac */ /* 0x000ea20008000800 */
[----:B------:R-:W3:Y:S01]  /*04c0*/  LDCU.64 UR14, c[0x4][0x8] ;  /* 0x01000100ff0e77ac */ /* 0x000ee20008000a00 */
[----:B0-----:R-:W-:-:S11]  /*04d0*/  UIMAD UR4, UR4, UR5, URZ ;  /* 0x00000005040472a4 */ /* 0x001fd6000f8e02ff */
[----:B------:R-:W-:-:S05]  /*04e0*/  VOTEU.ANY UP0, P0 ;  /* 0x0000000000ff7886 */ /* 0x000fca0000000100 */
.L_x_657:
[----:B------:R-:W0:Y:S08]  /*04f0*/  LDC.64 R8, c[0x0][0x380] ;  /* 0x0000e000ff087b82 */ /* 0x000e300000000a00 */
[----:B------:R-:W4:Y:S08]  /*0500*/  LDC.64 R10, c[0x0][0x388] ;  /* 0x0000e200ff0a7b82 */ /* 0x000f300000000a00 */
[----:B------:R-:W5:Y:S01]  /*0510*/  LDC.64 R12, c[0x0][0x398] ;  /* 0x0000e600ff0c7b82 */ /* 0x000f620000000a00 */
[----:B0-----:R-:W-:-:S07]  /*0520*/  IMAD.WIDE R8, R0, 0x8, R8 ;  /* 0x0000000800087825 */ /* 0x001fce00078e0208 */
[----:B------:R-:W0:Y:S01]  /*0530*/  LDC.64 R16, c[0x0][0x3a0] ;  /* 0x0000e800ff107b82 */ /* 0x000e220000000a00 */
[----:B-1----:R-:W5:Y:S01]  /*0540*/  LDG.E.64 R8, desc[UR12][R8.64] ;  /* 0x0000000c08087981 */ /* 0x002f62000c1e1b00 */
[----:B----4-:R-:W-:-:S06]  /*0550*/  IMAD.WIDE R10, R0, 0x8, R10 ;  /* 0x00000008000a7825 */ /* 0x010fcc00078e020a */
[----:B------:R-:W0:Y:S01]  /*0560*/  LDG.E.64 R10, desc[UR12][R10.64] ;  /* 0x0000000c0a0a7981 */ /* 0x000e22000c1e1b00 */
[----:B------:R-:W-:Y:S01]  /*0570*/  DSETP.NEU.AND P0, PT, |R32|, +INF , PT ;  /* 0x7ff000002000742a */ /* 0x000fe20003f0d200 */
[----:B------:R-:W-:Y:S02]  /*0580*/  IMAD.U32 R18, RZ, RZ, UR8 ;  /* 0x00000008ff127e24 */ /* 0x000fe4000f8e00ff */
[----:B------:R-:W-:Y:S02]  /*0590*/  IMAD.U32 R19, RZ, RZ, UR9 ;  /* 0x00000009ff137e24 */ /* 0x000fe4000f8e00ff */
[----:B------:R-:W-:Y:S01]  /*05a0*/  IMAD.MOV.U32 R4, RZ, RZ, 0x1 ;  /* 0x00000001ff047424 */ /* 0x000fe200078e00ff */
[C-C-:B-----5:R-:W-:Y:S02]  /*05b0*/  DFMA R38, R12.reuse, -0.5, R8.reuse ;  /* 0xbfe000000c26782b */ /* 0x160fe40000000008 */
[----:B------:R-:W-:Y:S02]  /*05c0*/  DFMA R12, R12, 0.5, R8 ;  /* 0x3fe000000c0c782b */ /* 0x000fe40000000008 */
[----:B0-----:R-:W-:-:S02]  /*05d0*/  DFMA R14, R16, -0.5, R10 ;  /* 0xbfe00000100e782b */ /* 0x001fc4000000000a */
[----:B------:R-:W-:Y:S02]  /*05e0*/  DFMA R16, R16, 0.5, R10 ;  /* 0x3fe000001010782b */ /* 0x000fe4000000000a */
[----:B------:R-:W-:Y:S09]  /*05f0*/  @!P0 BRA `(.L_x_353) ;  /* 0x0000000000388947 */ /* 0x000ff20003800000 */
[----:B------:R-:W-:Y:S01]  /*0600*/  DSETP.GE.AND P0, PT, |R32|, 2.14748364800000000000e+09, PT ;  /* 0x41e000002000742a */ /* 0x000fe20003f06200 */
[----:B------:R-:W-:Y:S02]  /*0610*/  IMAD.U32 R18, RZ, RZ, UR10 ;  /* 0x0000000aff127e24 */ /* 0x000fe4000f8e00ff */
[----:B------:R-:W-:Y:S02]  /*0620*/  IMAD.U32 R19, RZ, RZ, UR11 ;  /* 0x0000000bff137e24 */ /* 0x000fe4000f8e00ff */
[----:B------:R-:W-:-:S09]  /*0630*/  IMAD.U32 R21, RZ, RZ, UR6 ;  /* 0x00000006ff157e24 */ /* 0x000fd2000f8e00ff */
[----:B------:R-:W-:Y:S05]  /*0640*/  @!P0 BRA `(.L_x_354) ;  /* 0x0000000000208947 */ /* 0x000fea0003800000 */
[----:B------:R-:W-:Y:S01]  /*0650*/  BSSY.RECONVERGENT B3, `(.L_x_355) ;  /* 0x0000005000037945 */ /* 0x000fe20003800200 */
[----:B------:R-:W-:Y:S01]  /*0660*/  IMAD.MOV.U32 R26, RZ, RZ, R32 ;  /* 0x000000ffff1a7224 */ /* 0x000fe200078e0020 */
[----:B------:R-:W-:Y:S01]  /*0670*/  MOV R46, 0x6a0 ;  /* 0x000006a0002e7802 */ /* 0x000fe20000000f00 */
[----:B------:R-:W-:-:S07]  /*0680*/  IMAD.MOV.U32 R31, RZ, RZ, R33 ;  /* 0x000000ffff1f7224 */ /* 0x000fce00078e0021 */
[----:B--23--:R-:W-:Y:S05]  /*0690*/  CALL.REL.NOINC `($_Z22get_source_term_on_gpuPdS_S_ddddi$__internal_trig_reduction_slowpathd) ;  /* 0x0000015800d47944 */ /* 0x00cfea0003c00000 */
[----:B------:R-:W-:Y:S05]  /*06a0*/  BSYNC.RECONVERGENT B3 ;  /* 0x0000000000037941 */ /* 0x000fea0003800200 */
.L_x_355:
[----:B------:R-:W-:Y:S02]  /*06b0*/  IMAD.MOV.U32 R18, RZ, RZ, R26 ;  /* 0x000000ffff127224 */ /* 0x000fe400078e001a */
[----:B------:R-:W-:-:S07]  /*06c0*/  IMAD.MOV.U32 R19, RZ, RZ, R27 ;  /* 0x000000ffff137224 */ /* 0x000fce00078e001b */
.L_x_354:
[----:B------:R-:W-:-:S07]  /*06d0*/  VIADD R4, R21, 0x1 ;  /* 0x0000000115047836 */ /* 0x000fce0000000000 */
.L_x_353:
[----:B------:R-:W-:-:S05]  /*06e0*/  IMAD.SHL.U32 R5, R4, 0x40, RZ ;  /* 0x0000004004057824 */ /* 0x000fca00078e00ff */
[----:B------:R-:W-:-:S04]  /*06f0*/  LOP3.LUT R5, R5, 0x40, RZ, 0xc0, !PT ;  /* 0x0000004005057812 */ /* 0x000fc800078ec0ff */
[----:B---3--:R-:W-:-:S05]  /*0700*/  IADD3 R34, P0, PT, R5, UR14, RZ ;  /* 0x0000000e05227c10 */ /* 0x008fca000ff1e0ff */
[----:B------:R-:W-:-:S05]  /*0710*/  IMAD.X R35, RZ, RZ, UR15, P0 ;  /* 0x0000000fff237e24 */ /* 0x000fca00080e06ff */
[----:B------:R-:W3:Y:S04]  /*0720*/  LDG.E.128.CONSTANT R20, desc[UR12][R34.64] ;  /* 0x0000000c22147981 */ /* 0x000ee8000c1e9d00 */
[----:B------:R-:W4:Y:S04]  /*0730*/  LDG.E.128.CONSTANT R24, desc[UR12][R34.64+0x10] ;  /* 0x0000100c22187981 */ /* 0x000f28000c1e9d00 */
[----:B------:R-:W5:Y:S01]  /*0740*/  LDG.E.128.CONSTANT R28, desc[UR12][R34.64+0x20] ;  /* 0x0000200c221c7981 */ /* 0x000f62000c1e9d00 */
[----:B------:R-:W-:Y:S01]  /*0750*/  LOP3.LUT R5, R4, 0x1, RZ, 0xc0, !PT ;  /* 0x0000000104057812 */ /* 0x000fe200078ec0ff */
[----:B------:R-:W-:Y:S01]  /*0760*/  IMAD.MOV.U32 R40, RZ, RZ, 0x20fd8164 ;  /* 0x20fd8164ff287424 */ /* 0x000fe200078e00ff */
[----:B------:R-:W-:-:S02]  /*0770*/  DMUL R36, R18, R18 ;  /* 0x0000001212247228 */ /* 0x000fc40000000000 */
[----:B------:R-:W-:Y:S01]  /*0780*/  ISETP.NE.U32.AND P0, PT, R5, 0x1, PT ;  /* 0x000000010500780c */ /* 0x000fe20003f05070 */
[----:B------:R-:W-:-:S03]  /*0790*/  IMAD.MOV.U32 R5, RZ, RZ, 0x3da8ff83 ;  /* 0x3da8ff83ff057424 */ /* 0x000fc600078e00ff */
[----:B------:R-:W-:Y:S02]  /*07a0*/  FSEL R40, R40, -8.06006814911005101289e+34, !P0 ;  /* 0xf9785eba28287808 */ /* 0x000fe40004000000 */
[----:B------:R-:W-:-:S06]  /*07b0*/  FSEL R41, -R5, 0.11223486810922622681, !P0 ;  /* 0x3de5db6505297808 */ /* 0x000fcc0004000100 */
[----:B---3--:R-:W-:-:S08]  /*07c0*/  DFMA R20, R36, R40, R20 ;  /* 0x000000282414722b */ /* 0x008fd00000000014 */
[----:B------:R-:W-:-:S08]  /*07d0*/  DFMA R20, R36, R20, R22 ;  /* 0x000000142414722b */ /* 0x000fd00000000016 */
[----:B----4-:R-:W-:-:S08]  /*07e0*/  DFMA R20, R36, R20, R24 ;  /* 0x000000142414722b */ /* 0x010fd00000000018 */
[----:B------:R-:W-:-:S08]  /*07f0*/  DFMA R20, R36, R20, R26 ;  /* 0x000000142414722b */ /* 0x000fd0000000001a */
[----:B-----5:R-:W-:-:S08]  /*0800*/  DFMA R20, R36, R20, R28 ;  /* 0x000000142414722b */ /* 0x020fd0000000001c */
[----:B------:R-:W-:-:S08]  /*0810*/  DFMA R20, R36, R20, R30 ;  /* 0x000000142414722b */ /* 0x000fd0000000001e */
[----:B------:R-:W-:Y:S02]  /*0820*/  DFMA R18, R20, R18, R18 ;  /* 0x000000121412722b */ /* 0x000fe40000000012 */
[----:B------:R-:W-:-:S10]  /*0830*/  DFMA R20, R36, R20, 1 ;  /* 0x3ff000002414742b */ /* 0x000fd40000000014 */
[----:B------:R-:W-:Y:S02]  /*0840*/  FSEL R20, R20, R18, !P0 ;  /* 0x0000001214147208 */ /* 0x000fe40004000000 */
[----:B------:R-:W-:Y:S02]  /*0850*/  FSEL R21, R21, R19, !P0 ;  /* 0x0000001315157208 */ /* 0x000fe40004000000 */
[----:B------:R-:W-:Y:S01]  /*0860*/  LOP3.LUT P0, RZ, R4, 0x2, RZ, 0xc0, !PT ;  /* 0x0000000204ff7812 */ /* 0x000fe2000780c0ff */
[----:B------:R-:W-:-:S03]  /*0870*/  IMAD.U32 R4, RZ, RZ, UR18 ;  /* 0x00000012ff047e24 */ /* 0x000fc6000f8e00ff */
[----:B------:R-:W-:-:S10]  /*0880*/  DADD R18, RZ, -R20 ;  /* 0x00000000ff127229 */ /* 0x000fd40000000814 */
[----:B------:R-:W-:Y:S01]  /*0890*/  FSEL R34, R20, R18, !P0 ;  /* 0x0000001214227208 */ /* 0x000fe20004000000 */
[----:B------:R-:W-:Y:S01]  /*08a0*/  IMAD.U32 R18, RZ, RZ, UR16 ;  /* 0x00000010ff127e24 */ /* 0x000fe2000f8e00ff */
[----:B------:R-:W-:Y:S01]  /*08b0*/  FSEL R35, R21, R19, !P0 ;  /* 0x0000001315237208 */ /* 0x000fe20004000000 */
[----:B------:R-:W-:Y:S01]  /*08c0*/  IMAD.U32 R19, RZ, RZ, UR17 ;  /* 0x00000011ff137e24 */ /* 0x000fe2000f8e00ff */
[----:B------:R-:W-:Y:S06]  /*08d0*/  BRA.U UP0, `(.L_x_356) ;  /* 0x0000000100247547 */ /* 0x000fec000b800000 */
[----:B------:R-:W-:Y:S01]  /*08e0*/  BSSY.RECONVERGENT B3, `(.L_x_357) ;  /* 0x0000005000037945 */ /* 0x000fe20003800200 */
[----:B------:R-:W-:Y:S01]  /*08f0*/  IMAD.MOV.U32 R26, RZ, RZ, R32 ;  /* 0x000000ffff1a7224 */ /* 0x000fe200078e0020 */
[----:B------:R-:W-:Y:S01]  /*0900*/  MOV R46, 0x930 ;  /* 0x00000930002e7802 */ /* 0x000fe20000000f00 */
[----:B------:R-:W-:-:S07]  /*0910*/  IMAD.MOV.U32 R31, RZ, RZ, R33 ;  /* 0x000000ffff1f7224 */ /* 0x000fce00078e0021 */
[----:B--2---:R-:W-:Y:S05]  /*0920*/  CALL.REL.NOINC `($_Z22get_source_term_on_gpuPdS_S_ddddi$__internal_trig_reduction_slowpathd) ;  /* 0x0000015800307944 */ /* 0x004fea0003c00000 */
[----:B------:R-:W-:Y:S05]  /*0930*/  BSYNC.RECONVERGENT B3 ;  /* 0x0000000000037941 */ /* 0x000fea0003800200 */
.L_x_357:
[----:B------:R-:W-:Y:S02]  /*0940*/  IMAD.MOV.U32 R4, RZ, RZ, R21 ;  /* 0x000000ffff047224 */ /* 0x000fe400078e0015 */
[----:B------:R-:W-:Y:S02]  /*0950*/  IMAD.MOV.U32 R18, RZ, RZ, R26 ;  /* 0x000000ffff127224 */ /* 0x000fe400078e001a */
[----:B------:R-:W-:-:S07]  /*0960*/  IMAD.MOV.U32 R19, RZ, RZ, R27 ;  /* 0x000000ffff137224 */ /* 0x000fce00078e001b */
.L_x_356:
[----:B------:R-:W-:-:S05]  /*0970*/  IMAD.SHL.U32 R5, R4, 0x40, RZ ;  /* 0x0000004004057824 */ /* 0x000fca00078e00ff */
[----:B------:R-:W-:-:S04]  /*0980*/  LOP3.LUT R5, R5, 0x40, RZ, 0xc0, !PT ;  /* 0x0000004005057812 */ /* 0x000fc800078ec0ff */
[----:B------:R-:W-:-:S05]  /*0990*/  IADD3 R36, P0, PT, R5, UR14, RZ ;  /* 0x0000000e05247c10 */ /* 0x000fca000ff1e0ff */
[----:B------:R-:W-:-:S05]  /*09a0*/  IMAD.X R37, RZ, RZ, UR15, P0 ;  /* 0x0000000fff257e24 */ /* 0x000fca00080e06ff */
[----:B------:R-:W3:Y:S04]  /*09b0*/  LDG.E.128.CONSTANT R20, desc[UR12][R36.64] ;  /* 0x0000000c24147981 */ /* 0x000ee8000c1e9d00 */
[----:B------:R-:W4:Y:S04]  /*09c0*/  LDG.E.128.CONSTANT R24, desc[UR12][R36.64+0x10] ;  /* 0x0000100c24187981 */ /* 0x000f28000c1e9d00 */
[----:B------:R-:W5:Y:S01]  /*09d0*/  LDG.E.128.CONSTANT R28, desc[UR12][R36.64+0x20] ;  /* 0x0000200c241c7981 */ /* 0x000f62000c1e9d00 */
        /* <DEDUP_REMOVED lines=17> */
[----:B------:R-:W-:Y:S02]  /*0af0*/  DFMA R20, R40, R20, 1 ;  /* 0x3ff000002814742b */ /* 0x000fe40000000014 */
[----:B------:R-:W-:Y:S02]  /*0b00*/  DMUL R18, R14, UR20 ;  /* 0x000000140e127c28 */ /* 0x000fe40008000000 */
[----:B------:R-:W-:-:S06]  /*0b10*/  DMUL R40, R38, UR20 ;  /* 0x0000001426287c28 */ /* 0x000fcc0008000000 */
[----:B------:R-:W-:Y:S01]  /*0b20*/  FSEL R22, R20, R22, !P0 ;  /* 0x0000001614167208 */ /* 0x000fe20004000000 */
[----:B------:R-:W-:Y:S01]  /*0b30*/  DSETP.NEU.AND P1, PT, |R18|, +INF , PT ;  /* 0x7ff000001200742a */ /* 0x000fe20003f2d200 */
[----:B------:R-:W-:Y:S02]  /*0b40*/  FSEL R23, R21, R23, !P0 ;  /* 0x0000001715177208 */ /* 0x000fe40004000000 */
[----:B------:R-:W-:-:S04]  /*0b50*/  LOP3.LUT P0, RZ, R4, 0x2, RZ, 0xc0, !PT ;  /* 0x0000000204ff7812 */ /* 0x000fc8000780c0ff */
[----:B------:R-:W-:-:S07]  /*0b60*/  DADD R20, RZ, -R22 ;  /* 0x00000000ff147229 */ /* 0x000fce0000000816 */
[----:B------:R-:W-:Y:S01]  /*0b70*/  @!P1 DMUL R36, RZ, R18 ;  /* 0x00000012ff249228 */ /* 0x000fe20000000000 */
[----:B------:R-:W-:Y:S02]  /*0b80*/  @!P1 IMAD.MOV.U32 R42, RZ, RZ, 0x1 ;  /* 0x00000001ff2a9424 */ /* 0x000fe400078e00ff */
[----:B------:R-:W-:Y:S02]  /*0b90*/  FSEL R4, R22, R20, !P0 ;  /* 0x0000001416047208 */ /* 0x000fe40004000000 */
[----:B------:R-:W-:Y:S01]  /*0ba0*/  FSEL R5, R23, R21, !P0 ;  /* 0x0000001517057208 */ /* 0x000fe20004000000 */
[----:B------:R-:W-:Y:S06]  /*0bb0*/  @!P1 BRA `(.L_x_359) ;  /* 0x0000000000649947 */ /* 0x000fec0003800000 */
        /* <DEDUP_REMOVED lines=20> */
[----:B--2---:R-:W-:Y:S05]  /*0d00*/  CALL.REL.NOINC `($_Z22get_source_term_on_gpuPdS_S_ddddi$__internal_trig_reduction_slowpathd) ;  /* 0x0000015400387944 */ /* 0x004fea0003c00000 */
[----:B------:R-:W-:Y:S02]  /*0d10*/  IMAD.MOV.U32 R36, RZ, RZ, R26 ;  /* 0x000000ffff247224 */ /* 0x000fe400078e001a */
[----:B------:R-:W-:-:S07]  /*0d20*/  IMAD.MOV.U32 R37, RZ, RZ, R27 ;  /* 0x000000ffff257224 */ /* 0x000fce00078e001b */
.L_x_361:
[----:B--2---:R-:W-:Y:S05]  /*0d30*/  BSYNC.RECONVERGENT B4 ;  /* 0x0000000000047941 */ /* 0x004fea0003800200 */
.L_x_360:
[----:B------:R-:W-:-:S07]  /*0d40*/  VIADD R42, R21, 0x1 ;  /* 0x00000001152a7836 */ /* 0x000fce0000000000 */
.L_x_359:
[----:B--2---:R-:W-:Y:S05]  /*0d50*/  BSYNC.RECONVERGENT B3 ;  /* 0x0000000000037941 */ /* 0x004fea0003800200 */
.L_x_358:
        /* <DEDUP_REMOVED lines=52> */
[----:B------:R-:W-:Y:S05]  /*10a0*/  CALL.REL.NOINC `($_Z22get_source_term_on_gpuPdS_S_ddddi$__internal_trig_reduction_slowpathd) ;  /* 0x0000015000507944 */ /* 0x000fea0003c00000 */
[----:B------:R-:W-:Y:S02]  /*10b0*/  IMAD.MOV.U32 R42, RZ, RZ, R21 ;  /* 0x000000ffff2a7224 */ /* 0x000fe400078e0015 */
[----:B------:R-:W-:Y:S02]  /*10c0*/  IMAD.MOV.U32 R44, RZ, RZ, R26 ;  /* 0x000000ffff2c7224 */ /* 0x000fe400078e001a */
[----:B------:R-:W-:-:S07]  /*10d0*/  IMAD.MOV.U32 R45, RZ, RZ, R27 ;  /* 0x000000ffff2d7224 */ /* 0x000fce00078e001b */
.L_x_363:
[----:B------:R-:W-:Y:S05]  /*10e0*/  BSYNC.RECONVERGENT B3 ;  /* 0x0000000000037941 */ /* 0x000fea0003800200 */
.L_x_362:
        /* <DEDUP_REMOVED lines=32> */
[----:B------:R-:W-:Y:S01]  /*12f0*/  DFMA R36, -R36, R20, R38 ;  /* 0x000000142424722b */ /* 0x000fe20000000126 */
        /* <DEDUP_REMOVED lines=23> */
[----:B------:R-:W-:-:S07]  /*1470*/  IMAD.MOV.U32 R43, RZ, RZ, R27 ;  /* 0x000000ffff2b7224 */ /* 0x000fce00078e001b */
.L_x_367:
[----:B------:R-:W-:Y:S05]  /*1480*/  BSYNC.RECONVERGENT B4 ;  /* 0x0000000000047941 */ /* 0x000fea0003800200 */
.L_x_366:
[----:B------:R-:W-:-:S07]  /*1490*/  VIADD R44, R21, 0x1 ;  /* 0x00000001152c7836 */ /* 0x000fce0000000000 */
.L_x_365:
[----:B------:R-:W-:Y:S05]  /*14a0*/  BSYNC.RECONVERGENT B3 ;  /* 0x0000000000037941 */ /* 0x000fea0003800200 */
.L_x_364:
        /* <DEDUP_REMOVED lines=56> */
.L_x_369:
[----:B------:R-:W-:Y:S05]  /*1830*/  BSYNC.RECONVERGENT B3 ;  /* 0x0000000000037941 */ /* 0x000fea0003800200 */
.L_x_368:
        /* <DEDUP_REMOVED lines=13> */
[----:B------:R-:W-:-:S02]  /*1910*/  UMOV UR21, 0x3fd66666 ;  /* 0x3fd6666600157882 */ /* 0x000fc40000000000 */
[----:B------:R-:W-:Y:S02]  /*1920*/  FSEL R52, R52, -8.06006814911005101289e+34, !P0 ;  /* 0xf9785eba34347808 */ /* 0x000fe40004000000 */
[----:B------:R-:W-:-:S06]  /*1930*/  FSEL R53, -R47, 0.11223486810922622681, !P0 ;  /* 0x3de5db652f357808 */ /* 0x000fcc0004000100 */
[----:B--2---:R-:W-:-:S08]  /*1940*/  DFMA R20, R48, R52, R20 ;  /* 0x000000343014722b */ /* 0x004fd00000000014 */
[----:B------:R-:W-:Y:S02]  /*1950*/  DFMA R20, R48, R20, R22 ;  /* 0x000000143014722b */ /* 0x000fe40000000016 */
[----:B------:R-:W-:Y:S02]  /*1960*/  DMUL R22, RZ, R4 ;  /* 0x00000004ff167228 */ /* 0x000fe40000000000 */
[----:B------:R-:W-:-:S04]  /*1970*/  DMUL R4, R4, UR20 ;  /* 0x0000001404047c28 */ /* 0x000fc80008000000 */
[----:B---3--:R-:W-:Y:S02]  /*1980*/  DFMA R20, R48, R20, R24 ;  /* 0x000000143014722b */ /* 0x008fe40000000018 */
[----:B------:R-:W-:Y:S02]  /*1990*/  DFMA R22, R34, UR20, R22 ;  /* 0x0000001422167c2b */ /* 0x000fe40008000016 */
[----:B------:R-:W-:-:S04]  /*19a0*/  DFMA R4, RZ, R34, -R4 ;  /* 0x00000022ff04722b */ /* 0x000fc80000000804 */
[----:B------:R-:W-:Y:S02]  /*19b0*/  DFMA R20, R48, R20, R26 ;  /* 0x000000143014722b */ /* 0x000fe4000000001a */
[----:B------:R-:W-:Y:S02]  /*19c0*/  DADD R22, R38, R22 ;  /* 0x0000000026167229 */ /* 0x000fe40000000016 */
[----:B------:R-:W-:-:S04]  /*19d0*/  DADD R4, -R14, R4 ;  /* 0x000000000e047229 */ /* 0x000fc80000000104 */
        /* <DEDUP_REMOVED lines=10> */
[----:B------:R-:W-:-:S05]  /*1a80*/  DSETP.NEU.AND P0, PT, |R32|, +INF , PT ;  /* 0x7ff000002000742a */ /* 0x000fca0003f0d200 */
[----:B------:R-:W-:-:S08]  /*1a90*/  DFMA R42, -R42, R20, R14 ;  /* 0x000000142a2a722b */ /* 0x000fd0000000010e */
[----:B------:R-:W-:-:S08]  /*1aa0*/  DMUL R22, R42, R22 ;  /* 0x000000162a167228 */ /* 0x000fd00000000000 */
[----:B------:R-:W-:Y:S01]  /*1ab0*/  DFMA R34, R36, R4, R22 ;  /* 0x000000042422722b */ /* 0x000fe20000000016 */
[----:B------:R-:W-:Y:S02]  /*1ac0*/  IMAD.U32 R36, RZ, RZ, UR8 ;  /* 0x00000008ff247e24 */ /* 0x000fe4000f8e00ff */
[----:B------:R-:W-:Y:S02]  /*1ad0*/  IMAD.U32 R37, RZ, RZ, UR9 ;  /* 0x00000009ff257e24 */ /* 0x000fe4000f8e00ff */
[----:B------:R-:W-:Y:S01]  /*1ae0*/  IMAD.MOV.U32 R4, RZ, RZ, 0x1 ;  /* 0x00000001ff047424 */ /* 0x000fe200078e00ff */
[----:B------:R-:W-:Y:S06]  /*1af0*/  @!P0 BRA `(.L_x_370) ;  /* 0x0000000000388947 */ /* 0x000fec0003800000 */
        /* <DEDUP_REMOVED lines=9> */
[----:B------:R-:W-:Y:S05]  /*1b90*/  CALL.REL.NOINC `($_Z22get_source_term_on_gpuPdS_S_ddddi$__internal_trig_reduction_slowpathd) ;  /* 0x0000014400947944 */ /* 0x000fea0003c00000 */
[----:B------:R-:W-:Y:S05]  /*1ba0*/  BSYNC.RECONVERGENT B3 ;  /* 0x0000000000037941 */ /* 0x000fea0003800200 */
.L_x_372:
[----:B------:R-:W-:Y:S02]  /*1bb0*/  IMAD.MOV.U32 R36, RZ, RZ, R26 ;  /* 0x000000ffff247224 */ /* 0x000fe400078e001a */
[----:B------:R-:W-:-:S07]  /*1bc0*/  IMAD.MOV.U32 R37, RZ, RZ, R27 ;  /* 0x000000ffff257224 */ /* 0x000fce00078e001b */
.L_x_371:
[----:B------:R-:W-:-:S07]  /*1bd0*/  VIADD R4, R21, 0x1 ;  /* 0x0000000115047836 */ /* 0x000fce0000000000 */
.L_x_370:
        /* <DEDUP_REMOVED lines=9> */
[----:B------:R-:W-:-:S02]  /*1c70*/  DMUL R42, R36, R36 ;  /* 0x00000024242a7228 */ /* 0x000fc40000000000 */
        /* <DEDUP_REMOVED lines=12> */
[----:B------:R-:W-:Y:S02]  /*1d40*/  IMAD.U32 R42, RZ, RZ, UR16 ;  /* 0x00000010ff2a7e24 */ /* 0x000fe4000f8e00ff */
[----:B------:R-:W-:-:S07]  /*1d50*/  IMAD.U32 R43, RZ, RZ, UR17 ;  /* 0x00000011ff2b7e24 */ /* 0x000fce000f8e00ff */
[----:B------:R-:W-:Y:S01]  /*1d60*/  FSEL R22, R20, R36, !P0 ;  /* 0x0000002414167208 */ /* 0x000fe20004000000 */
[----:B------:R-:W-:Y:S01]  /*1d70*/  IMAD.U32 R36, RZ, RZ, UR18 ;  /* 0x00000012ff247e24 */ /* 0x000fe2000f8e00ff */
[----:B------:R-:W-:Y:S02]  /*1d80*/  FSEL R23, R21, R37, !P0 ;  /* 0x0000002515177208 */ /* 0x000fe40004000000 */
[----:B------:R-:W-:-:S04]  /*1d90*/  LOP3.LUT P0, RZ, R4, 0x2, RZ, 0xc0, !PT ;  /* 0x0000000204ff7812 */ /* 0x000fc8000780c0ff */
[----:B------:R-:W-:-:S10]  /*1da0*/  DADD R20, RZ, -R22 ;  /* 0x00000000ff147229 */ /* 0x000fd40000000816 */
[----:B------:R-:W-:Y:S02]  /*1db0*/  FSEL R4, R22, R20, !P0 ;  /* 0x0000001416047208 */ /* 0x000fe40004000000 */
[----:B------:R-:W-:Y:S01]  /*1dc0*/  FSEL R5, R23, R21, !P0 ;  /* 0x0000001517057208 */ /* 0x000fe20004000000 */
[----:B------:R-:W-:Y:S06]  /*1dd0*/  BRA.U UP0, `(.L_x_373) ;  /* 0x0000000100247547 */ /* 0x000fec000b800000 */
[----:B------:R-:W-:Y:S01]  /*1de0*/  BSSY.RECONVERGENT B3, `(.L_x_374) ;  /* 0x0000005000037945 */ /* 0x000fe20003800200 */
[----:B------:R-:W-:Y:S01]  /*1df0*/  IMAD.MOV.U32 R26, RZ, RZ, R32 ;  /* 0x000000ffff1a7224 */ /* 0x000fe200078e0020 */
[----:B------:R-:W-:Y:S01]  /*1e00*/  MOV R46, 0x1e30 ;  /* 0x00001e30002e7802 */ /* 0x000fe20000000f00 */
[----:B------:R-:W-:-:S07]  /*1e10*/  IMAD.MOV.U32 R31, RZ, RZ, R33 ;  /* 0x000000ffff1f7224 */ /* 0x000fce00078e0021 */
[----:B------:R-:W-:Y:S05]  /*1e20*/  CALL.REL.NOINC `($_Z22get_source_term_on_gpuPdS_S_ddddi$__internal_trig_reduction_slowpathd) ;  /* 0x0000014000f07944 */ /* 0x000fea0003c00000 */
[----:B------:R-:W-:Y:S05]  /*1e30*/  BSYNC.RECONVERGENT B3 ;  /* 0x0000000000037941 */ /* 0x000fea0003800200 */
.L_x_374:
[----:B------:R-:W-:Y:S02]  /*1e40*/  IMAD.MOV.U32 R36, RZ, RZ, R21 ;  /* 0x000000ffff247224 */ /* 0x000fe400078e0015 */
[----:B------:R-:W-:Y:S02]  /*1e50*/  IMAD.MOV.U32 R42, RZ, RZ, R26 ;  /* 0x000000ffff2a7224 */ /* 0x000fe400078e001a */
[----:B------:R-:W-:-:S07]  /*1e60*/  IMAD.MOV.U32 R43, RZ, RZ, R27 ;  /* 0x000000ffff2b7224 */ /* 0x000fce00078e001b */
.L_x_373:
        /* <DEDUP_REMOVED lines=31> */
[-C--:B------:R-:W-:Y:S02]  /*2060*/  DMUL R22, R14, R20.reuse ;  /* 0x000000140e167228 */ /* 0x080fe40000000000 */
[----:B------:R-:W-:Y:S01]  /*2070*/  DMUL R42, R38, R20 ;  /* 0x00000014262a7228 */ /* 0x000fe20000000000 */
[----:B------:R-:W-:-:S05]  /*2080*/  MOV R20, 0x2110 ;  /* 0x0000211000147802 */ /* 0x000fca0000000f00 */
[-C--:B------:R-:W-:Y:S02]  /*2090*/  DFMA R22, R38, R4.reuse, R22 ;  /* 0x000000042616722b */ /* 0x080fe40000000016 */
[----:B------:R-:W-:Y:S01]  /*20a0*/  DFMA R42, R14, R4, -R42 ;  /* 0x000000040e2a722b */ /* 0x000fe2000000082a */
[----:B------:R-:W-:Y:S02]  /*20b0*/  IMAD.MOV.U32 R4, RZ, RZ, RZ ;  /* 0x000000ffff047224 */ /* 0x000fe400078e00ff */
[----:B------:R-:W-:-:S03]  /*20c0*/  IMAD.MOV.U32 R5, RZ, RZ, 0x40000000 ;  /* 0x40000000ff057424 */ /* 0x000fc600078e00ff */
[----:B------:R-:W-:-:S08]  /*20d0*/  DADD R36, R22, UR20 ;  /* 0x0000001416247e29 */ /* 0x000fd00008000000 */
[----:B------:R-:W-:-:S10]  /*20e0*/  DADD R22, -RZ, |R36| ;  /* 0x00000000ff167229 */ /* 0x000fd40000000524 */
[----:B------:R-:W-:-:S07]  /*20f0*/  IMAD.MOV.U32 R21, RZ, RZ, R23 ;  /* 0x000000ffff157224 */ /* 0x000fce00078e0017 */
[----:B------:R-:W-:Y:S05]  /*2100*/  CALL.REL.NOINC `($_Z22get_source_term_on_gpuPdS_S_ddddi$__internal_accurate_pow) ;  /* 0x00000134007c7944 */ /* 0x000fea0003c00000 */
[----:B------:R-:W-:Y:S05]  /*2110*/  BSYNC.RECONVERGENT B1 ;  /* 0x0000000000017941 */ /* 0x000fea0003800200 */
.L_x_375:
[C---:B------:R-:W-:Y:S01]  /*2120*/  DADD R24, R36.reuse, 2 ;  /* 0x4000000024187429 */ /* 0x040fe20000000000 */
[----:B------:R-:W-:Y:S01]  /*2130*/  BSSY.RECONVERGENT B1, `(.L_x_376) ;  /* 0x0000011000017945 */ /* 0x000fe20003800200 */
[----:B------:R-:W-:Y:S02]  /*2140*/  DADD R26, -RZ, |R42| ;  /* 0x00000000ff1a7229 */ /* 0x000fe4000000052a */
[C---:B------:R-:W-:Y:S02]  /*2150*/  DSETP.NEU.AND P0, PT, R36.reuse, RZ, PT ;  /* 0x000000ff2400722a */ /* 0x040fe40003f0d000 */
[----:B------:R-:W-:-:S04]  /*2160*/  DSETP.NEU.AND P2, PT, R36, 1, PT ;  /* 0x3ff000002400742a */ /* 0x000fc80003f4d000 */
[----:B------:R-:W-:Y:S02]  /*2170*/  LOP3.LUT R24, R25, 0x7ff00000, RZ, 0xc0, !PT ;  /* 0x7ff0000019187812 */ /* 0x000fe400078ec0ff */
[----:B------:R-:W-:Y:S01]  /*2180*/  FSEL R25, R21, RZ, P0 ;  /* 0x000000ff15197208 */ /* 0x000fe20000000000 */
[----:B------:R-:W-:Y:S01]  /*2190*/  IMAD.MOV.U32 R21, RZ, RZ, R27 ;  /* 0x000000ffff157224 */ /* 0x000fe200078e001b */
[----:B------:R-:W-:Y:S02]  /*21a0*/  ISETP.NE.AND P1, PT, R24, 0x7ff00000, PT ;  /* 0x7ff000001800780c */ /* 0x000fe40003f25270 */
[----:B------:R-:W-:Y:S01]  /*21b0*/  FSEL R24, R22, RZ, P0 ;  /* 0x000000ff16187208 */ /* 0x000fe20000000000 */
[----:B------:R-:W-:-:S10]  /*21c0*/  IMAD.MOV.U32 R22, RZ, RZ, R26 ;  /* 0x000000ffff167224 */ /* 0x000fd400078e001a */
[----:B------:R-:W-:Y:S05]  /*21d0*/  @P1 BRA `(.L_x_377) ;  /* 0x0000000000181947 */ /* 0x000fea0003800000 */
[----:B------:R-:W-:-:S14]  /*21e0*/  DSETP.NAN.AND P0, PT, R36, R36, PT ;  /* 0x000000242400722a */ /* 0x000fdc0003f08000 */
[----:B------:R-:W-:Y:S01]  /*21f0*/  @P0 DADD R24, R36, 2 ;  /* 0x4000000024180429 */ /* 0x000fe20000000000 */
[----:B------:R-:W-:Y:S10]  /*2200*/  @P0 BRA `(.L_x_377) ;  /* 0x00000000000c0947 */ /* 0x000ff40003800000 */
[----:B------:R-:W-:-:S14]  /*2210*/  DSETP.NEU.AND P0, PT, |R36|, +INF , PT ;  /* 0x7ff000002400742a */ /* 0x000fdc0003f0d200 */
[----:B------:R-:W-:Y:S02]  /*2220*/  @!P0 IMAD.MOV.U32 R24, RZ, RZ, 0x0 ;  /* 0x00000000ff188424 */ /* 0x000fe400078e00ff */
[----:B------:R-:W-:-:S07]  /*2230*/  @!P0 IMAD.MOV.U32 R25, RZ, RZ, 0x7ff00000 ;  /* 0x7ff00000ff198424 */ /* 0x000fce00078e00ff */
.L_x_377:
[----:B------:R-:W-:Y:S05]  /*2240*/  BSYNC.RECONVERGENT B1 ;  /* 0x0000000000017941 */ /* 0x000fea0003800200 */
.L_x_376:
[----:B------:R-:W-:Y:S01]  /*2250*/  BSSY.RECONVERGENT B1, `(.L_x_378) ;  /* 0x0000005000017945 */ /* 0x000fe20003800200 */
[----:B------:R-:W-:Y:S02]  /*2260*/  FSEL R36, R24, RZ, P2 ;  /* 0x000000ff18247208 */ /* 0x000fe40001000000 */
[----:B------:R-:W-:Y:S02]  /*2270*/  FSEL R37, R25, 1.875, P2 ;  /* 0x3ff0000019257808 */ /* 0x000fe40001000000 */
[----:B------:R-:W-:-:S07]  /*2280*/  MOV R20, 0x22a0 ;  /* 0x000022a000147802 */ /* 0x000fce0000000f00 */
[----:B------:R-:W-:Y:S05]  /*2290*/  CALL.REL.NOINC `($_Z22get_source_term_on_gpuPdS_S_ddddi$__internal_accurate_pow) ;  /* 0x0000013400187944 */ /* 0x000fea0003c00000 */
[----:B------:R-:W-:Y:S05]  /*22a0*/  BSYNC.RECONVERGENT B1 ;  /* 0x0000000000017941 */ /* 0x000fea0003800200 */
.L_x_378:
[----:B------:R-:W0:Y:S01]  /*22b0*/  MUFU.RCP64H R27, R7 ;  /* 0x00000007001b7308 */ /* 0x000e220000001800 */
[----:B------:R-:W-:Y:S01]  /*22c0*/  IMAD.MOV.U32 R26, RZ, RZ, 0x1 ;  /* 0x00000001ff1a7424 */ /* 0x000fe200078e00ff */
[C---:B------:R-:W-:Y:S01]  /*22d0*/  DADD R24, R42.reuse, 2 ;  /* 0x400000002a187429 */ /* 0x040fe20000000000 */
[----:B------:R-:W-:Y:S01]  /*22e0*/  BSSY.RECONVERGENT B1, `(.L_x_379) ;  /* 0x0000012000017945 */ /* 0x000fe20003800200 */
[C---:B------:R-:W-:Y:S02]  /*22f0*/  DSETP.NEU.AND P0, PT, R42.reuse, RZ, PT ;  /* 0x000000ff2a00722a */ /* 0x040fe40003f0d000 */
[----:B------:R-:W-:-:S04]  /*2300*/  DSETP.NEU.AND P2, PT, R42, 1, PT ;  /* 0x3ff000002a00742a */ /* 0x000fc80003f4d000 */
[----:B------:R-:W-:Y:S02]  /*2310*/  FSEL R22, R22, RZ, P0 ;  /* 0x000000ff16167208 */ /* 0x000fe40000000000 */
[----:B------:R-:W-:Y:S02]  /*2320*/  LOP3.LUT R24, R25, 0x7ff00000, RZ, 0xc0, !PT ;  /* 0x7ff0000019187812 */ /* 0x000fe400078ec0ff */
[----:B------:R-:W-:Y:S02]  /*2330*/  FSEL R23, R21, RZ, P0 ;  /* 0x000000ff15177208 */ /* 0x000fe40000000000 */
[----:B------:R-:W-:Y:S01]  /*2340*/  ISETP.NE.AND P1, PT, R24, 0x7ff00000, PT ;  /* 0x7ff000001800780c */ /* 0x000fe20003f25270 */
[----:B0-----:R-:W-:-:S08]  /*2350*/  DFMA R28, -R6, R26, 1 ;  /* 0x3ff00000061c742b */ /* 0x001fd0000000011a */
[----:B------:R-:W-:-:S08]  /*2360*/  DFMA R28, R28, R28, R28 ;  /* 0x0000001c1c1c722b */ /* 0x000fd0000000001c */
[----:B------:R-:W-:-:S08]  /*2370*/  DFMA R28, R26, R28, R26 ;  /* 0x0000001c1a1c722b */ /* 0x000fd0000000001a */
[----:B------:R-:W-:Y:S01]  /*2380*/  DFMA R24, -R6, R28, 1 ;  /* 0x3ff000000618742b */ /* 0x000fe2000000011c */
[----:B------:R-:W-:Y:S10]  /*2390*/  @P1 BRA `(.L_x_380) ;  /* 0x0000000000181947 */ /* 0x000ff40003800000 */
[----:B------:R-:W-:-:S14]  /*23a0*/  DSETP.NAN.AND P0, PT, R42, R42, PT ;  /* 0x0000002a2a00722a */ /* 0x000fdc0003f08000 */
[----:B------:R-:W-:Y:S01]  /*23b0*/  @P0 DADD R22, R42, 2 ;  /* 0x400000002a160429 */ /* 0x000fe20000000000 */
[----:B------:R-:W-:Y:S10]  /*23c0*/  @P0 BRA `(.L_x_380) ;  /* 0x00000000000c0947 */ /* 0x000ff40003800000 */
[----:B------:R-:W-:-:S14]  /*23d0*/  DSETP.NEU.AND P0, PT, |R42|, +INF , PT ;  /* 0x7ff000002a00742a */ /* 0x000fdc0003f0d200 */
[----:B------:R-:W-:Y:S02]  /*23e0*/  @!P0 IMAD.MOV.U32 R22, RZ, RZ, 0x0 ;  /* 0x00000000ff168424 */ /* 0x000fe400078e00ff */
[----:B------:R-:W-:-:S07]  /*23f0*/  @!P0 IMAD.MOV.U32 R23, RZ, RZ, 0x7ff00000 ;  /* 0x7ff00000ff178424 */ /* 0x000fce00078e00ff */
.L_x_380:
[----:B------:R-:W-:Y:S05]  /*2400*/  BSYNC.RECONVERGENT B1 ;  /* 0x0000000000017941 */ /* 0x000fea0003800200 */
.L_x_379:
[----:B------:R-:W-:Y:S01]  /*2410*/  FSEL R20, R22, RZ, P2 ;  /* 0x000000ff16147208 */ /* 0x000fe20001000000 */
[----:B------:R-:W-:Y:S01]  /*2420*/  DFMA R24, R28, R24, R28 ;  /* 0x000000181c18722b */ /* 0x000fe2000000001c */
[----:B------:R-:W-:Y:S01]  /*2430*/  FSEL R21, R23, 1.875, P2 ;  /* 0x3ff0000017157808 */ /* 0x000fe20001000000 */
[----:B------:R-:W-:Y:S05]  /*2440*/  BSSY.RECONVERGENT B2, `(.L_x_381) ;  /* 0x000000f000027945 */ /* 0x000fea0003800200 */
[----:B------:R-:W-:-:S08]  /*2450*/  DADD R36, R36, R20 ;  /* 0x0000000024247229 */ /* 0x000fd00000000014 */
[----:B------:R-:W-:-:S08]  /*2460*/  DMUL R20, R24, -R36 ;  /* 0x8000002418147228 */ /* 0x000fd00000000000 */
[----:B------:R-:W-:-:S08]  /*2470*/  DFMA R22, -R6, R20, -R36 ;  /* 0x000000140616722b */ /* 0x000fd00000000924 */
[----:B------:R-:W-:Y:S02]  /*2480*/  DFMA R20, R24, R22, R20 ;  /* 0x000000161814722b */ /* 0x000fe40000000014 */
[----:B------:R-:W-:-:S08]  /*2490*/  DADD R22, -RZ, -R36 ;  /* 0x00000000ff167229 */ /* 0x000fd00000000924 */
[----:B------:R-:W-:Y:S02]  /*24a0*/  FFMA R24, RZ, R7, R21 ;  /* 0x00000007ff187223 */ /* 0x000fe40000000015 */
[----:B------:R-:W-:-:S03]  /*24b0*/  FSETP.GEU.AND P1, PT, |R23|, 6.5827683646048100446e-37, PT ;  /* 0x036000001700780b */ /* 0x000fc60003f2e200 */
[----:B------:R-:W-:-:S13]  /*24c0*/  FSETP.GT.AND P0, PT, |R24|, 1.469367938527859385e-39, PT ;  /* 0x001000001800780b */ /* 0x000fda0003f04200 */
[----:B------:R-:W-:Y:S05]  /*24d0*/  @P0 BRA P1, `(.L_x_382) ;  /* 0x0000000000140947 */ /* 0x000fea0000800000 */
[----:B------:R-:W-:Y:S01]  /*24e0*/  IMAD.MOV.U32 R24, RZ, RZ, R22 ;  /* 0x000000ffff187224 */ /* 0x000fe200078e0016 */
[----:B------:R-:W-:Y:S01]  /*24f0*/  MOV R22, 0x2530 ;  /* 0x0000253000167802 */ /* 0x000fe20000000f00 */
[----:B------:R-:W-:Y:S02]  /*2500*/  IMAD.MOV.U32 R20, RZ, RZ, R6 ;  /* 0x000000ffff147224 */ /* 0x000fe400078e0006 */
[----:B------:R-:W-:-:S07]  /*2510*/  IMAD.MOV.U32 R21, RZ, RZ, R7 ;  /* 0x000000ffff157224 */ /* 0x000fce00078e0007 */
[----:B------:R-:W-:Y:S05]  /*2520*/  CALL.REL.NOINC `($__internal_12_$__cuda_sm20_div_rn_f64_full) ;  /* 0x0000012800e07944 */ /* 0x000fea0003c00000 */
.L_x_382:
[----:B------:R-:W-:Y:S05]  /*2530*/  BSYNC.RECONVERGENT B2 ;  /* 0x0000000000027941 */ /* 0x000fea0003800200 */
.L_x_381:
[----:B------:R-:W-:Y:S01]  /*2540*/  IMAD.MOV.U32 R22, RZ, RZ, 0x652b82fe ;  /* 0x652b82feff167424 */ /* 0x000fe200078e00ff */
[----:B------:R-:W-:Y:S01]  /*2550*/  UMOV UR20, 0xfefa39ef ;  /* 0xfefa39ef00147882 */ /* 0x000fe20000000000 */
[----:B------:R-:W-:Y:S01]  /*2560*/  IMAD.MOV.U32 R23, RZ, RZ, 0x3ff71547 ;  /* 0x3ff71547ff177424 */ /* 0x000fe200078e00ff */
[----:B------:R-:W-:Y:S01]  /*2570*/  UMOV UR21, 0x3fe62e42 ;  /* 0x3fe62e4200157882 */ /* 0x000fe20000000000 */
[----:B------:R-:W-:Y:S01]  /*2580*/  FSETP.GEU.AND P0, PT, |R21|, 4.1917929649353027344, PT ;  /* 0x4086232b1500780b */ /* 0x000fe20003f0e200 */
[----:B------:R-:W-:Y:S03]  /*2590*/  BSSY.RECONVERGENT B1, `(.L_x_383) ;  /* 0x0000036000017945 */ /* 0x000fe60003800200 */
[----:B------:R-:W-:-:S08]  /*25a0*/  DFMA R22, R20, R22, 6.75539944105574400000e+15 ;  /* 0x433800001416742b */ /* 0x000fd00000000016 */
[----:B------:R-:W-:-:S08]  /*25b0*/  DADD R24, R22, -6.75539944105574400000e+15 ;  /* 0xc338000016187429 */ /* 0x000fd00000000000 */
        /* <DEDUP_REMOVED lines=42> */
[----:B------:R-:W-:Y:S01]  /*2860*/  @!P1 LEA.HI R23, R22, R22, RZ, 0x1 ;  /* 0x0000001616179211 */ /* 0x000fe200078f08ff */
[----:B------:R-:W-:Y:S01]  /*2870*/  @!P1 IMAD.MOV.U32 R20, RZ, RZ, R26 ;  /* 0x000000ffff149224 */ /* 0x000fe200078e001a */
[----:B------:R-:W-:Y:S02]  /*2880*/  FSEL R25, R25, RZ, P0 ;  /* 0x000000ff19197208 */ /* 0x000fe40000000000 */
[----:B------:R-:W-:-:S05]  /*2890*/  @!P1 SHF.R.S32.HI R23, RZ, 0x1, R23 ;  /* 0x00000001ff179819 */ /* 0x000fca0000011417 */
[----:B------:R-:W-:Y:S02]  /*28a0*/  @!P1 IMAD.IADD R22, R22, 0x1, -R23 ;  /* 0x0000000116169824 */ /* 0x000fe400078e0a17 */
[----:B------:R-:W-:-:S03]  /*28b0*/  @!P1 IMAD R21, R23, 0x100000, R27 ;  /* 0x0010000017159824 */ /* 0x000fc600078e021b */
[----:B------:R-:W-:Y:S01]  /*28c0*/  @!P1 LEA R23, R22, 0x3ff00000, 0x14 ;  /* 0x3ff0000016179811 */ /* 0x000fe200078ea0ff */
[----:B------:R-:W-:-:S06]  /*28d0*/  @!P1 IMAD.MOV.U32 R22, RZ, RZ, RZ ;  /* 0x000000ffff169224 */ /* 0x000fcc00078e00ff */
[----:B------:R-:W-:-:S11]  /*28e0*/  @!P1 DMUL R24, R20, R22 ;  /* 0x0000001614189228 */ /* 0x000fd60000000000 */
.L_x_384:
[----:B------:R-:W-:Y:S05]  /*28f0*/  BSYNC.RECONVERGENT B1 ;  /* 0x0000000000017941 */ /* 0x000fea0003800200 */
.L_x_383:
[----:B------:R-:W-:Y:S01]  /*2900*/  DSETP.NEU.AND P0, PT, |R32|, +INF , PT ;  /* 0x7ff000002000742a */ /* 0x000fe20003f0d200 */
[----:B------:R-:W-:Y:S01]  /*2910*/  UMOV UR20, 0x54442d18 ;  /* 0x54442d1800147882 */ /* 0x000fe20000000000 */
[----:B------:R-:W-:Y:S01]  /*2920*/  UMOV UR21, 0x400921fb ;  /* 0x400921fb00157882 */ /* 0x000fe20000000000 */
[----:B------:R-:W-:Y:S01]  /*2930*/  DMUL R24, R24, R2 ;  /* 0x0000000218187228 */ /* 0x000fe20000000000 */
[----:B------:R-:W-:Y:S01]  /*2940*/  IMAD.U32 R36, RZ, RZ, UR8 ;  /* 0x00000008ff247e24 */ /* 0x000fe2000f8e00ff */
[----:B------:R-:W-:Y:S01]  /*2950*/  DMUL R34, R34, -UR20 ;  /* 0x8000001422227c28 */ /* 0x000fe20008000000 */
[----:B------:R-:W-:Y:S02]  /*2960*/  IMAD.U32 R37, RZ, RZ, UR9 ;  /* 0x00000009ff257e24 */ /* 0x000fe4000f8e00ff */
[----:B------:R-:W-:-:S05]  /*2970*/  IMAD.MOV.U32 R44, RZ, RZ, 0x1 ;  /* 0x00000001ff2c7424 */ /* 0x000fca00078e00ff */
[----:B------:R-:W-:Y:S01]  /*2980*/  DMUL R34, R24, R34 ;  /* 0x0000002218227228 */ /* 0x000fe20000000000 */
[----:B------:R-:W-:Y:S10]  /*2990*/  @!P0 BRA `(.L_x_385) ;  /* 0x0000000000388947 */ /* 0x000ff40003800000 */
        /* <DEDUP_REMOVED lines=11> */
.L_x_387:
[----:B------:R-:W-:Y:S02]  /*2a50*/  IMAD.MOV.U32 R36, RZ, RZ, R26 ;  /* 0x000000ffff247224 */ /* 0x000fe400078e001a */
[----:B------:R-:W-:-:S07]  /*2a60*/  IMAD.MOV.U32 R37, RZ, RZ, R27 ;  /* 0x000000ffff257224 */ /* 0x000fce00078e001b */
.L_x_386:
[----:B------:R-:W-:-:S07]  /*2a70*/  VIADD R44, R21, 0x1 ;  /* 0x00000001152c7836 */ /* 0x000fce0000000000 */
.L_x_385:
        /* <DEDUP_REMOVED lines=8> */
[----:B------:R-:W-:-:S02]  /*2b00*/  IMAD.MOV.U32 R48, RZ, RZ, 0x20fd8164 ;  /* 0x20fd8164ff307424 */ /* 0x000fc400078e00ff */
[----:B------:R-:W-:Y:S01]  /*2b10*/  IMAD.MOV.U32 R45, RZ, RZ, 0x3da8ff83 ;  /* 0x3da8ff83ff2d7424 */ /* 0x000fe200078e00ff */
[----:B------:R-:W-:Y:S01]  /*2b20*/  ISETP.NE.U32.AND P0, PT, R42, 0x1, PT ;  /* 0x000000012a00780c */ /* 0x000fe20003f05070 */
[----:B------:R-:W-:-:S03]  /*2b30*/  DMUL R42, R36, R36 ;  /* 0x00000024242a7228 */ /* 0x000fc60000000000 */
        /* <DEDUP_REMOVED lines=11> */
[----:B------:R-:W-:Y:S01]  /*2bf0*/  IMAD.U32 R36, RZ, RZ, UR16 ;  /* 0x00000010ff247e24 */ /* 0x000fe2000f8e00ff */
[----:B------:R-:W-:Y:S01]  /*2c00*/  FSEL R23, R21, R37, !P0 ;  /* 0x0000002515177208 */ /* 0x000fe20004000000 */
[----:B------:R-:W-:Y:S01]  /*2c10*/  IMAD.U32 R37, RZ, RZ, UR17 ;  /* 0x00000011ff257e24 */ /* 0x000fe2000f8e00ff */
[----:B------:R-:W-:Y:S01]  /*2c20*/  LOP3.LUT P0, RZ, R44, 0x2, RZ, 0xc0, !PT ;  /* 0x000000022cff7812 */ /* 0x000fe2000780c0ff */
[----:B------:R-:W-:-:S03]  /*2c30*/  IMAD.U32 R44, RZ, RZ, UR18 ;  /* 0x00000012ff2c7e24 */ /* 0x000fc6000f8e00ff */
        /* <DEDUP_REMOVED lines=10> */
.L_x_389:
[----:B------:R-:W-:Y:S02]  /*2ce0*/  IMAD.MOV.U32 R44, RZ, RZ, R21 ;  /* 0x000000ffff2c7224 */ /* 0x000fe400078e0015 */
[----:B------:R-:W-:Y:S02]  /*2cf0*/  IMAD.MOV.U32 R36, RZ, RZ, R26 ;  /* 0x000000ffff247224 */ /* 0x000fe400078e001a */
[----:B------:R-:W-:-:S07]  /*2d00*/  IMAD.MOV.U32 R37, RZ, RZ, R27 ;  /* 0x000000ffff257224 */ /* 0x000fce00078e001b */
.L_x_388:
        /* <DEDUP_REMOVED lines=13> */
[----:B------:R-:W-:Y:S01]  /*2de0*/  DSETP.NEU.AND P1, PT, |R18|, +INF , PT ;  /* 0x7ff000001200742a */ /* 0x000fe20003f2d200 */
[----:B------:R-:W-:Y:S01]  /*2df0*/  UMOV UR21, 0x3ff921fb ;  /* 0x3ff921fb00157882 */ /* 0x000fe20000000000 */
[----:B------:R-:W-:Y:S01]  /*2e00*/  FSEL R50, R50, -8.06006814911005101289e+34, !P0 ;  /* 0xf9785eba32327808 */ /* 0x000fe20004000000 */
[----:B------:R-:W-:Y:S01]  /*2e10*/  BSSY.RECONVERGENT B3, `(.L_x_390) ;  /* 0x000002d000037945 */ /* 0x000fe20003800200 */
[----:B------:R-:W-:-:S06]  /*2e20*/  FSEL R51, -R45, 0.11223486810922622681, !P0 ;  /* 0x3de5db652d337808 */ /* 0x000fcc0004000100 */
[----:B--2---:R-:W-:-:S04]  /*2e30*/  DFMA R20, R46, R50, R20 ;  /* 0x000000322e14722b */ /* 0x004fc80000000014 */
[----:B------:R-:W-:-:S04]  /*2e40*/  @!P1 IMAD.MOV.U32 R50, RZ, RZ, 0x1 ;  /* 0x00000001ff329424 */ /* 0x000fc800078e00ff */
        /* <DEDUP_REMOVED lines=9> */
[----:B------:R-:W-:Y:S01]  /*2ee0*/  FSEL R23, R21, R37, !P0 ;  /* 0x0000002515177208 */ /* 0x000fe20004000000 */
[----:B------:R-:W-:Y:S01]  /*2ef0*/  DMUL R36, R12, UR20 ;  /* 0x000000140c247c28 */ /* 0x000fe20008000000 */
[----:B------:R-:W-:-:S04]  /*2f00*/  LOP3.LUT P0, RZ, R44, 0x2, RZ, 0xc0, !PT ;  /* 0x000000022cff7812 */ /* 0x000fc8000780c0ff */
[----:B------:R-:W-:-:S10]  /*2f10*/  DADD R20, RZ, -R22 ;  /* 0x00000000ff147229 */ /* 0x000fd40000000816 */
        /* <DEDUP_REMOVED lines=26> */
.L_x_393:
[----:B------:R-:W-:Y:S05]  /*30c0*/  BSYNC.RECONVERGENT B4 ;  /* 0x0000000000047941 */ /* 0x000fea0003800200 */
.L_x_392:
[----:B------:R-:W-:-:S07]  /*30d0*/  VIADD R50, R21, 0x1 ;  /* 0x0000000115327836 */ /* 0x000fce0000000000 */
.L_x_391:
[----:B------:R-:W-:Y:S05]  /*30e0*/  BSYNC.RECONVERGENT B3 ;  /* 0x0000000000037941 */ /* 0x000fea0003800200 */
.L_x_390:
        /* <DEDUP_REMOVED lines=56> */
.L_x_395:
[----:B------:R-:W-:Y:S05]  /*3470*/  BSYNC.RECONVERGENT B3 ;  /* 0x0000000000037941 */ /* 0x000fea0003800200 */
.L_x_394:
        /* <DEDUP_REMOVED lines=24> */
[----:B------:R-:W-:-:S09]  /*3600*/  @!P1 IMAD.MOV.U32 R52, RZ, RZ, 0x1 ;  /* 0x00000001ff349424 */ /* 0x000fd200078e00ff */
[----:B------:R-:W-:Y:S02]  /*3610*/  FSEL R22, R20, R48, !P0 ;  /* 0x0000003014167208 */ /* 0x000fe40004000000 */
        /* <DEDUP_REMOVED lines=31> */
.L_x_399:
[----:B------:R-:W-:Y:S05]  /*3810*/  BSYNC.RECONVERGENT B4 ;  /* 0x0000000000047941 */ /* 0x000fea0003800200 */
.L_x_398:
[----:B------:R-:W-:-:S07]  /*3820*/  VIADD R52, R21, 0x1 ;  /* 0x0000000115347836 */ /* 0x000fce0000000000 */
.L_x_397:
[----:B------:R-:W-:Y:S05]  /*3830*/  BSYNC.RECONVERGENT B3 ;  /* 0x0000000000037941 */ /* 0x000fea0003800200 */
.L_x_396:
        /* <DEDUP_REMOVED lines=26> */
[----:B------:R-:W-:Y:S01]  /*39e0*/  FSEL R23, R21, R47, !P0 ;  /* 0x0000002f15177208 */ /* 0x000fe20004000000 */
[----:B------:R-:W-:Y:S01]  /*39f0*/  @!P1 DMUL R46, RZ, R18 ;  /* 0x00000012ff2e9228 */ /* 0x000fe20000000000 */
        /* <DEDUP_REMOVED lines=28> */
.L_x_401:
[----:B------:R-:W-:Y:S05]  /*3bc0*/  BSYNC.RECONVERGENT B3 ;  /* 0x0000000000037941 */ /* 0x000fea0003800200 */
.L_x_400:
        /* <DEDUP_REMOVED lines=22> */
[----:B------:R-:W-:Y:S01]  /*3d30*/  DFMA R44, RZ, R42, -R44 ;  /* 0x0000002aff2c722b */ /* 0x000fe2000000082c */
[----:B------:R-:W-:-:S03]  /*3d40*/  IMAD.U32 R42, RZ, RZ, UR8 ;  /* 0x00000008ff2a7e24 */ /* 0x000fc6000f8e00ff */
[----:B------:R-:W-:Y:S01]  /*3d50*/  DFMA R20, R54, R20, R26 ;  /* 0x000000143614722b */ /* 0x000fe2000000001a */
[----:B------:R-:W-:Y:S01]  /*3d60*/  IMAD.U32 R43, RZ, RZ, UR9 ;  /* 0x00000009ff2b7e24 */ /* 0x000fe2000f8e00ff */
[----:B------:R-:W-:Y:S02]  /*3d70*/  DADD R22, R12, R22 ;  /* 0x000000000c167229 */ /* 0x000fe40000000016 */
[----:B------:R-:W-:-:S04]  /*3d80*/  DADD R44, -R14, R44 ;  /* 0x000000000e2c7229 */ /* 0x000fc8000000012c */
[----:B----4-:R-:W-:-:S08]  /*3d90*/  DFMA R20, R54, R20, R28 ;  /* 0x000000143614722b */ /* 0x010fd0000000001c */
[----:B------:R-:W-:-:S08]  /*3da0*/  DFMA R20, R54, R20, R30 ;  /* 0x000000143614722b */ /* 0x000fd0000000001e */
[----:B------:R-:W-:Y:S02]  /*3db0*/  DFMA R46, R20, R46, R46 ;  /* 0x0000002e142e722b */ /* 0x000fe4000000002e */
[----:B------:R-:W-:-:S10]  /*3dc0*/  DFMA R20, R54, R20, 1 ;  /* 0x3ff000003614742b */ /* 0x000fd40000000014 */
[----:B------:R-:W-:Y:S01]  /*3dd0*/  FSEL R24, R20, R46, !P0 ;  /* 0x0000002e14187208 */ /* 0x000fe20004000000 */
[----:B------:R-:W-:Y:S01]  /*3de0*/  IMAD.MOV.U32 R46, RZ, RZ, 0x1 ;  /* 0x00000001ff2e7424 */ /* 0x000fe200078e00ff */
        /* <DEDUP_REMOVED lines=21> */
.L_x_404:
[----:B------:R-:W-:Y:S02]  /*3f40*/  IMAD.MOV.U32 R42, RZ, RZ, R26 ;  /* 0x000000ffff2a7224 */ /* 0x000fe400078e001a */
[----:B------:R-:W-:-:S07]  /*3f50*/  IMAD.MOV.U32 R43, RZ, RZ, R27 ;  /* 0x000000ffff2b7224 */ /* 0x000fce00078e001b */
.L_x_403:
[----:B------:R-:W-:-:S07]  /*3f60*/  VIADD R46, R21, 0x1 ;  /* 0x00000001152e7836 */ /* 0x000fce0000000000 */
.L_x_402:
        /* <DEDUP_REMOVED lines=24> */
[----:B------:R-:W-:Y:S02]  /*40f0*/  FSEL R22, R20, R42, !P0 ;  /* 0x0000002a14167208 */ /* 0x000fe40004000000 */
[----:B------:R-:W-:Y:S02]  /*4100*/  FSEL R23, R21, R43, !P0 ;  /* 0x0000002b15177208 */ /* 0x000fe40004000000 */
        /* <DEDUP_REMOVED lines=12> */
.L_x_406:
[----:B------:R-:W-:Y:S02]  /*41d0*/  IMAD.MOV.U32 R46, RZ, RZ, R21 ;  /* 0x000000ffff2e7224 */ /* 0x000fe400078e0015 */
[----:B------:R-:W-:Y:S02]  /*41e0*/  IMAD.MOV.U32 R44, RZ, RZ, R26 ;  /* 0x000000ffff2c7224 */ /* 0x000fe400078e001a */
[----:B------:R-:W-:-:S07]  /*41f0*/  IMAD.MOV.U32 R45, RZ, RZ, R27 ;  /* 0x000000ffff2d7224 */ /* 0x000fce00078e001b */
.L_x_405:
        /* <DEDUP_REMOVED lines=32> */
[----:B------:R-:W-:-:S06]  /*4400*/  DMUL R20, R12, R20 ;  /* 0x000000140c147228 */ /* 0x000fcc0000000000 */
[-C--:B------:R-:W-:Y:S02]  /*4410*/  DFMA R22, R12, R42.reuse, R22 ;  /* 0x0000002a0c16722b */ /* 0x080fe40000000016 */
[----:B------:R-:W-:Y:S01]  /*4420*/  DFMA R42, R14, R42, -R20 ;  /* 0x0000002a0e2a722b */ /* 0x000fe20000000814 */
[----:B------:R-:W-:-:S05]  /*4430*/  MOV R20, 0x4480 ;  /* 0x0000448000147802 */ /* 0x000fca0000000f00 */
[----:B------:R-:W-:-:S08]  /*4440*/  DADD R44, R22, UR20 ;  /* 0x00000014162c7e29 */ /* 0x000fd00008000000 */
[----:B------:R-:W-:-:S10]  /*4450*/  DADD R22, -RZ, |R44| ;  /* 0x00000000ff167229 */ /* 0x000fd4000000052c */
[----:B------:R-:W-:-:S07]  /*4460*/  IMAD.MOV.U32 R21, RZ, RZ, R23 ;  /* 0x000000ffff157224 */ /* 0x000fce00078e0017 */
[----:B------:R-:W-:Y:S05]  /*4470*/  CALL.REL.NOINC `($_Z22get_source_term_on_gpuPdS_S_ddddi$__internal_accurate_pow) ;  /* 0x0000011000a07944 */ /* 0x000fea0003c00000 */
[----:B------:R-:W-:Y:S05]  /*4480*/  BSYNC.RECONVERGENT B1 ;  /* 0x0000000000017941 */ /* 0x000fea0003800200 */
.L_x_407:
        /* <DEDUP_REMOVED lines=18> */
.L_x_409:
[----:B------:R-:W-:Y:S05]  /*45b0*/  BSYNC.RECONVERGENT B1 ;  /* 0x0000000000017941 */ /* 0x000fea0003800200 */
.L_x_408:
[----:B------:R-:W-:Y:S01]  /*45c0*/  BSSY.RECONVERGENT B1, `(.L_x_410) ;  /* 0x0000005000017945 */ /* 0x000fe20003800200 */
[----:B------:R-:W-:Y:S02]  /*45d0*/  FSEL R44, R24, RZ, P2 ;  /* 0x000000ff182c7208 */ /* 0x000fe40001000000 */
[----:B------:R-:W-:Y:S02]  /*45e0*/  FSEL R45, R25, 1.875, P2 ;  /* 0x3ff00000192d7808 */ /* 0x000fe40001000000 */
[----:B------:R-:W-:-:S07]  /*45f0*/  MOV R20, 0x4610 ;  /* 0x0000461000147802 */ /* 0x000fce0000000f00 */
[----:B------:R-:W-:Y:S05]  /*4600*/  CALL.REL.NOINC `($_Z22get_source_term_on_gpuPdS_S_ddddi$__internal_accurate_pow) ;  /* 0x00000110003c7944 */ /* 0x000fea0003c00000 */
[----:B------:R-:W-:Y:S05]  /*4610*/  BSYNC.RECONVERGENT B1 ;  /* 0x0000000000017941 */ /* 0x000fea0003800200 */
.L_x_410:
        /* <DEDUP_REMOVED lines=21> */
.L_x_412:
[----:B------:R-:W-:Y:S05]  /*4770*/  BSYNC.RECONVERGENT B1 ;  /* 0x0000000000017941 */ /* 0x000fea0003800200 */
.L_x_411:
        /* <DEDUP_REMOVED lines=18> */
.L_x_414:
[----:B------:R-:W-:Y:S05]  /*48a0*/  BSYNC.RECONVERGENT B2 ;  /* 0x0000000000027941 */ /* 0x000fea0003800200 */
.L_x_413:
[----:B------:R-:W-:Y:S01]  /*48b0*/  IMAD.MOV.U32 R22, RZ, RZ, 0x652b82fe ;  /* 0x652b82feff167424 */ /* 0x000fe200078e00ff */
[----:B------:R-:W-:Y:S01]  /*48c0*/  UMOV UR20, 0xfefa39ef ;  /* 0xfefa39ef00147882 */ /* 0x000fe20000000000 */
[----:B------:R-:W-:Y:S01]  /*48d0*/  IMAD.MOV.U32 R23, RZ, RZ, 0x3ff71547 ;  /* 0x3ff71547ff177424 */ /* 0x000fe200078e00ff */
[----:B------:R-:W-:Y:S01]  /*48e0*/  UMOV UR21, 0x3fe62e42 ;  /* 0x3fe62e4200157882 */ /* 0x000fe20000000000 */
[----:B------:R-:W0:Y:S01]  /*48f0*/  MUFU.RCP64H R29, R7 ;  /* 0x00000007001d7308 */ /* 0x000e220000001800 */
[----:B------:R-:W-:Y:S01]  /*4900*/  IMAD.MOV.U32 R28, RZ, RZ, 0x1 ;  /* 0x00000001ff1c7424 */ /* 0x000fe200078e00ff */
[----:B------:R-:W-:Y:S01]  /*4910*/  FSETP.GEU.AND P0, PT, |R21|, 4.1917929649353027344, PT ;  /* 0x4086232b1500780b */ /* 0x000fe20003f0e200 */
[----:B------:R-:W-:Y:S01]  /*4920*/  BSSY.RECONVERGENT B1, `(.L_x_415) ;  /* 0x000003a000017945 */ /* 0x000fe20003800200 */
[----:B------:R-:W-:-:S08]  /*4930*/  DFMA R22, R20, R22, 6.75539944105574400000e+15 ;  /* 0x433800001416742b */ /* 0x000fd00000000016 */
[----:B------:R-:W-:Y:S02]  /*4940*/  DADD R24, R22, -6.75539944105574400000e+15 ;  /* 0xc338000016187429 */ /* 0x000fe40000000000 */
[----:B0-----:R-:W-:-:S06]  /*4950*/  DFMA R30, -R6, R28, 1 ;  /* 0x3ff00000061e742b */ /* 0x001fcc000000011c */
[----:B------:R-:W-:Y:S01]  /*4960*/  DFMA R26, R24, -UR20, R20 ;  /* 0x80000014181a7c2b */ /* 0x000fe20008000014 */
[----:B------:R-:W-:Y:S01]  /*4970*/  UMOV UR20, 0x3b39803f ;  /* 0x3b39803f00147882 */ /* 0x000fe20000000000 */
[----:B------:R-:W-:Y:S01]  /*4980*/  UMOV UR21, 0x3c7abc9e ;  /* 0x3c7abc9e00157882 */ /* 0x000fe20000000000 */
[----:B------:R-:W-:-:S05]  /*4990*/  DFMA R42, R30, R30, R30 ;  /* 0x0000001e1e2a722b */ /* 0x000fca000000001e */
        /* <DEDUP_REMOVED lines=31> */
[----:B------:R-:W-:Y:S02]  /*4b90*/  DFMA R30, R24, R26, 1 ;  /* 0x3ff00000181e742b */ /* 0x000fe4000000001a */
[----:B------:R-:W-:-:S08]  /*4ba0*/  DFMA R24, R28, R42, R28 ;  /* 0x0000002a1c18722b */ /* 0x000fd0000000001c */
[----:B------:R-:W-:Y:S01]  /*4bb0*/  DFMA R26, -R6, R24, 1 ;  /* 0x3ff00000061a742b */ /* 0x000fe20000000118 */
[----:B------:R-:W-:Y:S02]  /*4bc0*/  IMAD R29, R22, 0x100000, R31 ;  /* 0x00100000161d7824 */ /* 0x000fe400078e021f */
[----:B------:R-:W-:Y:S01]  /*4bd0*/  IMAD.MOV.U32 R28, RZ, RZ, R30 ;  /* 0x000000ffff1c7224 */ /* 0x000fe200078e001e */
[----:B------:R-:W-:Y:S07]  /*4be0*/  @!P0 BRA `(.L_x_416) ;  /* 0x0000000000348947 */ /* 0x000fee0003800000 */
        /* <DEDUP_REMOVED lines=13> */
.L_x_416:
[----:B------:R-:W-:Y:S05]  /*4cc0*/  BSYNC.RECONVERGENT B1 ;  /* 0x0000000000017941 */ /* 0x000fea0003800200 */
.L_x_415:
[----:B------:R-:W-:Y:S01]  /*4cd0*/  UMOV UR20, 0x54442d18 ;  /* 0x54442d1800147882 */ /* 0x000fe20000000000 */
[----:B------:R-:W-:Y:S01]  /*4ce0*/  UMOV UR21, 0x400921fb ;  /* 0x400921fb00157882 */ /* 0x000fe20000000000 */
[----:B------:R-:W-:Y:S01]  /*4cf0*/  DMUL R28, R28, R2 ;  /* 0x000000021c1c7228 */ /* 0x000fe20000000000 */
[----:B------:R-:W-:Y:S01]  /*4d00*/  BSSY.RECONVERGENT B2, `(.L_x_417) ;  /* 0x0000013000027945 */ /* 0x000fe20003800200 */
[----:B------:R-:W-:Y:S02]  /*4d10*/  DMUL R50, R50, -UR20 ;  /* 0x8000001432327c28 */ /* 0x000fe40008000000 */
[----:B------:R-:W-:Y:S02]  /*4d20*/  DFMA R26, R24, R26, R24 ;  /* 0x0000001a181a722b */ /* 0x000fe40000000018 */
[----:B------:R-:W-:-:S04]  /*4d30*/  DSETP.NEU.AND P4, PT, |R32|, +INF , PT ;  /* 0x7ff000002000742a */ /* 0x000fc80003f8d200 */
[----:B------:R-:W-:-:S08]  /*4d40*/  DMUL R22, R28, R50 ;  /* 0x000000321c167228 */ /* 0x000fd00000000000 */
[----:B------:R-:W-:Y:S02]  /*4d50*/  DMUL R42, R26, R22 ;  /* 0x000000161a2a7228 */ /* 0x000fe40000000000 */
[----:B------:R-:W-:-:S06]  /*4d60*/  FSETP.GEU.AND P1, PT, |R23|, 6.5827683646048100446e-37, PT ;  /* 0x036000001700780b */ /* 0x000fcc0003f2e200 */
[----:B------:R-:W-:-:S08]  /*4d70*/  DFMA R20, -R6, R42, R22 ;  /* 0x0000002a0614722b */ /* 0x000fd00000000116 */
[----:B------:R-:W-:-:S10]  /*4d80*/  DFMA R42, R26, R20, R42 ;  /* 0x000000141a2a722b */ /* 0x000fd4000000002a */
[----:B------:R-:W-:-:S05]  /*4d90*/  FFMA R20, RZ, R7, R43 ;  /* 0x00000007ff147223 */ /* 0x000fca000000002b */
[----:B------:R-:W-:-:S13]  /*4da0*/  FSETP.GT.AND P0, PT, |R20|, 1.469367938527859385e-39, PT ;  /* 0x001000001400780b */ /* 0x000fda0003f04200 */
[----:B------:R-:W-:Y:S05]  /*4db0*/  @P0 BRA P1, `(.L_x_418) ;  /* 0x00000000001c0947 */ /* 0x000fea0000800000 */
[----:B------:R-:W-:Y:S01]  /*4dc0*/  IMAD.MOV.U32 R24, RZ, RZ, R22 ;  /* 0x000000ffff187224 */ /* 0x000fe200078e0016 */
[----:B------:R-:W-:Y:S01]  /*4dd0*/  MOV R22, 0x4e10 ;  /* 0x00004e1000167802 */ /* 0x000fe20000000f00 */
[----:B------:R-:W-:Y:S02]  /*4de0*/  IMAD.MOV.U32 R20, RZ, RZ, R6 ;  /* 0x000000ffff147224 */ /* 0x000fe400078e0006 */
[----:B------:R-:W-:-:S07]  /*4df0*/  IMAD.MOV.U32 R21, RZ, RZ, R7 ;  /* 0x000000ffff157224 */ /* 0x000fce00078e0007 */
[----:B------:R-:W-:Y:S05]  /*4e00*/  CALL.REL.NOINC `($__internal_12_$__cuda_sm20_div_rn_f64_full) ;  /* 0x0000010000a87944 */ /* 0x000fea0003c00000 */
[----:B------:R-:W-:Y:S02]  /*4e10*/  IMAD.MOV.U32 R42, RZ, RZ, R20 ;  /* 0x000000ffff2a7224 */ /* 0x000fe400078e0014 */
[----:B------:R-:W-:-:S07]  /*4e20*/  IMAD.MOV.U32 R43, RZ, RZ, R21 ;  /* 0x000000ffff2b7224 */ /* 0x000fce00078e0015 */
.L_x_418:
[----:B------:R-:W-:Y:S05]  /*4e30*/  BSYNC.RECONVERGENT B2 ;  /* 0x0000000000027941 */ /* 0x000fea0003800200 */
.L_x_417:
[----:B------:R-:W0:Y:S01]  /*4e40*/  MUFU.RCP64H R21, R7 ;  /* 0x0000000700157308 */ /* 0x000e220000001800 */
[----:B------:R-:W-:Y:S01]  /*4e50*/  IMAD.MOV.U32 R20, RZ, RZ, 0x1 ;  /* 0x00000001ff147424 */ /* 0x000fe200078e00ff */
[----:B------:R-:W-:Y:S01]  /*4e60*/  FSETP.GEU.AND P1, PT, |R35|, 6.5827683646048100446e-37, PT ;  /* 0x036000002300780b */ /* 0x000fe20003f2e200 */
[----:B------:R-:W-:Y:S04]  /*4e70*/  BSSY.RECONVERGENT B2, `(.L_x_419) ;  /* 0x0000012000027945 */ /* 0x000fe80003800200 */
        /* <DEDUP_REMOVED lines=14> */
[----:B------:R-:W-:Y:S02]  /*4f60*/  IMAD.MOV.U32 R20, RZ, RZ, R6 ;  /* 0x000000ffff147224 */ /* 0x000fe400078e0006 */
[----:B------:R-:W-:-:S07]  /*4f70*/  IMAD.MOV.U32 R21, RZ, RZ, R7 ;  /* 0x000000ffff157224 */ /* 0x000fce00078e0007 */
[----:B------:R-:W-:Y:S05]  /*4f80*/  CALL.REL.NOINC `($__internal_12_$__cuda_sm20_div_rn_f64_full) ;  /* 0x0000010000487944 */ /* 0x000fea0003c00000 */
.L_x_420:
[----:B------:R-:W-:Y:S05]  /*4f90*/  BSYNC.RECONVERGENT B2 ;  /* 0x0000000000027941 */ /* 0x000fea0003800200 */
.L_x_419:
[----:B------:R-:W-:Y:S01]  /*4fa0*/  IMAD.U32 R34, RZ, RZ, UR8 ;  /* 0x00000008ff227e24 */ /* 0x000fe2000f8e00ff */
[----:B------:R-:W-:Y:S01]  /*4fb0*/  DADD R42, R20, R42 ;  /* 0x00000000142a7229 */ /* 0x000fe2000000002a */
[----:B------:R-:W-:Y:S02]  /*4fc0*/  IMAD.U32 R35, RZ, RZ, UR9 ;  /* 0x00000009ff237e24 */ /* 0x000fe4000f8e00ff */
[----:B------:R-:W-:Y:S01]  /*4fd0*/  IMAD.MOV.U32 R46, RZ, RZ, 0x1 ;  /* 0x00000001ff2e7424 */ /* 0x000fe200078e00ff */
[----:B------:R-:W-:Y:S07]  /*4fe0*/  @!P4 BRA `(.L_x_421) ;  /* 0x000000000038c947 */ /* 0x000fee0003800000 */
        /* <DEDUP_REMOVED lines=11> */
.L_x_423:
[----:B------:R-:W-:Y:S02]  /*50a0*/  IMAD.MOV.U32 R34, RZ, RZ, R26 ;  /* 0x000000ffff227224 */ /* 0x000fe400078e001a */
[----:B------:R-:W-:-:S07]  /*50b0*/  IMAD.MOV.U32 R35, RZ, RZ, R27 ;  /* 0x000000ffff237224 */ /* 0x000fce00078e001b */
.L_x_422:
[----:B------:R-:W-:-:S07]  /*50c0*/  VIADD R46, R21, 0x1 ;  /* 0x00000001152e7836 */ /* 0x000fce0000000000 */
.L_x_421:
        /* <DEDUP_REMOVED lines=38> */
.L_x_425:
[----:B------:R-:W-:Y:S02]  /*5330*/  IMAD.MOV.U32 R46, RZ, RZ, R21 ;  /* 0x000000ffff2e7224 */ /* 0x000fe400078e0015 */
[----:B------:R-:W-:Y:S02]  /*5340*/  IMAD.MOV.U32 R34, RZ, RZ, R26 ;  /* 0x000000ffff227224 */ /* 0x000fe400078e001a */
[----:B------:R-:W-:-:S07]  /*5350*/  IMAD.MOV.U32 R35, RZ, RZ, R27 ;  /* 0x000000ffff237224 */ /* 0x000fce00078e001b */
.L_x_424:
        /* <DEDUP_REMOVED lines=25> */
[----:B------:R-:W-:-:S08]  /*54f0*/  DMUL R34, R16, UR20 ;  /* 0x0000001410227c28 */ /* 0x000fd00008000000 */
        /* <DEDUP_REMOVED lines=33> */
.L_x_429:
[----:B------:R-:W-:Y:S05]  /*5710*/  BSYNC.RECONVERGENT B4 ;  /* 0x0000000000047941 */ /* 0x000fea0003800200 */
.L_x_428:
[----:B------:R-:W-:-:S07]  /*5720*/  VIADD R52, R21, 0x1 ;  /* 0x0000000115347836 */ /* 0x000fce0000000000 */
.L_x_427:
[----:B------:R-:W-:Y:S05]  /*5730*/  BSYNC.RECONVERGENT B3 ;  /* 0x0000000000037941 */ /* 0x000fea0003800200 */
.L_x_426:
        /* <DEDUP_REMOVED lines=56> */
.L_x_431:
[----:B------:R-:W-:Y:S05]  /*5ac0*/  BSYNC.RECONVERGENT B3 ;  /* 0x0000000000037941 */ /* 0x000fea0003800200 */
.L_x_430:
        /* <DEDUP_REMOVED lines=25> */
[----:B------:R-:W-:Y:S01]  /*5c60*/  FSEL R23, R21, R47, !P0 ;  /* 0x0000002f15177208 */ /* 0x000fe20004000000 */
[----:B------:R-:W-:Y:S01]  /*5c70*/  @!P3 DMUL R46, RZ, R40 ;  /* 0x00000028ff2eb228 */ /* 0x000fe20000000000 */
[----:B------:R-:W-:-:S04]  /*5c80*/  LOP3.LUT P0, RZ, R48, 0x2, RZ, 0xc0, !PT ;  /* 0x0000000230ff7812 */ /* 0x000fc8000780c0ff */
        /* <DEDUP_REMOVED lines=28> */
.L_x_435:
[----:B------:R-:W-:Y:S05]  /*5e50*/  BSYNC.RECONVERGENT B4 ;  /* 0x0000000000047941 */ /* 0x000fea0003800200 */
.L_x_434:
[----:B------:R-:W-:-:S07]  /*5e60*/  VIADD R54, R21, 0x1 ;  /* 0x0000000115367836 */ /* 0x000fce0000000000 */
.L_x_433:
[----:B------:R-:W-:Y:S05]  /*5e70*/  BSYNC.RECONVERGENT B3 ;  /* 0x0000000000037941 */ /* 0x000fea0003800200 */
.L_x_432:
        /* <DEDUP_REMOVED lines=13> */
[----:B0-----:R-:W-:Y:S01]  /*5f50*/  @!P4 IMAD.MOV.U32 R58, RZ, RZ, RZ ;  /* 0x000000ffff3ac224 */ /* 0x001fe200078e00ff */
        /* <DEDUP_REMOVED lines=41> */
.L_x_437:
[----:B------:R-:W-:Y:S05]  /*61f0*/  BSYNC.RECONVERGENT B3 ;  /* 0x0000000000037941 */ /* 0x000fea0003800200 */
.L_x_436:
        /* <DEDUP_REMOVED lines=14> */
[----:B------:R-:W-:Y:S02]  /*62e0*/  FSEL R49, -R49, 0.11223486810922622681, !P0 ;  /* 0x3de5db6531317808 */ /* 0x000fe40004000100 */
[----:B------:R-:W-:-:S06]  /*62f0*/  FSEL R48, R48, -8.06006814911005101289e+34, !P0 ;  /* 0xf9785eba30307808 */ /* 0x000fcc0004000000 */
[----:B--2---:R-:W-:Y:S01]  /*6300*/  DFMA R20, R56, R48, R20 ;  /* 0x000000303814722b */ /* 0x004fe20000000014 */
[----:B------:R-:W-:-:S07]  /*6310*/  IMAD.MOV.U32 R48, RZ, RZ, 0x1 ;  /* 0x00000001ff307424 */ /* 0x000fce00078e00ff */
        /* <DEDUP_REMOVED lines=37> */
.L_x_440:
[----:B------:R-:W-:Y:S02]  /*6570*/  IMAD.MOV.U32 R44, RZ, RZ, R26 ;  /* 0x000000ffff2c7224 */ /* 0x000fe400078e001a */
[----:B------:R-:W-:-:S07]  /*6580*/  IMAD.MOV.U32 R45, RZ, RZ, R27 ;  /* 0x000000ffff2d7224 */ /* 0x000fce00078e001b */
.L_x_439:
[----:B------:R-:W-:-:S07]  /*6590*/  VIADD R48, R21, 0x1 ;  /* 0x0000000115307836 */ /* 0x000fce0000000000 */
.L_x_438:
        /* <DEDUP_REMOVED lines=38> */
.L_x_442:
[----:B------:R-:W-:Y:S02]  /*6800*/  IMAD.MOV.U32 R48, RZ, RZ, R21 ;  /* 0x000000ffff307224 */ /* 0x000fe400078e0015 */
[----:B------:R-:W-:Y:S02]  /*6810*/  IMAD.MOV.U32 R46, RZ, RZ, R26 ;  /* 0x000000ffff2e7224 */ /* 0x000fe400078e001a */
[----:B------:R-:W-:-:S07]  /*6820*/  IMAD.MOV.U32 R47, RZ, RZ, R27 ;  /* 0x000000ffff2f7224 */ /* 0x000fce00078e001b */
.L_x_441:
        /* <DEDUP_REMOVED lines=41> */
.L_x_443:
        /* <DEDUP_REMOVED lines=18> */
.L_x_445:
[----:B------:R-:W-:Y:S05]  /*6be0*/  BSYNC.RECONVERGENT B1 ;  /* 0x0000000000017941 */ /* 0x000fea0003800200 */
.L_x_444:
[----:B------:R-:W-:Y:S01]  /*6bf0*/  BSSY.RECONVERGENT B1, `(.L_x_446) ;  /* 0x0000005000017945 */ /* 0x000fe20003800200 */
[----:B------:R-:W-:Y:S02]  /*6c00*/  FSEL R50, R24, RZ, P2 ;  /* 0x000000ff18327208 */ /* 0x000fe40001000000 */
[----:B------:R-:W-:Y:S02]  /*6c10*/  FSEL R51, R25, 1.875, P2 ;  /* 0x3ff0000019337808 */ /* 0x000fe40001000000 */
[----:B------:R-:W-:-:S07]  /*6c20*/  MOV R20, 0x6c40 ;  /* 0x00006c4000147802 */ /* 0x000fce0000000f00 */
[----:B------:R-:W-:Y:S05]  /*6c30*/  CALL.REL.NOINC `($_Z22get_source_term_on_gpuPdS_S_ddddi$__internal_accurate_pow) ;  /* 0x000000e800b07944 */ /* 0x000fea0003c00000 */
[----:B------:R-:W-:Y:S05]  /*6c40*/  BSYNC.RECONVERGENT B1 ;  /* 0x0000000000017941 */ /* 0x000fea0003800200 */
.L_x_446:
        /* <DEDUP_REMOVED lines=21> */
.L_x_448:
[----:B------:R-:W-:Y:S05]  /*6da0*/  BSYNC.RECONVERGENT B1 ;  /* 0x0000000000017941 */ /* 0x000fea0003800200 */
.L_x_447:
        /* <DEDUP_REMOVED lines=18> */
.L_x_450:
[----:B------:R-:W-:Y:S05]  /*6ed0*/  BSYNC.RECONVERGENT B2 ;  /* 0x0000000000027941 */ /* 0x000fea0003800200 */
.L_x_449:
        /* <DEDUP_REMOVED lines=65> */
.L_x_452:
[----:B------:R-:W-:Y:S05]  /*72f0*/  BSYNC.RECONVERGENT B1 ;  /* 0x0000000000017941 */ /* 0x000fea0003800200 */
.L_x_451:
        /* <DEDUP_REMOVED lines=20> */
.L_x_454:
[----:B------:R-:W-:Y:S05]  /*7440*/  BSYNC.RECONVERGENT B2 ;  /* 0x0000000000027941 */ /* 0x000fea0003800200 */
.L_x_453:
        /* <DEDUP_REMOVED lines=16> */
.L_x_457:
[----:B------:R-:W-:Y:S02]  /*7550*/  IMAD.MOV.U32 R44, RZ, RZ, R26 ;  /* 0x000000ffff2c7224 */ /* 0x000fe400078e001a */
[----:B------:R-:W-:-:S07]  /*7560*/  IMAD.MOV.U32 R45, RZ, RZ, R27 ;  /* 0x000000ffff2d7224 */ /* 0x000fce00078e001b */
.L_x_456:
[----:B------:R-:W-:-:S07]  /*7570*/  VIADD R48, R21, 0x1 ;  /* 0x0000000115307836 */ /* 0x000fce0000000000 */
.L_x_455:
        /* <DEDUP_REMOVED lines=38> */
.L_x_459:
[----:B------:R-:W-:Y:S02]  /*77e0*/  IMAD.MOV.U32 R48, RZ, RZ, R21 ;  /* 0x000000ffff307224 */ /* 0x000fe400078e0015 */
[----:B------:R-:W-:Y:S02]  /*77f0*/  IMAD.MOV.U32 R46, RZ, RZ, R26 ;  /* 0x000000ffff2e7224 */ /* 0x000fe400078e001a */
[----:B------:R-:W-:-:S07]  /*7800*/  IMAD.MOV.U32 R47, RZ, RZ, R27 ;  /* 0x000000ffff2f7224 */ /* 0x000fce00078e001b */
.L_x_458:
        /* <DEDUP_REMOVED lines=15> */
[----:B------:R-:W-:-:S10]  /*7900*/  FSEL R55, -R49, 0.11223486810922622681, !P0 ;  /* 0x3de5db6531377808 */ /* 0x000fd40004000100 */
[----:B0-----:R-:W-:Y:S01]  /*7910*/  @!P4 IMAD.MOV.U32 R52, RZ, RZ, 0x1 ;  /* 0x00000001ff34c424 */ /* 0x001fe200078e00ff */
        /* <DEDUP_REMOVED lines=39> */
.L_x_463:
[----:B------:R-:W-:Y:S05]  /*7b90*/  BSYNC.RECONVERGENT B4 ;  /* 0x0000000000047941 */ /* 0x000fea0003800200 */
.L_x_462:
[----:B------:R-:W-:-:S07]  /*7ba0*/  VIADD R52, R21, 0x1 ;  /* 0x0000000115347836 */ /* 0x000fce0000000000 */
.L_x_461:
[----:B------:R-:W-:Y:S05]  /*7bb0*/  BSYNC.RECONVERGENT B3 ;  /* 0x0000000000037941 */ /* 0x000fea0003800200 */
.L_x_460:
        /* <DEDUP_REMOVED lines=56> */
.L_x_465:
[----:B------:R-:W-:Y:S05]  /*7f40*/  BSYNC.RECONVERGENT B3 ;  /* 0x0000000000037941 */ /* 0x000fea0003800200 */
.L_x_464:
        /* <DEDUP_REMOVED lines=56> */
.L_x_469:
[----:B------:R-:W-:Y:S05]  /*82d0*/  BSYNC.RECONVERGENT B4 ;  /* 0x0000000000047941 */ /* 0x000fea0003800200 */
.L_x_468:
[----:B------:R-:W-:-:S07]  /*82e0*/  VIADD R54, R21, 0x1 ;  /* 0x0000000115367836 */ /* 0x000fce0000000000 */
.L_x_467:
[----:B------:R-:W-:Y:S05]  /*82f0*/  BSYNC.RECONVERGENT B3 ;  /* 0x0000000000037941 */ /* 0x000fea0003800200 */
.L_x_466:
        /* <DEDUP_REMOVED lines=55> */
.L_x_471:
[----:B------:R-:W-:Y:S05]  /*8670*/  BSYNC.RECONVERGENT B3 ;  /* 0x0000000000037941 */ /* 0x000fea0003800200 */
.L_x_470:
        /* <DEDUP_REMOVED lines=55> */
.L_x_474:
[----:B------:R-:W-:Y:S02]  /*89f0*/  IMAD.MOV.U32 R44, RZ, RZ, R26 ;  /* 0x000000ffff2c7224 */ /* 0x000fe400078e001a */
[----:B------:R-:W-:-:S07]  /*8a00*/  IMAD.MOV.U32 R45, RZ, RZ, R27 ;  /* 0x000000ffff2d7224 */ /* 0x000fce00078e001b */
.L_x_473:
[----:B------:R-:W-:-:S07]  /*8a10*/  VIADD R48, R21, 0x1 ;  /* 0x0000000115307836 */ /* 0x000fce0000000000 */
.L_x_472:
        /* <DEDUP_REMOVED lines=38> */
.L_x_476:
[----:B------:R-:W-:Y:S02]  /*8c80*/  IMAD.MOV.U32 R48, RZ, RZ, R21 ;  /* 0x000000ffff307224 */ /* 0x000fe400078e0015 */
[----:B------:R-:W-:Y:S02]  /*8c90*/  IMAD.MOV.U32 R46, RZ, RZ, R26 ;  /* 0x000000ffff2e7224 */ /* 0x000fe400078e001a */
[----:B------:R-:W-:-:S07]  /*8ca0*/  IMAD.MOV.U32 R47, RZ, RZ, R27 ;  /* 0x000000ffff2f7224 */ /* 0x000fce00078e001b */
.L_x_475:
        /* <DEDUP_REMOVED lines=41> */
.L_x_477:
        /* <DEDUP_REMOVED lines=18> */
.L_x_479:
[----:B------:R-:W-:Y:S05]  /*9060*/  BSYNC.RECONVERGENT B1 ;  /* 0x0000000000017941 */ /* 0x000fea0003800200 */
.L_x_478:
[----:B------:R-:W-:Y:S01]  /*9070*/  BSSY.RECONVERGENT B1, `(.L_x_480) ;  /* 0x0000005000017945 */ /* 0x000fe20003800200 */
[----:B------:R-:W-:Y:S02]  /*9080*/  FSEL R50, R24, RZ, P2 ;  /* 0x000000ff18327208 */ /* 0x000fe40001000000 */
[----:B------:R-:W-:Y:S02]  /*9090*/  FSEL R51, R25, 1.875, P2 ;  /* 0x3ff0000019337808 */ /* 0x000fe40001000000 */
[----:B------:R-:W-:-:S07]  /*90a0*/  MOV R20, 0x90c0 ;  /* 0x000090c000147802 */ /* 0x000fce0000000f00 */
[----:B------:R-:W-:Y:S05]  /*90b0*/  CALL.REL.NOINC `($_Z22get_source_term_on_gpuPdS_S_ddddi$__internal_accurate_pow) ;  /* 0x000000c400907944 */ /* 0x000fea0003c00000 */
[----:B------:R-:W-:Y:S05]  /*90c0*/  BSYNC.RECONVERGENT B1 ;  /* 0x0000000000017941 */ /* 0x000fea0003800200 */
.L_x_480:
        /* <DEDUP_REMOVED lines=21> */
.L_x_482:
[----:B------:R-:W-:Y:S05]  /*9220*/  BSYNC.RECONVERGENT B1 ;  /* 0x0000000000017941 */ /* 0x000fea0003800200 */
.L_x_481:
        /* <DEDUP_REMOVED lines=18> */
.L_x_484:
[----:B------:R-:W-:Y:S05]  /*9350*/  BSYNC.RECONVERGENT B2 ;  /* 0x0000000000027941 */ /* 0x000fea0003800200 */
.L_x_483:
        /* <DEDUP_REMOVED lines=65> */
.L_x_486:
[----:B------:R-:W-:Y:S05]  /*9770*/  BSYNC.RECONVERGENT B1 ;  /* 0x0000000000017941 */ /* 0x000fea0003800200 */
.L_x_485:
        /* <DEDUP_REMOVED lines=20> */
.L_x_488:
[----:B------:R-:W-:Y:S05]  /*98c0*/  BSYNC.RECONVERGENT B2 ;  /* 0x0000000000027941 */ /* 0x000fea0003800200 */
.L_x_487:
        /* <DEDUP_REMOVED lines=16> */
.L_x_491:
[----:B------:R-:W-:Y:S02]  /*99d0*/  IMAD.MOV.U32 R44, RZ, RZ, R26 ;  /* 0x000000ffff2c7224 */ /* 0x000fe400078e001a */
[----:B------:R-:W-:-:S07]  /*99e0*/  IMAD.MOV.U32 R45, RZ, RZ, R27 ;  /* 0x000000ffff2d7224 */ /* 0x000fce00078e001b */
.L_x_490:
[----:B------:R-:W-:-:S07]  /*99f0*/  VIADD R48, R21, 0x1 ;  /* 0x0000000115307836 */ /* 0x000fce0000000000 */
.L_x_489:
        /* <DEDUP_REMOVED lines=22> */
[----:B------:R-:W-:-:S09]  /*9b60*/  IMAD.U32 R46, RZ, RZ, UR18 ;  /* 0x00000012ff2e7e24 */ /* 0x000fd2000f8e00ff */
[----:B------:R-:W-:Y:S01]  /*9b70*/  FSEL R22, R20, R44, !P0 ;  /* 0x0000002c14167208 */ /* 0x000fe20004000000 */
[----:B------:R-:W-:Y:S01]  /*9b80*/  IMAD.U32 R44, RZ, RZ, UR16 ;  /* 0x00000010ff2c7e24 */ /* 0x000fe2000f8e00ff */
[----:B------:R-:W-:Y:S01]  /*9b90*/  FSEL R23, R21, R45, !P0 ;  /* 0x0000002d15177208 */ /* 0x000fe20004000000 */
[----:B------:R-:W-:Y:S01]  /*9ba0*/  IMAD.U32 R45, RZ, RZ, UR17 ;  /* 0x00000011ff2d7e24 */ /* 0x000fe2000f8e00ff */
        /* <DEDUP_REMOVED lines=11> */
.L_x_493:
[----:B------:R-:W-:Y:S02]  /*9c60*/  IMAD.MOV.U32 R46, RZ, RZ, R21 ;  /* 0x000000ffff2e7224 */ /* 0x000fe400078e0015 */
[----:B------:R-:W-:Y:S02]  /*9c70*/  IMAD.MOV.U32 R44, RZ, RZ, R26 ;  /* 0x000000ffff2c7224 */ /* 0x000fe400078e001a */
[----:B------:R-:W-:-:S07]  /*9c80*/  IMAD.MOV.U32 R45, RZ, RZ, R27 ;  /* 0x000000ffff2d7224 */ /* 0x000fce00078e001b */
.L_x_492:
        /* <DEDUP_REMOVED lines=59> */
.L_x_497:
[----:B------:R-:W-:Y:S05]  /*a040*/  BSYNC.RECONVERGENT B4 ;  /* 0x0000000000047941 */ /* 0x000fea0003800200 */
.L_x_496:
[----:B------:R-:W-:-:S07]  /*a050*/  VIADD R54, R21, 0x1 ;  /* 0x0000000115367836 */ /* 0x000fce0000000000 */
.L_x_495:
[----:B------:R-:W-:Y:S05]  /*a060*/  BSYNC.RECONVERGENT B3 ;  /* 0x0000000000037941 */ /* 0x000fea0003800200 */
.L_x_494:
        /* <DEDUP_REMOVED lines=9> */
[----:B------:R-:W-:Y:S01]  /*a100*/  DSETP.NEU.AND P3, PT, |R40|, +INF , PT ;  /* 0x7ff000002800742a */ /* 0x000fe20003f6d200 */
[----:B------:R-:W-:Y:S01]  /*a110*/  BSSY.RECONVERGENT B3, `(.L_x_498) ;  /* 0x000002e000037945 */ /* 0x000fe20003800200 */
[----:B------:R-:W-:Y:S01]  /*a120*/  ISETP.NE.U32.AND P0, PT, R48, 0x1, PT ;  /* 0x000000013000780c */ /* 0x000fe20003f05070 */
[----:B------:R-:W-:-:S03]  /*a130*/  IMAD.MOV.U32 R48, RZ, RZ, 0x3da8ff83 ;  /* 0x3da8ff83ff307424 */ /* 0x000fc600078e00ff */
[----:B------:R-:W-:Y:S02]  /*a140*/  FSEL R56, R56, -8.06006814911005101289e+34, !P0 ;  /* 0xf9785eba38387808 */ /* 0x000fe40004000000 */
[----:B------:R-:W-:Y:S01]  /*a150*/  FSEL R57, -R48, 0.11223486810922622681, !P0 ;  /* 0x3de5db6530397808 */ /* 0x000fe20004000100 */
[----:B------:R-:W-:-:S05]  /*a160*/  DMUL R48, R46, R46 ;  /* 0x0000002e2e307228 */ /* 0x000fca0000000000 */
[----:B0-----:R-:W-:-:S03]  /*a170*/  @!P3 IMAD.MOV.U32 R58, RZ, RZ, RZ ;  /* 0x000000ffff3ab224 */ /* 0x001fc600078e00ff */
        /* <DEDUP_REMOVED lines=39> */
.L_x_499:
[----:B------:R-:W-:Y:S05]  /*a3f0*/  BSYNC.RECONVERGENT B3 ;  /* 0x0000000000037941 */ /* 0x000fea0003800200 */
.L_x_498:
        /* <DEDUP_REMOVED lines=13> */
[----:B------:R-:W-:Y:S02]  /*a4d0*/  FSEL R49, -R49, 0.11223486810922622681, !P0 ;  /* 0x3de5db6531317808 */ /* 0x000fe40004000100 */
[----:B------:R-:W-:-:S06]  /*a4e0*/  FSEL R48, R48, -8.06006814911005101289e+34, !P0 ;  /* 0xf9785eba30307808 */ /* 0x000fcc0004000000 */
        /* <DEDUP_REMOVED lines=41> */
.L_x_503:
[----:B------:R-:W-:Y:S05]  /*a780*/  BSYNC.RECONVERGENT B4 ;  /* 0x0000000000047941 */ /* 0x000fea0003800200 */
.L_x_502:
[----:B------:R-:W-:-:S07]  /*a790*/  VIADD R48, R21, 0x1 ;  /* 0x0000000115307836 */ /* 0x000fce0000000000 */
.L_x_501:
[----:B------:R-:W-:Y:S05]  /*a7a0*/  BSYNC.RECONVERGENT B3 ;  /* 0x0000000000037941 */ /* 0x000fea0003800200 */
.L_x_500:
        /* <DEDUP_REMOVED lines=55> */
.L_x_505:
[----:B------:R-:W-:Y:S05]  /*ab20*/  BSYNC.RECONVERGENT B3 ;  /* 0x0000000000037941 */ /* 0x000fea0003800200 */
.L_x_504:
        /* <DEDUP_REMOVED lines=39> */
[----:B------:R-:W-:Y:S01]  /*ada0*/  DMUL R22, R40, R22 ;  /* 0x0000001628167228 */ /* 0x000fe20000000000 */
[----:B------:R-:W-:Y:S02]  /*adb0*/  IMAD.U32 R40, RZ, RZ, UR8 ;  /* 0x00000008ff287e24 */ /* 0x000fe4000f8e00ff */
[----:B------:R-:W-:-:S05]  /*adc0*/  IMAD.U32 R41, RZ, RZ, UR9 ;  /* 0x00000009ff297e24 */ /* 0x000fca000f8e00ff */
        /* <DEDUP_REMOVED lines=13> */
.L_x_508:
[----:B------:R-:W-:Y:S02]  /*aea0*/  IMAD.MOV.U32 R40, RZ, RZ, R26 ;  /* 0x000000ffff287224 */ /* 0x000fe400078e001a */
[----:B------:R-:W-:-:S07]  /*aeb0*/  IMAD.MOV.U32 R41, RZ, RZ, R27 ;  /* 0x000000ffff297224 */ /* 0x000fce00078e001b */
.L_x_507:
[----:B------:R-:W-:-:S07]  /*aec0*/  VIADD R48, R21, 0x1 ;  /* 0x0000000115307836 */ /* 0x000fce0000000000 */
.L_x_506:
        /* <DEDUP_REMOVED lines=38> */
.L_x_510:
[----:B------:R-:W-:Y:S02]  /*b130*/  IMAD.MOV.U32 R48, RZ, RZ, R21 ;  /* 0x000000ffff307224 */ /* 0x000fe400078e0015 */
[----:B------:R-:W-:Y:S02]  /*b140*/  IMAD.MOV.U32 R46, RZ, RZ, R26 ;  /* 0x000000ffff2e7224 */ /* 0x000fe400078e001a */
[----:B------:R-:W-:-:S07]  /*b150*/  IMAD.MOV.U32 R47, RZ, RZ, R27 ;  /* 0x000000ffff2f7224 */ /* 0x000fce00078e001b */
.L_x_509:
        /* <DEDUP_REMOVED lines=41> */
.L_x_511:
        /* <DEDUP_REMOVED lines=18> */
.L_x_513:
[----:B------:R-:W-:Y:S05]  /*b510*/  BSYNC.RECONVERGENT B1 ;  /* 0x0000000000017941 */ /* 0x000fea0003800200 */
.L_x_512:
[----:B------:R-:W-:Y:S01]  /*b520*/  BSSY.RECONVERGENT B1, `(.L_x_514) ;  /* 0x0000005000017945 */ /* 0x000fe20003800200 */
[----:B------:R-:W-:Y:S02]  /*b530*/  FSEL R38, R24, RZ, P2 ;  /* 0x000000ff18267208 */ /* 0x000fe40001000000 */
[----:B------:R-:W-:Y:S02]  /*b540*/  FSEL R39, R25, 1.875, P2 ;  /* 0x3ff0000019277808 */ /* 0x000fe40001000000 */
[----:B------:R-:W-:-:S07]  /*b550*/  MOV R20, 0xb570 ;  /* 0x0000b57000147802 */ /* 0x000fce0000000f00 */
[----:B------:R-:W-:Y:S05]  /*b560*/  CALL.REL.NOINC `($_Z22get_source_term_on_gpuPdS_S_ddddi$__internal_accurate_pow) ;  /* 0x000000a000647944 */ /* 0x000fea0003c00000 */
[----:B------:R-:W-:Y:S05]  /*b570*/  BSYNC.RECONVERGENT B1 ;  /* 0x0000000000017941 */ /* 0x000fea0003800200 */
.L_x_514:
        /* <DEDUP_REMOVED lines=21> */
.L_x_516:
[----:B------:R-:W-:Y:S05]  /*b6d0*/  BSYNC.RECONVERGENT B1 ;  /* 0x0000000000017941 */ /* 0x000fea0003800200 */
.L_x_515:
        /* <DEDUP_REMOVED lines=18> */
.L_x_518:
[----:B------:R-:W-:Y:S05]  /*b800*/  BSYNC.RECONVERGENT B2 ;  /* 0x0000000000027941 */ /* 0x000fea0003800200 */
.L_x_517:
        /* <DEDUP_REMOVED lines=59> */
.L_x_520:
[----:B------:R-:W-:Y:S05]  /*bbc0*/  BSYNC.RECONVERGENT B1 ;  /* 0x0000000000017941 */ /* 0x000fea0003800200 */
.L_x_519:
        /* <DEDUP_REMOVED lines=21> */
.L_x_523:
[----:B------:R-:W-:Y:S02]  /*bd20*/  IMAD.MOV.U32 R40, RZ, RZ, R26 ;  /* 0x000000ffff287224 */ /* 0x000fe400078e001a */
[----:B------:R-:W-:-:S07]  /*bd30*/  IMAD.MOV.U32 R41, RZ, RZ, R27 ;  /* 0x000000ffff297224 */ /* 0x000fce00078e001b */
.L_x_522:
[----:B------:R-:W-:-:S07]  /*bd40*/  VIADD R48, R21, 0x1 ;  /* 0x0000000115307836 */ /* 0x000fce0000000000 */
.L_x_521:
        /* <DEDUP_REMOVED lines=38> */
.L_x_525:
[----:B------:R-:W-:Y:S02]  /*bfb0*/  IMAD.MOV.U32 R48, RZ, RZ, R21 ;  /* 0x000000ffff307224 */ /* 0x000fe400078e0015 */
[----:B------:R-:W-:Y:S02]  /*bfc0*/  IMAD.MOV.U32 R46, RZ, RZ, R26 ;  /* 0x000000ffff2e7224 */ /* 0x000fe400078e001a */
[----:B------:R-:W-:-:S07]  /*bfd0*/  IMAD.MOV.U32 R47, RZ, RZ, R27 ;  /* 0x000000ffff2f7224 */ /* 0x000fce00078e001b */
.L_x_524:
        /* <DEDUP_REMOVED lines=56> */
.L_x_529:
[----:B------:R-:W-:Y:S05]  /*c360*/  BSYNC.RECONVERGENT B4 ;  /* 0x0000000000047941 */ /* 0x000fea0003800200 */
.L_x_528:
[----:B------:R-:W-:-:S07]  /*c370*/  VIADD R52, R21, 0x1 ;  /* 0x0000000115347836 */ /* 0x000fce0000000000 */
.L_x_527:
[----:B------:R-:W-:Y:S05]  /*c380*/  BSYNC.RECONVERGENT B3 ;  /* 0x0000000000037941 */ /* 0x000fea0003800200 */
.L_x_526:
        /* <DEDUP_REMOVED lines=56> */
.L_x_531:
[----:B------:R-:W-:Y:S05]  /*c710*/  BSYNC.RECONVERGENT B3 ;  /* 0x0000000000037941 */ /* 0x000fea0003800200 */
.L_x_530:
        /* <DEDUP_REMOVED lines=26> */
[----:B------:R-:W-:Y:S01]  /*c8c0*/  LOP3.LUT P0, RZ, R48, 0x2, RZ, 0xc0, !PT ;  /* 0x0000000230ff7812 */ /* 0x000fe2000780c0ff */
[----:B------:R-:W-:-:S03]  /*c8d0*/  @!P3 IMAD.MOV.U32 R48, RZ, RZ, 0x1 ;  /* 0x00000001ff30b424 */ /* 0x000fc600078e00ff */
        /* <DEDUP_REMOVED lines=28> */
.L_x_535:
[----:B------:R-:W-:Y:S05]  /*caa0*/  BSYNC.RECONVERGENT B4 ;  /* 0x0000000000047941 */ /* 0x000fea0003800200 */
.L_x_534:
[----:B------:R-:W-:-:S07]  /*cab0*/  VIADD R48, R21, 0x1 ;  /* 0x0000000115307836 */ /* 0x000fce0000000000 */
.L_x_533:
[----:B------:R-:W-:Y:S05]  /*cac0*/  BSYNC.RECONVERGENT B3 ;  /* 0x0000000000037941 */ /* 0x000fea0003800200 */
.L_x_532:
        /* <DEDUP_REMOVED lines=56> */
.L_x_537:
[----:B------:R-:W-:Y:S05]  /*ce50*/  BSYNC.RECONVERGENT B3 ;  /* 0x0000000000037941 */ /* 0x000fea0003800200 */
.L_x_536:
        /* <DEDUP_REMOVED lines=55> */
.L_x_540:
[----:B------:R-:W-:Y:S02]  /*d1d0*/  IMAD.MOV.U32 R36, RZ, RZ, R26 ;  /* 0x000000ffff247224 */ /* 0x000fe400078e001a */
[----:B------:R-:W-:-:S07]  /*d1e0*/  IMAD.MOV.U32 R37, RZ, RZ, R27 ;  /* 0x000000ffff257224 */ /* 0x000fce00078e001b */
.L_x_539:
[----:B------:R-:W-:-:S07]  /*d1f0*/  VIADD R46, R21, 0x1 ;  /* 0x00000001152e7836 */ /* 0x000fce0000000000 */
.L_x_538:
        /* <DEDUP_REMOVED lines=38> */
.L_x_542:
[----:B------:R-:W-:Y:S02]  /*d460*/  IMAD.MOV.U32 R46, RZ, RZ, R21 ;  /* 0x000000ffff2e7224 */ /* 0x000fe400078e0015 */
[----:B------:R-:W-:Y:S02]  /*d470*/  IMAD.MOV.U32 R40, RZ, RZ, R26 ;  /* 0x000000ffff287224 */ /* 0x000fe400078e001a */
[----:B------:R-:W-:-:S07]  /*d480*/  IMAD.MOV.U32 R41, RZ, RZ, R27 ;  /* 0x000000ffff297224 */ /* 0x000fce00078e001b */
.L_x_541:
        /* <DEDUP_REMOVED lines=31> */
[----:B------:R-:W-:-:S08]  /*d680*/  DMUL R22, R10, R20 ;  /* 0x000000140a167228 */ /* 0x000fd00000000000 */
[C---:B------:R-:W-:Y:S02]  /*d690*/  DFMA R22, R12.reuse, R36, R22 ;  /* 0x000000240c16722b */ /* 0x040fe40000000016 */
[----:B------:R-:W-:-:S06]  /*d6a0*/  DMUL R12, R12, R20 ;  /* 0x000000140c0c7228 */ /* 0x000fcc0000000000 */
[----:B------:R-:W-:Y:S02]  /*d6b0*/  DADD R40, R22, UR20 ;  /* 0x0000001416287e29 */ /* 0x000fe40008000000 */
[----:B------:R-:W-:-:S06]  /*d6c0*/  DFMA R36, R10, R36, -R12 ;  /* 0x000000240a24722b */ /* 0x000fcc000000080c */
[----:B------:R-:W-:-:S10]  /*d6d0*/  DADD R20, -RZ, |R40| ;  /* 0x00000000ff147229 */ /* 0x000fd40000000528 */
[----:B------:R-:W-:Y:S01]  /*d6e0*/  IMAD.MOV.U32 R22, RZ, RZ, R20 ;  /* 0x000000ffff167224 */ /* 0x000fe200078e0014 */
[----:B------:R-:W-:-:S07]  /*d6f0*/  MOV R20, 0xd710 ;  /* 0x0000d71000147802 */ /* 0x000fce0000000f00 */
[----:B------:R-:W-:Y:S05]  /*d700*/  CALL.REL.NOINC `($_Z22get_source_term_on_gpuPdS_S_ddddi$__internal_accurate_pow) ;  /* 0x0000007c00fc7944 */ /* 0x000fea0003c00000 */
[----:B------:R-:W-:Y:S05]  /*d710*/  BSYNC.RECONVERGENT B1 ;  /* 0x0000000000017941 */ /* 0x000fea0003800200 */
.L_x_543:
        /* <DEDUP_REMOVED lines=18> */
.L_x_545:
[----:B------:R-:W-:Y:S05]  /*d840*/  BSYNC.RECONVERGENT B1 ;  /* 0x0000000000017941 */ /* 0x000fea0003800200 */
.L_x_544:
[----:B------:R-:W-:Y:S01]  /*d850*/  BSSY.RECONVERGENT B1, `(.L_x_546) ;  /* 0x0000005000017945 */ /* 0x000fe20003800200 */
[----:B------:R-:W-:Y:S02]  /*d860*/  FSEL R12, R12, RZ, P2 ;  /* 0x000000ff0c0c7208 */ /* 0x000fe40001000000 */
[----:B------:R-:W-:Y:S02]  /*d870*/  FSEL R13, R13, 1.875, P2 ;  /* 0x3ff000000d0d7808 */ /* 0x000fe40001000000 */
[----:B------:R-:W-:-:S07]  /*d880*/  MOV R20, 0xd8a0 ;  /* 0x0000d8a000147802 */ /* 0x000fce0000000f00 */
[----:B------:R-:W-:Y:S05]  /*d890*/  CALL.REL.NOINC `($_Z22get_source_term_on_gpuPdS_S_ddddi$__internal_accurate_pow) ;  /* 0x0000007c00987944 */ /* 0x000fea0003c00000 */
[----:B------:R-:W-:Y:S05]  /*d8a0*/  BSYNC.RECONVERGENT B1 ;  /* 0x0000000000017941 */ /* 0x000fea0003800200 */
.L_x_546:
        /* <DEDUP_REMOVED lines=21> */
.L_x_548:
[----:B------:R-:W-:Y:S05]  /*da00*/  BSYNC.RECONVERGENT B1 ;  /* 0x0000000000017941 */ /* 0x000fea0003800200 */
.L_x_547:
[----:B------:R-:W-:Y:S01]  /*da10*/  FSEL R20, R22, RZ, P2 ;  /* 0x000000ff16147208 */ /* 0x000fe20001000000 */
[----:B------:R-:W-:Y:S01]  /*da20*/  DFMA R24, R28, R24, R28 ;  /* 0x000000181c18722b */ /* 0x000fe2000000001c */
[----:B------:R-:W-:Y:S01]  /*da30*/  FSEL R21, R23, 1.875, P2 ;  /* 0x3ff0000017157808 */ /* 0x000fe20001000000 */
[----:B------:R-:W-:Y:S05]  /*da40*/  BSSY.RECONVERGENT B2, `(.L_x_549) ;  /* 0x000000f000027945 */ /* 0x000fea0003800200 */
[----:B------:R-:W-:-:S08]  /*da50*/  DADD R22, R12, R20 ;  /* 0x000000000c167229 */ /* 0x000fd00000000014 */
[----:B------:R-:W-:-:S08]  /*da60*/  DMUL R20, R24, -R22 ;  /* 0x8000001618147228 */ /* 0x000fd00000000000 */
[--C-:B------:R-:W-:Y:S02]  /*da70*/  DFMA R12, -R6, R20, -R22.reuse ;  /* 0x00000014060c722b */ /* 0x100fe40000000916 */
[----:B------:R-:W-:-:S06]  /*da80*/  DADD R22, -RZ, -R22 ;  /* 0x00000000ff167229 */ /* 0x000fcc0000000916 */
[----:B------:R-:W-:-:S04]  /*da90*/  DFMA R20, R24, R12, R20 ;  /* 0x0000000c1814722b */ /* 0x000fc80000000014 */
[----:B------:R-:W-:-:S06]  /*daa0*/  FSETP.GEU.AND P1, PT, |R23|, 6.5827683646048100446e-37, PT ;  /* 0x036000001700780b */ /* 0x000fcc0003f2e200 */
        /* <DEDUP_REMOVED lines=8> */
.L_x_550:
[----:B------:R-:W-:Y:S05]  /*db30*/  BSYNC.RECONVERGENT B2 ;  /* 0x0000000000027941 */ /* 0x000fea0003800200 */
.L_x_549:
        /* <DEDUP_REMOVED lines=19> */
[----:B------:R-:W-:Y:S01]  /*dc70*/  IMAD.MOV.U32 R25, RZ, RZ, 0x3e928af3 ;  /* 0x3e928af3ff197424 */ /* 0x000fe200078e00ff */
[----:B------:R-:W-:-:S05]  /*dc80*/  DFMA R28, R26, R28, R26 ;  /* 0x0000001c1a1c722b */ /* 0x000fca000000001a */
[----:B------:R-:W-:Y:S01]  /*dc90*/  DFMA R24, R22, UR20, R24 ;  /* 0x0000001416187c2b */ /* 0x000fe20008000018 */
[----:B------:R-:W-:Y:S01]  /*dca0*/  UMOV UR20, 0x62401315 ;  /* 0x6240131500147882 */ /* 0x000fe20000000000 */
[----:B------:R-:W-:Y:S01]  /*dcb0*/  UMOV UR21, 0x3ec71dee ;  /* 0x3ec71dee00157882 */ /* 0x000fe20000000000 */
[----:B------:R-:W-:-:S05]  /*dcc0*/  DFMA R26, -R6, R28, 1 ;  /* 0x3ff00000061a742b */ /* 0x000fca000000011c */
        /* <DEDUP_REMOVED lines=32> */
[----:B------:R-:W-:Y:S01]  /*ded0*/  @!P1 IMAD.MOV.U32 R20, RZ, RZ, RZ ;  /* 0x000000ffff149224 */ /* 0x000fe200078e00ff */
[----:B------:R-:W-:Y:S02]  /*dee0*/  FSEL R23, R23, RZ, P0 ;  /* 0x000000ff17177208 */ /* 0x000fe40000000000 */
[----:B------:R-:W-:-:S05]  /*def0*/  @!P1 SHF.R.S32.HI R13, RZ, 0x1, R13 ;  /* 0x00000001ff0d9819 */ /* 0x000fca000001140d */
[----:B------:R-:W-:Y:S02]  /*df00*/  @!P1 IMAD.IADD R12, R12, 0x1, -R13 ;  /* 0x000000010c0c9824 */ /* 0x000fe400078e0a0d */
[----:B------:R-:W-:-:S03]  /*df10*/  @!P1 IMAD R13, R13, 0x100000, R25 ;  /* 0x001000000d0d9824 */ /* 0x000fc600078e0219 */
[----:B------:R-:W-:Y:S01]  /*df20*/  @!P1 LEA R21, R12, 0x3ff00000, 0x14 ;  /* 0x3ff000000c159811 */ /* 0x000fe200078ea0ff */
[----:B------:R-:W-:-:S06]  /*df30*/  @!P1 IMAD.MOV.U32 R12, RZ, RZ, R24 ;  /* 0x000000ffff0c9224 */ /* 0x000fcc00078e0018 */
[----:B------:R-:W-:-:S11]  /*df40*/  @!P1 DMUL R22, R12, R20 ;  /* 0x000000140c169228 */ /* 0x000fd60000000000 */
.L_x_552:
[----:B------:R-:W-:Y:S05]  /*df50*/  BSYNC.RECONVERGENT B1 ;  /* 0x0000000000017941 */ /* 0x000fea0003800200 */
.L_x_551:
        /* <DEDUP_REMOVED lines=22> */
.L_x_554:
[----:B------:R-:W-:Y:S05]  /*e0c0*/  BSYNC.RECONVERGENT B2 ;  /* 0x0000000000027941 */ /* 0x000fea0003800200 */
.L_x_553:
        /* <DEDUP_REMOVED lines=21> */
.L_x_556:
[----:B------:R-:W-:Y:S05]  /*e220*/  BSYNC.RECONVERGENT B2 ;  /* 0x0000000000027941 */ /* 0x000fea0003800200 */
.L_x_555:
        /* <DEDUP_REMOVED lines=16> */
.L_x_559:
[----:B------:R-:W-:Y:S02]  /*e330*/  IMAD.MOV.U32 R36, RZ, RZ, R26 ;  /* 0x000000ffff247224 */ /* 0x000fe400078e001a */
[----:B------:R-:W-:-:S07]  /*e340*/  IMAD.MOV.U32 R37, RZ, RZ, R27 ;  /* 0x000000ffff257224 */ /* 0x000fce00078e001b */
.L_x_558:
[----:B------:R-:W-:-:S07]  /*e350*/  VIADD R40, R21, 0x1 ;  /* 0x0000000115287836 */ /* 0x000fce0000000000 */
.L_x_557:
        /* <DEDUP_REMOVED lines=38> */
.L_x_561:
[----:B------:R-:W-:Y:S02]  /*e5c0*/  IMAD.MOV.U32 R40, RZ, RZ, R21 ;  /* 0x000000ffff287224 */ /* 0x000fe400078e0015 */
[----:B------:R-:W-:Y:S02]  /*e5d0*/  IMAD.MOV.U32 R36, RZ, RZ, R26 ;  /* 0x000000ffff247224 */ /* 0x000fe400078e001a */
[----:B------:R-:W-:-:S07]  /*e5e0*/  IMAD.MOV.U32 R37, RZ, RZ, R27 ;  /* 0x000000ffff257224 */ /* 0x000fce00078e001b */
.L_x_560:
        /* <DEDUP_REMOVED lines=59> */
.L_x_565:
[----:B------:R-:W-:Y:S05]  /*e9a0*/  BSYNC.RECONVERGENT B4 ;  /* 0x0000000000047941 */ /* 0x000fea0003800200 */
.L_x_564:
[----:B------:R-:W-:-:S07]  /*e9b0*/  VIADD R50, R21, 0x1 ;  /* 0x0000000115327836 */ /* 0x000fce0000000000 */
.L_x_563:
[----:B------:R-:W-:Y:S05]  /*e9c0*/  BSYNC.RECONVERGENT B3 ;  /* 0x0000000000037941 */ /* 0x000fea0003800200 */
.L_x_562:
        /* <DEDUP_REMOVED lines=56> */
.L_x_567:
[----:B------:R-:W-:Y:S05]  /*ed50*/  BSYNC.RECONVERGENT B3 ;  /* 0x0000000000037941 */ /* 0x000fea0003800200 */
.L_x_566:
        /* <DEDUP_REMOVED lines=56> */
.L_x_571:
[----:B------:R-:W-:Y:S05]  /*f0e0*/  BSYNC.RECONVERGENT B4 ;  /* 0x0000000000047941 */ /* 0x000fea0003800200 */
.L_x_570:
[----:B------:R-:W-:-:S07]  /*f0f0*/  VIADD R52, R21, 0x1 ;  /* 0x0000000115347836 */ /* 0x000fce0000000000 */
.L_x_569:
[----:B------:R-:W-:Y:S05]  /*f100*/  BSYNC.RECONVERGENT B3 ;  /* 0x0000000000037941 */ /* 0x000fea0003800200 */
.L_x_568:
        /* <DEDUP_REMOVED lines=56> */
.L_x_573:
[----:B------:R-:W-:Y:S05]  /*f490*/  BSYNC.RECONVERGENT B3 ;  /* 0x0000000000037941 */ /* 0x000fea0003800200 */
.L_x_572:
        /* <DEDUP_REMOVED lines=24> */
[----:B------:R-:W-:Y:S02]  /*f620*/  DMUL R20, RZ, R40 ;  /* 0x00000028ff147228 */ /* 0x000fe40000000000 */
[----:B------:R-:W-:-:S06]  /*f630*/  DMUL R40, R40, UR20 ;  /* 0x0000001428287c28 */ /* 0x000fcc0008000000 */
[----:B------:R-:W-:Y:S01]  /*f640*/  FSEL R22, R18, R46, !P0 ;  /* 0x0000002e12167208 */ /* 0x000fe20004000000 */
[----:B------:R-:W-:Y:S01]  /*f650*/  DFMA R20, R38, UR20, R20 ;  /* 0x0000001426147c2b */ /* 0x000fe20008000014 */
[----:B------:R-:W-:Y:S01]  /*f660*/  FSEL R23, R19, R47, !P0 ;  /* 0x0000002f13177208 */ /* 0x000fe20004000000 */
[----:B------:R-:W-:Y:S01]  /*f670*/  DFMA R40, RZ, R38, -R40 ;  /* 0x00000026ff28722b */ /* 0x000fe20000000828 */
[----:B------:R-:W-:-:S04]  /*f680*/  LOP3.LUT P0, RZ, R48, 0x2, RZ, 0xc0, !PT ;  /* 0x0000000230ff7812 */ /* 0x000fc8000780c0ff */
[----:B------:R-:W-:Y:S02]  /*f690*/  DADD R18, RZ, -R22 ;  /* 0x00000000ff127229 */ /* 0x000fe40000000816 */
[----:B------:R-:W-:Y:S02]  /*f6a0*/  DADD R20, R8, R20 ;  /* 0x0000000008147229 */ /* 0x000fe40000000014 */
[----:B------:R-:W-:-:S06]  /*f6b0*/  DADD R40, -R14, R40 ;  /* 0x000000000e287229 */ /* 0x000fcc0000000128 */
[----:B------:R-:W-:Y:S02]  /*f6c0*/  FSEL R18, R22, R18, !P0 ;  /* 0x0000001216127208 */ /* 0x000fe40004000000 */
[----:B------:R-:W-:Y:S01]  /*f6d0*/  FSEL R19, R23, R19, !P0 ;  /* 0x0000001317137208 */ /* 0x000fe20004000000 */
[----:B------:R-:W-:-:S05]  /*f6e0*/  DSETP.NEU.AND P0, PT, |R32|, +INF , PT ;  /* 0x7ff000002000742a */ /* 0x000fca0003f0d200 */
[----:B------:R-:W-:Y:S01]  /*f6f0*/  DFMA R52, -R52, R18, R14 ;  /* 0x000000123434722b */ /* 0x000fe2000000010e */
[----:B------:R-:W-:Y:S02]  /*f700*/  IMAD.U32 R18, RZ, RZ, UR8 ;  /* 0x00000008ff127e24 */ /* 0x000fe4000f8e00ff */
[----:B------:R-:W-:-:S05]  /*f710*/  IMAD.U32 R19, RZ, RZ, UR9 ;  /* 0x00000009ff137e24 */ /* 0x000fca000f8e00ff */
[----:B------:R-:W-:-:S08]  /*f720*/  DMUL R20, R52, R20 ;  /* 0x0000001434147228 */ /* 0x000fd00000000000 */
[----:B------:R-:W-:Y:S01]  /*f730*/  DFMA R50, R50, R40, R20 ;  /* 0x000000283232722b */ /* 0x000fe20000000014 */
[----:B------:R-:W-:Y:S01]  /*f740*/  IMAD.MOV.U32 R40, RZ, RZ, 0x1 ;  /* 0x00000001ff287424 */ /* 0x000fe200078e00ff */
        /* <DEDUP_REMOVED lines=12> */
.L_x_576:
[----:B------:R-:W-:Y:S02]  /*f810*/  IMAD.MOV.U32 R18, RZ, RZ, R26 ;  /* 0x000000ffff127224 */ /* 0x000fe400078e001a */
[----:B------:R-:W-:-:S07]  /*f820*/  IMAD.MOV.U32 R19, RZ, RZ, R27 ;  /* 0x000000ffff137224 */ /* 0x000fce00078e001b */
.L_x_575:
[----:B------:R-:W-:-:S07]  /*f830*/  VIADD R40, R21, 0x1 ;  /* 0x0000000115287836 */ /* 0x000fce0000000000 */
.L_x_574:
        /* <DEDUP_REMOVED lines=38> */
.L_x_578:
[----:B------:R-:W-:Y:S02]  /*faa0*/  IMAD.MOV.U32 R40, RZ, RZ, R21 ;  /* 0x000000ffff287224 */ /* 0x000fe400078e0015 */
[----:B------:R-:W-:Y:S02]  /*fab0*/  IMAD.MOV.U32 R38, RZ, RZ, R26 ;  /* 0x000000ffff267224 */ /* 0x000fe400078e001a */
[----:B------:R-:W-:-:S07]  /*fac0*/  IMAD.MOV.U32 R39, RZ, RZ, R27 ;  /* 0x000000ffff277224 */ /* 0x000fce00078e001b */
.L_x_577:
        /* <DEDUP_REMOVED lines=41> */
.L_x_579:
        /* <DEDUP_REMOVED lines=18> */
.L_x_581:
[----:B------:R-:W-:Y:S05]  /*fe80*/  BSYNC.RECONVERGENT B1 ;  /* 0x0000000000017941 */ /* 0x000fea0003800200 */
.L_x_580:
[----:B------:R-:W-:Y:S01]  /*fe90*/  BSSY.RECONVERGENT B1, `(.L_x_582) ;  /* 0x0000005000017945 */ /* 0x000fe20003800200 */
[----:B------:R-:W-:Y:S02]  /*fea0*/  FSEL R18, R18, RZ, P2 ;  /* 0x000000ff12127208 */ /* 0x000fe40001000000 */
[----:B------:R-:W-:Y:S02]  /*feb0*/  FSEL R19, R19, 1.875, P2 ;  /* 0x3ff0000013137808 */ /* 0x000fe40001000000 */
[----:B------:R-:W-:-:S07]  /*fec0*/  MOV R20, 0xfee0 ;  /* 0x0000fee000147802 */ /* 0x000fce0000000f00 */
[----:B------:R-:W-:Y:S05]  /*fed0*/  CALL.REL.NOINC `($_Z22get_source_term_on_gpuPdS_S_ddddi$__internal_accurate_pow) ;  /* 0x0000005800087944 */ /* 0x000fea0003c00000 */
[----:B------:R-:W-:Y:S05]  /*fee0*/  BSYNC.RECONVERGENT B1 ;  /* 0x0000000000017941 */ /* 0x000fea0003800200 */
.L_x_582:
        /* <DEDUP_REMOVED lines=21> */
.L_x_584:
[----:B------:R-:W-:Y:S05]  /*10040*/  BSYNC.RECONVERGENT B1 ;  /* 0x0000000000017941 */ /* 0x000fea0003800200 */
.L_x_583:
[----:B------:R-:W-:Y:S01]  /*10050*/  FSEL R14, R22, RZ, P2 ;  /* 0x000000ff160e7208 */ /* 0x000fe20001000000 */
[----:B------:R-:W-:Y:S01]  /*10060*/  DFMA R28, R28, R20, R28 ;  /* 0x000000141c1c722b */ /* 0x000fe2000000001c */
[----:B------:R-:W-:Y:S01]  /*10070*/  FSEL R15, R23, 1.875, P2 ;  /* 0x3ff00000170f7808 */ /* 0x000fe20001000000 */
[----:B------:R-:W-:Y:S05]  /*10080*/  BSSY.RECONVERGENT B2, `(.L_x_585) ;  /* 0x000000f000027945 */ /* 0x000fea0003800200 */
[----:B------:R-:W-:-:S08]  /*10090*/  DADD R18, R18, R14 ;  /* 0x0000000012127229 */ /* 0x000fd0000000000e */
[----:B------:R-:W-:Y:S02]  /*100a0*/  DMUL R20, R28, -R18 ;  /* 0x800000121c147228 */ /* 0x000fe40000000000 */
[----:B------:R-:W-:-:S06]  /*100b0*/  DADD R22, -RZ, -R18 ;  /* 0x00000000ff167229 */ /* 0x000fcc0000000912 */
[----:B------:R-:W-:-:S04]  /*100c0*/  DFMA R14, -R6, R20, -R18 ;  /* 0x00000014060e722b */ /* 0x000fc80000000912 */
[----:B------:R-:W-:-:S04]  /*100d0*/  FSETP.GEU.AND P1, PT, |R23|, 6.5827683646048100446e-37, PT ;  /* 0x036000001700780b */ /* 0x000fc80003f2e200 */
        /* <DEDUP_REMOVED lines=9> */
.L_x_586:
[----:B------:R-:W-:Y:S05]  /*10170*/  BSYNC.RECONVERGENT B2 ;  /* 0x0000000000027941 */ /* 0x000fea0003800200 */
.L_x_585:
        /* <DEDUP_REMOVED lines=65> */
.L_x_588:
[----:B------:R-:W-:Y:S05]  /*10590*/  BSYNC.RECONVERGENT B1 ;  /* 0x0000000000017941 */ /* 0x000fea0003800200 */
.L_x_587:
        /* <DEDUP_REMOVED lines=20> */
.L_x_590:
[----:B------:R-:W-:Y:S05]  /*106e0*/  BSYNC.RECONVERGENT B2 ;  /* 0x0000000000027941 */ /* 0x000fea0003800200 */
.L_x_589:
        /* <DEDUP_REMOVED lines=16> */
.L_x_593:
[----:B------:R-:W-:Y:S02]  /*107f0*/  IMAD.MOV.U32 R30, RZ, RZ, R26 ;  /* 0x000000ffff1e7224 */ /* 0x000fe400078e001a */
[----:B------:R-:W-:-:S07]  /*10800*/  IMAD.MOV.U32 R31, RZ, RZ, R27 ;  /* 0x000000ffff1f7224 */ /* 0x000fce00078e001b */
.L_x_592:
[----:B------:R-:W-:-:S07]  /*10810*/  VIADD R28, R21, 0x1 ;  /* 0x00000001151c7836 */ /* 0x000fce0000000000 */
.L_x_591:
        /* <DEDUP_REMOVED lines=13> */
[----:B------:R-:W-:Y:S01]  /*108f0*/  FSEL R47, -R29, 0.11223486810922622681, !P0 ;  /* 0x3de5db651d2f7808 */ /* 0x000fe20004000100 */
[----:B------:R-:W-:-:S05]  /*10900*/  IMAD.U32 R29, RZ, RZ, UR17 ;  /* 0x00000011ff1d7e24 */ /* 0x000fca000f8e00ff */
        /* <DEDUP_REMOVED lines=23> */
.L_x_595:
[----:B------:R-:W-:Y:S02]  /*10a80*/  IMAD.MOV.U32 R30, RZ, RZ, R21 ;  /* 0x000000ffff1e7224 */ /* 0x000fe400078e0015 */
[----:B------:R-:W-:Y:S02]  /*10a90*/  IMAD.MOV.U32 R28, RZ, RZ, R26 ;  /* 0x000000ffff1c7224 */ /* 0x000fe400078e001a */
[----:B------:R-:W-:-:S07]  /*10aa0*/  IMAD.MOV.U32 R29, RZ, RZ, R27 ;  /* 0x000000ffff1d7224 */ /* 0x000fce00078e001b */
.L_x_594:
        /* <DEDUP_REMOVED lines=39> */
[----:B------:R-:W-:-:S04]  /*10d20*/  UMOV UR21, 0x3ff921fb ;  /* 0x3ff921fb00157882 */ /* 0x000fc80000000000 */
        /* <DEDUP_REMOVED lines=16> */
.L_x_599:
[----:B------:R-:W-:Y:S05]  /*10e30*/  BSYNC.RECONVERGENT B4 ;  /* 0x0000000000047941 */ /* 0x000fea0003800200 */
.L_x_598:
[----:B------:R-:W-:-:S07]  /*10e40*/  VIADD R46, R21, 0x1 ;  /* 0x00000001152e7836 */ /* 0x000fce0000000000 */
.L_x_597:
[----:B------:R-:W-:Y:S05]  /*10e50*/  BSYNC.RECONVERGENT B3 ;  /* 0x0000000000037941 */ /* 0x000fea0003800200 */
.L_x_596:
        /* <DEDUP_REMOVED lines=56> */
.L_x_601:
[----:B------:R-:W-:Y:S05]  /*111e0*/  BSYNC.RECONVERGENT B3 ;  /* 0x0000000000037941 */ /* 0x000fea0003800200 */
.L_x_600:
        /* <DEDUP_REMOVED lines=57> */
.L_x_605:
[----:B------:R-:W-:Y:S05]  /*11580*/  BSYNC.RECONVERGENT B4 ;  /* 0x0000000000047941 */ /* 0x000fea0003800200 */
.L_x_604:
[----:B------:R-:W-:-:S07]  /*11590*/  VIADD R46, R21, 0x1 ;  /* 0x00000001152e7836 */ /* 0x000fce0000000000 */
.L_x_603:
[----:B------:R-:W-:Y:S05]  /*115a0*/  BSYNC.RECONVERGENT B3 ;  /* 0x0000000000037941 */ /* 0x000fea0003800200 */
.L_x_602:
        /* <DEDUP_REMOVED lines=56> */
.L_x_607:
[----:B------:R-:W-:Y:S05]  /*11930*/  BSYNC.RECONVERGENT B3 ;  /* 0x0000000000037941 */ /* 0x000fea0003800200 */
.L_x_606:
        /* <DEDUP_REMOVED lines=15> */
[----:B------:R-:W-:Y:S01]  /*11a30*/  FSEL R49, -R31, 0.11223486810922622681, !P0 ;  /* 0x3de5db651f317808 */ /* 0x000fe20004000100 */
[----:B------:R-:W-:-:S05]  /*11a40*/  IMAD.U32 R31, RZ, RZ, UR9 ;  /* 0x00000009ff1f7e24 */ /* 0x000fca000f8e00ff */
        /* <DEDUP_REMOVED lines=17> */
[----:B------:R-:W-:Y:S01]  /*11b60*/  LOP3.LUT P0, RZ, R30, 0x2, RZ, 0xc0, !PT ;  /* 0x000000021eff7812 */ /* 0x000fe2000780c0ff */
[----:B------:R-:W-:-:S03]  /*11b70*/  IMAD.U32 R30, RZ, RZ, UR8 ;  /* 0x00000008ff1e7e24 */ /* 0x000fc6000f8e00ff */
        /* <DEDUP_REMOVED lines=19> */
.L_x_610:
[----:B------:R-:W-:Y:S02]  /*11cb0*/  IMAD.MOV.U32 R30, RZ, RZ, R26 ;  /* 0x000000ffff1e7224 */ /* 0x000fe400078e001a */
[----:B------:R-:W-:-:S07]  /*11cc0*/  IMAD.MOV.U32 R31, RZ, RZ, R27 ;  /* 0x000000ffff1f7224 */ /* 0x000fce00078e001b */
.L_x_609:
[----:B------:R-:W-:-:S07]  /*11cd0*/  VIADD R28, R21, 0x1 ;  /* 0x00000001151c7836 */ /* 0x000fce0000000000 */
.L_x_608:
        /* <DEDUP_REMOVED lines=38> */
.L_x_612:
[----:B------:R-:W-:Y:S02]  /*11f40*/  IMAD.MOV.U32 R30, RZ, RZ, R21 ;  /* 0x000000ffff1e7224 */ /* 0x000fe400078e0015 */
[----:B------:R-:W-:Y:S02]  /*11f50*/  IMAD.MOV.U32 R28, RZ, RZ, R26 ;  /* 0x000000ffff1c7224 */ /* 0x000fe400078e001a */
[----:B------:R-:W-:-:S07]  /*11f60*/  IMAD.MOV.U32 R29, RZ, RZ, R27 ;  /* 0x000000ffff1d7224 */ /* 0x000fce00078e001b */
.L_x_611:
        /* <DEDUP_REMOVED lines=34> */
[----:B------:R-:W-:-:S06]  /*12190*/  DFMA R16, R16, R34, -R14 ;  /* 0x000000221010722b */ /* 0x000fcc000000080e */
[----:B------:R-:W-:-:S08]  /*121a0*/  DADD R12, R12, UR20 ;  /* 0x000000140c0c7e29 */ /* 0x000fd00008000000 */
[----:B------:R-:W-:-:S10]  /*121b0*/  DADD R20, -RZ, |R12| ;  /* 0x00000000ff147229 */ /* 0x000fd4000000050c */
[----:B------:R-:W-:Y:S01]  /*121c0*/  IMAD.MOV.U32 R22, RZ, RZ, R20 ;  /* 0x000000ffff167224 */ /* 0x000fe200078e0014 */
[----:B------:R-:W-:-:S07]  /*121d0*/  MOV R20, 0x121f0 ;  /* 0x000121f000147802 */ /* 0x000fce0000000f00 */
[----:B------:R-:W-:Y:S05]  /*121e0*/  CALL.REL.NOINC `($_Z22get_source_term_on_gpuPdS_S_ddddi$__internal_accurate_pow) ;  /* 0x0000003400447944 */ /* 0x000fea0003c00000 */
[----:B------:R-:W-:Y:S05]  /*121f0*/  BSYNC.RECONVERGENT B1 ;  /* 0x0000000000017941 */ /* 0x000fea0003800200 */
.L_x_613:
        /* <DEDUP_REMOVED lines=18> */
.L_x_615:
[----:B------:R-:W-:Y:S05]  /*12320*/  BSYNC.RECONVERGENT B1 ;  /* 0x0000000000017941 */ /* 0x000fea0003800200 */
.L_x_614:
[----:B------:R-:W-:Y:S01]  /*12330*/  BSSY.RECONVERGENT B1, `(.L_x_616) ;  /* 0x0000005000017945 */ /* 0x000fe20003800200 */
[----:B------:R-:W-:Y:S02]  /*12340*/  FSEL R12, R14, RZ, P2 ;  /* 0x000000ff0e0c7208 */ /* 0x000fe40001000000 */
[----:B------:R-:W-:Y:S02]  /*12350*/  FSEL R13, R15, 1.875, P2 ;  /* 0x3ff000000f0d7808 */ /* 0x000fe40001000000 */
[----:B------:R-:W-:-:S07]  /*12360*/  MOV R20, 0x12380 ;  /* 0x0001238000147802 */ /* 0x000fce0000000f00 */
[----:B------:R-:W-:Y:S05]  /*12370*/  CALL.REL.NOINC `($_Z22get_source_term_on_gpuPdS_S_ddddi$__internal_accurate_pow) ;  /* 0x0000003000e07944 */ /* 0x000fea0003c00000 */
[----:B------:R-:W-:Y:S05]  /*12380*/  BSYNC.RECONVERGENT B1 ;  /* 0x0000000000017941 */ /* 0x000fea0003800200 */
.L_x_616:
        /* <DEDUP_REMOVED lines=21> */
.L_x_618:
[----:B------:R-:W-:Y:S05]  /*124e0*/  BSYNC.RECONVERGENT B1 ;  /* 0x0000000000017941 */ /* 0x000fea0003800200 */
.L_x_617:
        /* <DEDUP_REMOVED lines=18> */
.L_x_620:
[----:B------:R-:W-:Y:S05]  /*12610*/  BSYNC.RECONVERGENT B2 ;  /* 0x0000000000027941 */ /* 0x000fea0003800200 */
.L_x_619:
        /* <DEDUP_REMOVED lines=62> */
[----:B------:R-:W-:Y:S02]  /*12a00*/  @!P1 IMAD.MOV.U32 R12, RZ, RZ, R16 ;  /* 0x000000ffff0c9224 */ /* 0x000fe400078e0010 */
[----:B------:R-:W-:-:S06]  /*12a10*/  @!P1 IMAD.MOV.U32 R16, RZ, RZ, RZ ;  /* 0x000000ffff109224 */ /* 0x000fcc00078e00ff */
[----:B------:R-:W-:-:S11]  /*12a20*/  @!P1 DMUL R14, R12, R16 ;  /* 0x000000100c0e9228 */ /* 0x000fd60000000000 */
.L_x_622:
[----:B------:R-:W-:Y:S05]  /*12a30*/  BSYNC.RECONVERGENT B1 ;  /* 0x0000000000017941 */ /* 0x000fea0003800200 */
.L_x_621:
        /* <DEDUP_REMOVED lines=20> */
.L_x_624:
[----:B------:R-:W-:Y:S05]  /*12b80*/  BSYNC.RECONVERGENT B2 ;  /* 0x0000000000027941 */ /* 0x000fea0003800200 */
.L_x_623:
[----:B------:R-:W-:Y:S01]  /*12b90*/  DADD R18, R18, R20 ;  /* 0x0000000012127229 */ /* 0x000fe20000000014 */
[----:B------:R-:W-:Y:S02]  /*12ba0*/  IMAD.U32 R26, RZ, RZ, UR8 ;  /* 0x00000008ff1a7e24 */ /* 0x000fe4000f8e00ff */
[----:B------:R-:W-:Y:S02]  /*12bb0*/  IMAD.U32 R27, RZ, RZ, UR9 ;  /* 0x00000009ff1b7e24 */ /* 0x000fe4000f8e00ff */
[----:B------:R-:W-:-:S03]  /*12bc0*/  IMAD.MOV.U32 R24, RZ, RZ, 0x1 ;  /* 0x00000001ff187424 */ /* 0x000fc600078e00ff */
[----:B------:R-:W-:Y:S01]  /*12bd0*/  DFMA R42, R18, 4, R42 ;  /* 0x40100000122a782b */ /* 0x000fe2000000002a */
        /* <DEDUP_REMOVED lines=12> */
.L_x_626:
[----:B------:R-:W-:-:S07]  /*12ca0*/  VIADD R24, R21, 0x1 ;  /* 0x0000000115187836 */ /* 0x000fce0000000000 */
.L_x_625:
        /* <DEDUP_REMOVED lines=9> */
[----:B------:R-:W-:-:S02]  /*12d40*/  DMUL R30, R26, R26 ;  /* 0x0000001a1a1e7228 */ /* 0x000fc40000000000 */
[----:B------:R-:W-:Y:S01]  /*12d50*/  ISETP.NE.U32.AND P0, PT, R25, 0x1, PT ;  /* 0x000000011900780c */ /* 0x000fe20003f05070 */
[----:B------:R-:W-:-:S03]  /*12d60*/  IMAD.MOV.U32 R25, RZ, RZ, 0x3da8ff83 ;  /* 0x3da8ff83ff197424 */ /* 0x000fc600078e00ff */
[----:B------:R-:W-:Y:S01]  /*12d70*/  FSEL R34, R34, -8.06006814911005101289e+34, !P0 ;  /* 0xf9785eba22227808 */ /* 0x000fe20004000000 */
[----:B0-----:R-:W-:Y:S01]  /*12d80*/  IMAD.U32 R28, RZ, RZ, UR16 ;  /* 0x00000010ff1c7e24 */ /* 0x001fe2000f8e00ff */
        /* <DEDUP_REMOVED lines=14> */
[----:B------:R-:W-:Y:S01]  /*12e70*/  FSEL R12, R14, R12, !P0 ;  /* 0x0000000c0e0c7208 */ /* 0x000fe20004000000 */
[----:B------:R-:W-:Y:S01]  /*12e80*/  IMAD.U32 R14, RZ, RZ, UR18 ;  /* 0x00000012ff0e7e24 */ /* 0x000fe2000f8e00ff */
        /* <DEDUP_REMOVED lines=8> */
.L_x_628:
[----:B------:R-:W-:Y:S02]  /*12f10*/  IMAD.MOV.U32 R14, RZ, RZ, R21 ;  /* 0x000000ffff0e7224 */ /* 0x000fe400078e0015 */
[----:B------:R-:W-:Y:S02]  /*12f20*/  IMAD.MOV.U32 R28, RZ, RZ, R26 ;  /* 0x000000ffff1c7224 */ /* 0x000fe400078e001a */
[----:B------:R-:W-:-:S07]  /*12f30*/  IMAD.MOV.U32 R29, RZ, RZ, R27 ;  /* 0x000000ffff1d7224 */ /* 0x000fce00078e001b */
.L_x_627:
        /* <DEDUP_REMOVED lines=56> */
.L_x_632:
[----:B------:R-:W-:Y:S05]  /*132c0*/  BSYNC.RECONVERGENT B4 ;  /* 0x0000000000047941 */ /* 0x000fea0003800200 */
.L_x_631:
[----:B------:R-:W-:-:S07]  /*132d0*/  VIADD R30, R21, 0x1 ;  /* 0x00000001151e7836 */ /* 0x000fce0000000000 */
.L_x_630:
[----:B------:R-:W-:Y:S05]  /*132e0*/  BSYNC.RECONVERGENT B3 ;  /* 0x0000000000037941 */ /* 0x000fea0003800200 */
.L_x_629:
        /* <DEDUP_REMOVED lines=56> */
.L_x_634:
[----:B------:R-:W-:Y:S05]  /*13670*/  BSYNC.RECONVERGENT B3 ;  /* 0x0000000000037941 */ /* 0x000fea0003800200 */
.L_x_633:
        /* <DEDUP_REMOVED lines=57> */
.L_x_638:
[----:B------:R-:W-:Y:S05]  /*13a10*/  BSYNC.RECONVERGENT B4 ;  /* 0x0000000000047941 */ /* 0x000fea0003800200 */
.L_x_637:
[----:B------:R-:W-:-:S07]  /*13a20*/  VIADD R30, R21, 0x1 ;  /* 0x00000001151e7836 */ /* 0x000fce0000000000 */
.L_x_636:
[----:B------:R-:W-:Y:S05]  /*13a30*/  BSYNC.RECONVERGENT B3 ;  /* 0x0000000000037941 */ /* 0x000fea0003800200 */
.L_x_635:
        /* <DEDUP_REMOVED lines=56> */
.L_x_640:
[----:B------:R-:W-:Y:S05]  /*13dc0*/  BSYNC.RECONVERGENT B3 ;  /* 0x0000000000037941 */ /* 0x000fea0003800200 */
.L_x_639:
        /* <DEDUP_REMOVED lines=26> */
[----:B----4-:R-:W-:Y:S01]  /*13f70*/  DFMA R16, R38, R16, R24 ;  /* 0x000000102610722b */ /* 0x010fe20000000018 */
[----:B------:R-:W-:-:S07]  /*13f80*/  IMAD.MOV.U32 R24, RZ, RZ, 0x1 ;  /* 0x00000001ff187424 */ /* 0x000fce00078e00ff */
[----:B------:R-:W-:Y:S01]  /*13f90*/  DFMA R16, R38, R16, R26 ;  /* 0x000000102610722b */ /* 0x000fe2000000001a */
[----:B------:R-:W-:Y:S02]  /*13fa0*/  IMAD.U32 R26, RZ, RZ, UR8 ;  /* 0x00000008ff1a7e24 */ /* 0x000fe4000f8e00ff */
[----:B------:R-:W-:-:S05]  /*13fb0*/  IMAD.U32 R27, RZ, RZ, UR9 ;  /* 0x00000009ff1b7e24 */ /* 0x000fca000f8e00ff */
        /* <DEDUP_REMOVED lines=24> */
.L_x_642:
[----:B------:R-:W-:-:S07]  /*14140*/  VIADD R24, R21, 0x1 ;  /* 0x0000000115187836 */ /* 0x000fce0000000000 */
.L_x_641:
        /* <DEDUP_REMOVED lines=38> */
.L_x_644:
[----:B------:R-:W-:Y:S02]  /*143b0*/  IMAD.MOV.U32 R14, RZ, RZ, R21 ;  /* 0x000000ffff0e7224 */ /* 0x000fe400078e0015 */
[----:B------:R-:W-:Y:S02]  /*143c0*/  IMAD.MOV.U32 R28, RZ, RZ, R26 ;  /* 0x000000ffff1c7224 */ /* 0x000fe400078e001a */
[----:B------:R-:W-:-:S07]  /*143d0*/  IMAD.MOV.U32 R29, RZ, RZ, R27 ;  /* 0x000000ffff1d7224 */ /* 0x000fce00078e001b */
.L_x_643:
        /* <DEDUP_REMOVED lines=41> */
.L_x_645:
        /* <DEDUP_REMOVED lines=18> */
.L_x_647:
[----:B------:R-:W-:Y:S05]  /*14790*/  BSYNC.RECONVERGENT B1 ;  /* 0x0000000000017941 */ /* 0x000fea0003800200 */
.L_x_646:
[----:B------:R-:W-:Y:S01]  /*147a0*/  BSSY.RECONVERGENT B1, `(.L_x_648) ;  /* 0x0000005000017945 */ /* 0x000fe20003800200 */
[----:B------:R-:W-:Y:S02]  /*147b0*/  FSEL R8, R8, RZ, P2 ;  /* 0x000000ff08087208 */ /* 0x000fe40001000000 */
[----:B------:R-:W-:Y:S02]  /*147c0*/  FSEL R9, R9, 1.875, P2 ;  /* 0x3ff0000009097808 */ /* 0x000fe40001000000 */
[----:B------:R-:W-:-:S07]  /*147d0*/  MOV R20, 0x147f0 ;  /* 0x000147f000147802 */ /* 0x000fce0000000f00 */
[----:B------:R-:W-:Y:S05]  /*147e0*/  CALL.REL.NOINC `($_Z22get_source_term_on_gpuPdS_S_ddddi$__internal_accurate_pow) ;  /* 0x0000000c00c47944 */ /* 0x000fea0003c00000 */
[----:B------:R-:W-:Y:S05]  /*147f0*/  BSYNC.RECONVERGENT B1 ;  /* 0x0000000000017941 */ /* 0x000fea0003800200 */
.L_x_648:
        /* <DEDUP_REMOVED lines=21> */
.L_x_650:
[----:B------:R-:W-:Y:S05]  /*14950*/  BSYNC.RECONVERGENT B1 ;  /* 0x0000000000017941 */ /* 0x000fea0003800200 */
.L_x_649:
        /* <DEDUP_REMOVED lines=18> */
.L_x_652:
[----:B------:R-:W-:Y:S05]  /*14a80*/  BSYNC.RECONVERGENT B2 ;  /* 0x0000000000027941 */ /* 0x000fea0003800200 */
.L_x_651:
        /* <DEDUP_REMOVED lines=65> */
.L_x_654:
[----:B------:R-:W-:Y:S05]  /*14ea0*/  BSYNC.RECONVERGENT B1 ;  /* 0x0000000000017941 */ /* 0x000fea0003800200 */
.L_x_653:
[----:B------:R-:W-:Y:S01]  /*14eb0*/  UMOV UR20, 0x54442d18 ;  /* 0x54442d1800147882 */ /* 0x000fe20000000000 */
[----:B------:R-:W-:Y:S01]  /*14ec0*/  UMOV UR21, 0x400921fb ;  /* 0x400921fb00157882 */ /* 0x000fe20000000000 */
[----:B------:R-:W-:Y:S01]  /*14ed0*/  DMUL R8, R8, R2 ;  /* 0x0000000208087228 */ /* 0x000fe20000000000 */
[----:B------:R-:W-:Y:S01]  /*14ee0*/  BSSY.RECONVERGENT B2, `(.L_x_655) ;  /* 0x0000010000027945 */ /* 0x000fe20003800200 */
[----:B------:R-:W-:Y:S02]  /*14ef0*/  DMUL R34, R34, -UR20 ;  /* 0x8000001422227c28 */ /* 0x000fe40008000000 */
[----:B------:R-:W-:-:S06]  /*14f00*/  DFMA R12, R14, R12, R14 ;  /* 0x0000000c0e0c722b */ /* 0x000fcc000000000e */
        /* <DEDUP_REMOVED lines=13> */
.L_x_656:
[----:B------:R-:W-:Y:S05]  /*14fe0*/  BSYNC.RECONVERGENT B2 ;  /* 0x0000000000027941 */ /* 0x000fea0003800200 */
.L_x_655:
[----:B------:R-:W0:Y:S01]  /*14ff0*/  LDC.64 R4, c[0x0][0x390] ;  /* 0x0000e400ff047b82 */ /* 0x000e220000000a00 */
[----:B------:R-:W-:Y:S01]  /*15000*/  DFMA R42, R20, 16, R42 ;  /* 0x40300000142a782b */ /* 0x000fe2000000002a */
[----:B------:R-:W-:Y:S01]  /*15010*/  UMOV UR20, 0x1c71c71c ;  /* 0x1c71c71c00147882 */ /* 0x000fe20000000000 */
[----:B------:R-:W-:-:S06]  /*15020*/  UMOV UR21, 0x3f9c71c7 ;  /* 0x3f9c71c700157882 */ /* 0x000fcc0000000000 */
[----:B------:R-:W-:Y:S01]  /*15030*/  DMUL R42, R42, UR20 ;  /* 0x000000142a2a7c28 */ /* 0x000fe20008000000 */
[----:B0-----:R-:W-:-:S04]  /*15040*/  IMAD.WIDE R4, R0, 0x8, R4 ;  /* 0x0000000800047825 */ /* 0x001fc800078e0204 */
[----:B------:R-:W-:Y:S02]  /*15050*/  VIADD R0, R0, UR4 ;  /* 0x0000000400007c36 */ /* 0x000fe40008000000 */
[----:B------:R0:W-:Y:S03]  /*15060*/  STG.E.64 desc[UR12][R4.64], R42 ;  /* 0x0000002a04007986 */ /* 0x0001e6000c101b0c */
[----:B------:R-:W-:-:S13]  /*15070*/  ISETP.GE.AND P0, PT, R0, UR7, PT ;  /* 0x0000000700007c0c */ /* 0x000fda000bf06270 */
[----:B0-----:R-:W-:Y:S05]  /*15080*/  @!P0 BRA `(.L_x_657) ;  /* 0xfffffeb400188947 */ /* 0x001fea000383ffff */
[----:B------:R-:W-:Y:S05]  /*15090*/  BSYNC.RECONVERGENT B0 ;  /* 0x0000000000007941 */ /* 0x000fea0003800200 */
.L_x_352:
[----:B------:R-:W-:Y:S05]  /*150a0*/  EXIT ;  /* 0x000000000000794d */ /* 0x000fea0003800000 */
        .weak           $__internal_12_$__cuda_sm20_div_rn_f64_full
        .type           $__internal_12_$__cuda_sm20_div_rn_f64_full,@function
        .size           $__internal_12_$__cuda_sm20_div_rn_f64_full,($_Z22get_source_term_on_gpuPdS_S_ddddi$__internal_accurate_pow - $__internal_12_$__cuda_sm20_div_rn_f64_full)
$__internal_12_$__cuda_sm20_div_rn_f64_full:
[C---:B------:R-:W-:Y:S01]  /*150b0*/  FSETP.GEU.AND P0, PT, |R21|.reuse, 1.469367938527859385e-39, PT ;  /* 0x001000001500780b */ /* 0x040fe20003f0e200 */
[--C-:B------:R-:W-:Y:S01]  /*150c0*/  IMAD.MOV.U32 R28, RZ, RZ, R20.reuse ;  /* 0x000000ffff1c7224 */ /* 0x100fe200078e0014 */
[C---:B------:R-:W-:Y:S01]  /*150d0*/  LOP3.LUT R25, R21.reuse, 0x800fffff, RZ, 0xc0, !PT ;  /* 0x800fffff15197812 */ /* 0x040fe200078ec0ff */
[----:B------:R-:W-:Y:S01]  /*150e0*/  IMAD.MOV.U32 R29, RZ, RZ, R21 ;  /* 0x000000ffff1d7224 */ /* 0x000fe200078e0015 */
[----:B------:R-:W-:Y:S01]  /*150f0*/  LOP3.LUT R26, R21, 0x7ff00000, RZ, 0xc0, !PT ;  /* 0x7ff00000151a7812 */ /* 0x000fe200078ec0ff */
[----:B------:R-:W-:Y:S01]  /*15100*/  IMAD.MOV.U32 R30, RZ, RZ, R20 ;  /* 0x000000ffff1e7224 */ /* 0x000fe200078e0014 */
[----:B------:R-:W-:Y:S01]  /*15110*/  LOP3.LUT R31, R25, 0x3ff00000, RZ, 0xfc, !PT ;  /* 0x3ff00000191f7812 */ /* 0x000fe200078efcff */
[----:B------:R-:W-:Y:S01]  /*15120*/  IMAD.MOV.U32 R47, RZ, RZ, R23 ;  /* 0x000000ffff2f7224 */ /* 0x000fe200078e0017 */
[----:B------:R-:W-:Y:S01]  /*15130*/  BSSY.RECONVERGENT B1, `(.L_x_658) ;  /* 0x0000058000017945 */ /* 0x000fe20003800200 */
[----:B------:R-:W-:Y:S02]  /*15140*/  IMAD.MOV.U32 R58, RZ, RZ, 0x1 ;  /* 0x00000001ff3a7424 */ /* 0x000fe400078e00ff */
[----:B------:R-:W-:Y:S01]  /*15150*/  IMAD.MOV.U32 R46, RZ, RZ, R24 ;  /* 0x000000ffff2e7224 */ /* 0x000fe200078e0018 */
[C---:B------:R-:W-:Y:S01]  /*15160*/  FSETP.GEU.AND P1, PT, |R47|.reuse, 1.469367938527859385e-39, PT ;  /* 0x001000002f00780b */ /* 0x040fe20003f2e200 */
[----:B------:R-:W-:Y:S01]  /*15170*/  @!P0 DMUL R30, R28, 8.98846567431157953865e+307 ;  /* 0x7fe000001c1e8828 */ /* 0x000fe20000000000 */
[----:B------:R-:W-:Y:S01]  /*15180*/  LOP3.LUT R20, R47, 0x7ff00000, RZ, 0xc0, !PT ;  /* 0x7ff000002f147812 */ /* 0x000fe200078ec0ff */
[----:B------:R-:W-:-:S02]  /*15190*/  IMAD.MOV.U32 R21, RZ, RZ, 0x1ca00000 ;  /* 0x1ca00000ff157424 */ /* 0x000fc400078e00ff */
[----:B------:R-:W-:Y:S01]  /*151a0*/  IMAD.MOV.U32 R48, RZ, RZ, R46 ;  /* 0x000000ffff307224 */ /* 0x000fe200078e002e */
[----:B------:R-:W-:Y:S01]  /*151b0*/  ISETP.GE.U32.AND P3, PT, R20, R26, PT ;  /* 0x0000001a1400720c */ /* 0x000fe20003f66070 */
[----:B------:R-:W0:Y:S04]  /*151c0*/  MUFU.RCP64H R59, R31 ;  /* 0x0000001f003b7308 */ /* 0x000e280000001800 */
[----:B------:R-:W-:Y:S02]  /*151d0*/  @!P0 LOP3.LUT R26, R31, 0x7ff00000, RZ, 0xc0, !PT ;  /* 0x7ff000001f1a8812 */ /* 0x000fe400078ec0ff */
[----:B------:R-:W-:Y:S01]  /*151e0*/  @!P1 LOP3.LUT R23, R29, 0x7ff00000, RZ, 0xc0, !PT ;  /* 0x7ff000001d179812 */ /* 0x000fe200078ec0ff */
[----:B------:R-:W-:-:S03]  /*151f0*/  @!P1 IMAD.MOV.U32 R56, RZ, RZ, RZ ;  /* 0x000000ffff389224 */ /* 0x000fc600078e00ff */
[----:B------:R-:W-:-:S04]  /*15200*/  @!P1 ISETP.GE.U32.AND P2, PT, R20, R23, PT ;  /* 0x000000171400920c */ /* 0x000fc80003f46070 */
[----:B------:R-:W-:Y:S01]  /*15210*/  @!P1 SEL R23, R21, 0x63400000, !P2 ;  /* 0x6340000015179807 */ /* 0x000fe20005000000 */
[----:B0-----:R-:W-:-:S03]  /*15220*/  DFMA R24, R58, -R30, 1 ;  /* 0x3ff000003a18742b */ /* 0x001fc6000000081e */
[----:B------:R-:W-:-:S04]  /*15230*/  @!P1 LOP3.LUT R23, R23, 0x80000000, R47, 0xf8, !PT ;  /* 0x8000000017179812 */ /* 0x000fc800078ef82f */
[----:B------:R-:W-:Y:S01]  /*15240*/  @!P1 LOP3.LUT R57, R23, 0x100000, RZ, 0xfc, !PT ;  /* 0x0010000017399812 */ /* 0x000fe200078efcff */
[----:B------:R-:W-:Y:S01]  /*15250*/  VIADD R23, R26, 0xffffffff ;  /* 0xffffffff1a177836 */ /* 0x000fe20000000000 */
[----:B------:R-:W-:-:S08]  /*15260*/  DFMA R24, R24, R24, R24 ;  /* 0x000000181818722b */ /* 0x000fd00000000018 */
[----:B------:R-:W-:Y:S01]  /*15270*/  DFMA R58, R58, R24, R58 ;  /* 0x000000183a3a722b */ /* 0x000fe2000000003a */
[----:B------:R-:W-:-:S04]  /*15280*/  SEL R24, R21, 0x63400000, !P3 ;  /* 0x6340000015187807 */ /* 0x000fc80005800000 */
[----:B------:R-:W-:-:S03]  /*15290*/  LOP3.LUT R49, R24, 0x800fffff, R47, 0xf8, !PT ;  /* 0x800fffff18317812 */ /* 0x000fc600078ef82f */
[----:B------:R-:W-:-:S03]  /*152a0*/  DFMA R24, R58, -R30, 1 ;  /* 0x3ff000003a18742b */ /* 0x000fc6000000081e */
[----:B------:R-:W-:-:S05]  /*152b0*/  @!P1 DFMA R48, R48, 2, -R56 ;  /* 0x400000003030982b */ /* 0x000fca0000000838 */
[----:B------:R-:W-:Y:S01]  /*152c0*/  DFMA R58, R58, R24, R58 ;  /* 0x000000183a3a722b */ /* 0x000fe2000000003a */
[----:B------:R-:W-:-:S04]  /*152d0*/  IMAD.MOV.U32 R25, RZ, RZ, R20 ;  /* 0x000000ffff197224 */ /* 0x000fc800078e0014 */
        /* <DEDUP_REMOVED lines=33> */
[----:B------:R-:W-:-:S03]  /*154f0*/  FSEL R25, R20, R59, !P0 ;  /* 0x0000003b14197208 */ /* 0x000fc60004000000 */
[----:B------:R-:W-:Y:S02]  /*15500*/  IMAD.MOV.U32 R58, RZ, RZ, R24 ;  /* 0x000000ffff3a7224 */ /* 0x000fe400078e0018 */
[----:B------:R-:W-:Y:S01]  /*15510*/  IMAD.MOV.U32 R59, RZ, RZ, R25 ;  /* 0x000000ffff3b7224 */ /* 0x000fe200078e0019 */
[----:B------:R-:W-:Y:S06]  /*15520*/  BRA `(.L_x_660) ;  /* 0x0000000000607947 */ /* 0x000fec0003800000 */
.L_x_659:
        /* <DEDUP_REMOVED lines=13> */
[----:B------:R-:W-:Y:S02]  /*15600*/  @!P0 IMAD.MOV.U32 R59, RZ, RZ, R21 ;  /* 0x000000ffff3b8224 */ /* 0x000fe400078e0015 */
[----:B------:R-:W-:Y:S02]  /*15610*/  @P0 IMAD.MOV.U32 R58, RZ, RZ, RZ ;  /* 0x000000ffff3a0224 */ /* 0x000fe400078e00ff */
[----:B------:R-:W-:Y:S01]  /*15620*/  @P0 IMAD.MOV.U32 R59, RZ, RZ, R20 ;  /* 0x000000ffff3b0224 */ /* 0x000fe200078e0014 */
[----:B------:R-:W-:Y:S06]  /*15630*/  BRA `(.L_x_660) ;  /* 0x00000000001c7947 */ /* 0x000fec0003800000 */
.L_x_662:
[----:B------:R-:W-:Y:S01]  /*15640*/  LOP3.LUT R21, R29, 0x80000, RZ, 0xfc, !PT ;  /* 0x000800001d157812 */ /* 0x000fe200078efcff */
[----:B------:R-:W-:-:S04]  /*15650*/  IMAD.MOV.U32 R58, RZ, RZ, R28 ;  /* 0x000000ffff3a7224 */ /* 0x000fc800078e001c */
[----:B------:R-:W-:Y:S01]  /*15660*/  IMAD.MOV.U32 R59, RZ, RZ, R21 ;  /* 0x000000ffff3b7224 */ /* 0x000fe200078e0015 */
[----:B------:R-:W-:Y:S06]  /*15670*/  BRA `(.L_x_660) ;  /* 0x00000000000c7947 */ /* 0x000fec0003800000 */
.L_x_661:
[----:B------:R-:W-:Y:S01]  /*15680*/  LOP3.LUT R21, R47, 0x80000, RZ, 0xfc, !PT ;  /* 0x000800002f157812 */ /* 0x000fe200078efcff */
[----:B------:R-:W-:-:S04]  /*15690*/  IMAD.MOV.U32 R58, RZ, RZ, R46 ;  /* 0x000000ffff3a7224 */ /* 0x000fc800078e002e */
[----:B------:R-:W-:-:S07]  /*156a0*/  IMAD.MOV.U32 R59, RZ, RZ, R21 ;  /* 0x000000ffff3b7224 */ /* 0x000fce00078e0015 */
.L_x_660:
[----:B------:R-:W-:Y:S05]  /*156b0*/  BSYNC.RECONVERGENT B1 ;  /* 0x0000000000017941 */ /* 0x000fea0003800200 */
.L_x_658:
[----:B------:R-:W-:Y:S02]  /*156c0*/  IMAD.MOV.U32 R23, RZ, RZ, 0x0 ;  /* 0x00000000ff177424 */ /* 0x000fe400078e00ff */
[----:B------:R-:W-:Y:S02]  /*156d0*/  IMAD.MOV.U32 R20, RZ, RZ, R58 ;  /* 0x000000ffff147224 */ /* 0x000fe400078e003a */
[----:B------:R-:W-:Y:S01]  /*156e0*/  IMAD.MOV.U32 R21, RZ, RZ, R59 ;  /* 0x000000ffff157224 */ /* 0x000fe200078e003b */
[----:B------:R-:W-:Y:S06]  /*156f0*/  RET.REL.NODEC R22 `(_Z22get_source_term_on_gpuPdS_S_ddddi) ;  /* 0xfffffea816407950 */ /* 0x000fec0003c3ffff */
        .type           $_Z22get_source_term_on_gpuPdS_S_ddddi$__internal_accurate_pow,@function
        .size           $_Z22get_source_term_on_gpuPdS_S_ddddi$__internal_accurate_pow,($_Z22get_source_term_on_gpuPdS_S_ddddi$__internal_trig_reduction_slowpathd - $_Z22get_source_term_on_gpuPdS_S_ddddi$__internal_accurate_pow)
$_Z22get_source_term_on_gpuPdS_S_ddddi$__internal_accurate_pow:
[----:B------:R-:W-:Y:S01]  /*15700*/  ISETP.GT.U32.AND P0, PT, R21, 0xfffff, PT ;  /* 0x000fffff1500780c */ /* 0x000fe20003f04070 */
[----:B------:R-:W-:Y:S01]  /*15710*/  IMAD.MOV.U32 R23, RZ, RZ, R21 ;  /* 0x000000ffff177224 */ /* 0x000fe200078e0015 */
[----:B------:R-:W-:Y:S01]  /*15720*/  UMOV UR20, 0x7d2cafe2 ;  /* 0x7d2cafe200147882 */ /* 0x000fe20000000000 */
[----:B------:R-:W-:Y:S01]  /*15730*/  UMOV UR21, 0x3eb0f5ff ;  /* 0x3eb0f5ff00157882 */ /* 0x000fe20000000000 */
[----:B------:R-:W-:Y:S01]  /*15740*/  UMOV UR22, 0x3b39803f ;  /* 0x3b39803f00167882 */ /* 0x000fe20000000000 */
[----:B------:R-:W-:-:S08]  /*15750*/  UMOV UR23, 0x3c7abc9e ;  /* 0x3c7abc9e00177882 */ /* 0x000fd00000000000 */
[----:B------:R-:W-:-:S10]  /*15760*/  @!P0 DMUL R24, R22, 1.80143985094819840000e+16 ;  /* 0x4350000016188828 */ /* 0x000fd40000000000 */
[----:B------:R-:W-:Y:S02]  /*15770*/  @!P0 IMAD.MOV.U32 R23, RZ, RZ, R25 ;  /* 0x000000ffff178224 */ /* 0x000fe400078e0019 */
[----:B------:R-:W-:-:S03]  /*15780*/  @!P0 IMAD.MOV.U32 R22, RZ, RZ, R24 ;  /* 0x000000ffff168224 */ /* 0x000fc600078e0018 */
[----:B------:R-:W-:Y:S01]  /*15790*/  LOP3.LUT R23, R23, 0x800fffff, RZ, 0xc0, !PT ;  /* 0x800fffff17177812 */ /* 0x000fe200078ec0ff */
[----:B------:R-:W-:-:S03]  /*157a0*/  IMAD.MOV.U32 R46, RZ, RZ, R22 ;  /* 0x000000ffff2e7224 */ /* 0x000fc600078e0016 */
[----:B------:R-:W-:-:S04]  /*157b0*/  LOP3.LUT R23, R23, 0x3ff00000, RZ, 0xfc, !PT ;  /* 0x3ff0000017177812 */ /* 0x000fc800078efcff */
[----:B------:R-:W-:Y:S01]  /*157c0*/  ISETP.GE.U32.AND P1, PT, R23, 0x3ff6a09f, PT ;  /* 0x3ff6a09f1700780c */ /* 0x000fe20003f26070 */
[----:B------:R-:W-:-:S12]  /*157d0*/  IMAD.MOV.U32 R47, RZ, RZ, R23 ;  /* 0x000000ffff2f7224 */ /* 0x000fd800078e0017 */
[----:B------:R-:W-:-:S04]  /*157e0*/  @P1 VIADD R22, R47, 0xfff00000 ;  /* 0xfff000002f161836 */ /* 0x000fc80000000000 */
[----:B------:R-:W-:Y:S02]  /*157f0*/  @P1 IMAD.MOV.U32 R47, RZ, RZ, R22 ;  /* 0x000000ffff2f1224 */ /* 0x000fe400078e0016 */
[----:B------:R-:W-:-:S04]  /*15800*/  IMAD.MOV.U32 R22, RZ, RZ, RZ ;  /* 0x000000ffff167224 */ /* 0x000fc800078e00ff */
        /* <DEDUP_REMOVED lines=10> */
[----:B------:R-:W-:Y:S02]  /*158b0*/  DMUL R30, R60, R60 ;  /* 0x0000003c3c1e7228 */ /* 0x000fe40000000000 */
[----:B------:R-:W-:-:S06]  /*158c0*/  DADD R26, R46, -R60 ;  /* 0x000000002e1a7229 */ /* 0x000fcc000000083c */
[----:B------:R-:W-:Y:S01]  /*158d0*/  DFMA R22, R30, UR20, R22 ;  /* 0x000000141e167c2b */ /* 0x000fe20008000016 */
        /* <DEDUP_REMOVED lines=10> */
[----:B------:R-:W-:Y:S02]  /*15980*/  DMUL R26, R28, R26 ;  /* 0x0000001a1c1a7228 */ /* 0x000fe40000000000 */
[----:B------:R-:W-:-:S03]  /*15990*/  DMUL R28, R60, R60 ;  /* 0x0000003c3c1c7228 */ /* 0x000fc60000000000 */
[----:B------:R-:W-:Y:S01]  /*159a0*/  DFMA R22, R30, R22, UR20 ;  /* 0x000000141e167e2b */ /* 0x000fe20008000016 */
[----:B------:R-:W-:Y:S01]  /*159b0*/  UMOV UR20, 0x9242b910 ;  /* 0x9242b91000147882 */ /* 0x000fe20000000000 */
[----:B------:R-:W-:-:S03]  /*159c0*/  UMOV UR21, 0x3f624924 ;  /* 0x3f62492400157882 */ /* 0x000fc60000000000 */
[----:B------:R-:W-:-:S03]  /*159d0*/  DMUL R46, R60, R28 ;  /* 0x0000001c3c2e7228 */ /* 0x000fc60000000000 */
[----:B------:R-:W-:Y:S01]  /*159e0*/  DFMA R22, R30, R22, UR20 ;  /* 0x000000141e167e2b */ /* 0x000fe20008000016 */
[----:B------:R-:W-:Y:S01]  /*159f0*/  UMOV UR20, 0x99999dfb ;  /* 0x99999dfb00147882 */ /* 0x000fe20000000000 */
[----:B------:R-:W-:-:S06]  /*15a00*/  UMOV UR21, 0x3f899999 ;  /* 0x3f89999900157882 */ /* 0x000fcc0000000000 */
[----:B------:R-:W-:Y:S01]  /*15a10*/  DFMA R22, R30, R22, UR20 ;  /* 0x000000141e167e2b */ /* 0x000fe20008000016 */
[----:B------:R-:W-:Y:S01]  /*15a20*/  UMOV UR20, 0x55555555 ;  /* 0x5555555500147882 */ /* 0x000fe20000000000 */
[----:B------:R-:W-:-:S06]  /*15a30*/  UMOV UR21, 0x3fb55555 ;  /* 0x3fb5555500157882 */ /* 0x000fcc0000000000 */
[----:B------:R-:W-:-:S08]  /*15a40*/  DFMA R48, R30, R22, UR20 ;  /* 0x000000141e307e2b */ /* 0x000fd00008000016 */
[----:B------:R-:W-:Y:S01]  /*15a50*/  DADD R58, -R48, UR20 ;  /* 0x00000014303a7e29 */ /* 0x000fe20008000100 */
[----:B------:R-:W-:Y:S01]  /*15a60*/  UMOV UR20, 0xb9e7b0 ;  /* 0x00b9e7b000147882 */ /* 0x000fe20000000000 */
[----:B------:R-:W-:-:S06]  /*15a70*/  UMOV UR21, 0x3c46a4cb ;  /* 0x3c46a4cb00157882 */ /* 0x000fcc0000000000 */
[----:B------:R-:W-:Y:S02]  /*15a80*/  DFMA R58, R30, R22, R58 ;  /* 0x000000161e3a722b */ /* 0x000fe4000000003a */
[----:B------:R-:W-:Y:S01]  /*15a90*/  DFMA R30, R60, R60, -R28 ;  /* 0x0000003c3c1e722b */ /* 0x000fe2000000081c */
[----:B------:R-:W-:Y:S02]  /*15aa0*/  VIADD R23, R27, 0x100000 ;  /* 0x001000001b177836 */ /* 0x000fe40000000000 */
[----:B------:R-:W-:-:S03]  /*15ab0*/  IMAD.MOV.U32 R22, RZ, RZ, R26 ;  /* 0x000000ffff167224 */ /* 0x000fc600078e001a */
[----:B------:R-:W-:Y:S01]  /*15ac0*/  DADD R58, R58, -UR20 ;  /* 0x800000143a3a7e29 */ /* 0x000fe20008000000 */
[----:B------:R-:W-:Y:S01]  /*15ad0*/  UMOV UR20, 0x80000000 ;  /* 0x8000000000147882 */ /* 0x000fe20000000000 */
[----:B------:R-:W-:Y:S01]  /*15ae0*/  UMOV UR21, 0x43300000 ;  /* 0x4330000000157882 */ /* 0x000fe20000000000 */
[C---:B------:R-:W-:Y:S02]  /*15af0*/  DFMA R22, R60.reuse, R22, R30 ;  /* 0x000000163c16722b */ /* 0x040fe4000000001e */
[----:B------:R-:W-:-:S03]  /*15b00*/  DFMA R30, R60, R28, -R46 ;  /* 0x0000001c3c1e722b */ /* 0x000fc6000000082e */
[----:B------:R-:W-:-:S05]  /*15b10*/  DADD R56, R48, R58 ;  /* 0x0000000030387229 */ /* 0x000fca000000003a */
[----:B------:R-:W-:-:S03]  /*15b20*/  DFMA R30, R26, R28, R30 ;  /* 0x0000001c1a1e722b */ /* 0x000fc6000000001e */
[----:B------:R-:W-:Y:S02]  /*15b30*/  DMUL R28, R56, R46 ;  /* 0x0000002e381c7228 */ /* 0x000fe40000000000 */
[----:B------:R-:W-:-:S03]  /*15b40*/  DADD R48, R48, -R56 ;  /* 0x0000000030307229 */ /* 0x000fc60000000838 */
[----:B------:R-:W-:-:S03]  /*15b50*/  DFMA R30, R60, R22, R30 ;  /* 0x000000163c1e722b */ /* 0x000fc6000000001e */
[----:B------:R-:W-:Y:S02]  /*15b60*/  DFMA R22, R56, R46, -R28 ;  /* 0x0000002e3816722b */ /* 0x000fe4000000081c */
[----:B------:R-:W-:-:S06]  /*15b70*/  DADD R48, R58, R48 ;  /* 0x000000003a307229 */ /* 0x000fcc0000000030 */
        /* <DEDUP_REMOVED lines=8> */
[----:B------:R-:W-:Y:S02]  /*15c00*/  SHF.R.U32.HI R22, RZ, 0x14, R21 ;  /* 0x00000014ff167819 */ /* 0x000fe40000011615 */
[----:B------:R-:W-:Y:S01]  /*15c10*/  @!P0 LEA.HI R22, R25, 0xffffffca, RZ, 0xc ;  /* 0xffffffca19168811 */ /* 0x000fe200078f60ff */
[----:B------:R-:W-:-:S04]  /*15c20*/  IMAD.MOV.U32 R25, RZ, RZ, 0x43300000 ;  /* 0x43300000ff197424 */ /* 0x000fc800078e00ff */
[----:B------:R-:W-:Y:S01]  /*15c30*/  DADD R28, R28, R60 ;  /* 0x000000001c1c7229 */ /* 0x000fe2000000003c */
[C---:B------:R-:W-:Y:S02]  /*15c40*/  VIADD R21, R22.reuse, 0xfffffc01 ;  /* 0xfffffc0116157836 */ /* 0x040fe40000000000 */
[----:B------:R-:W-:-:S05]  /*15c50*/  @P1 VIADD R21, R22, 0xfffffc02 ;  /* 0xfffffc0216151836 */ /* 0x000fca0000000000 */
[----:B------:R-:W-:Y:S01]  /*15c60*/  DADD R22, R26, R28 ;  /* 0x000000001a167229 */ /* 0x000fe2000000001c */
[----:B------:R-:W-:Y:S02]  /*15c70*/  LOP3.LUT R24, R21, 0x80000000, RZ, 0x3c, !PT ;  /* 0x8000000015187812 */ /* 0x000fe400078e3cff */
[----:B------:R-:W-:-:S04]  /*15c80*/  LOP3.LUT R21, R5, 0xff0fffff, RZ, 0xc0, !PT ;  /* 0xff0fffff05157812 */ /* 0x000fc800078ec0ff */
[----:B------:R-:W-:Y:S01]  /*15c90*/  DADD R24, R24, -UR20 ;  /* 0x8000001418187e29 */ /* 0x000fe20008000000 */
[----:B------:R-:W-:Y:S01]  /*15ca0*/  UMOV UR20, 0xfefa39ef ;  /* 0xfefa39ef00147882 */ /* 0x000fe20000000000 */
[----:B------:R-:W-:Y:S01]  /*15cb0*/  DADD R28, R30, R22 ;  /* 0x000000001e1c7229 */ /* 0x000fe20000000016 */
[----:B------:R-:W-:-:S07]  /*15cc0*/  UMOV UR21, 0x3fe62e42 ;  /* 0x3fe62e4200157882 */ /* 0x000fce0000000000 */
[--C-:B------:R-:W-:Y:S02]  /*15cd0*/  DFMA R26, R24, UR20, R28.reuse ;  /* 0x00000014181a7c2b */ /* 0x100fe4000800001c */
[----:B------:R-:W-:-:S06]  /*15ce0*/  DADD R46, R30, -R28 ;  /* 0x000000001e2e7229 */ /* 0x000fcc000000081c */
[----:B------:R-:W-:Y:S02]  /*15cf0*/  DFMA R30, R24, -UR20, R26 ;  /* 0x80000014181e7c2b */ /* 0x000fe4000800001a */
[----:B------:R-:W-:Y:S01]  /*15d00*/  DADD R46, R22, R46 ;  /* 0x00000000162e7229 */ /* 0x000fe2000000002e */
[----:B------:R-:W-:-:S05]  /*15d10*/  IMAD.SHL.U32 R22, R5, 0x2, RZ ;  /* 0x0000000205167824 */ /* 0x000fca00078e00ff */
[----:B------:R-:W-:Y:S01]  /*15d20*/  DADD R30, -R28, R30 ;  /* 0x000000001c1e7229 */ /* 0x000fe2000000011e */
[----:B------:R-:W-:-:S07]  /*15d30*/  ISETP.GT.U32.AND P0, PT, R22, -0x2000001, PT ;  /* 0xfdffffff1600780c */ /* 0x000fce0003f04070 */
[----:B------:R-:W-:-:S08]  /*15d40*/  DADD R30, R46, -R30 ;  /* 0x000000002e1e7229 */ /* 0x000fd0000000081e */
[----:B------:R-:W-:Y:S01]  /*15d50*/  DFMA R24, R24, UR22, R30 ;  /* 0x0000001618187c2b */ /* 0x000fe2000800001e */
[----:B------:R-:W-:Y:S01]  /*15d60*/  SEL R31, R21, R5, P0 ;  /* 0x00000005151f7207 */ /* 0x000fe20000000000 */
[----:B------:R-:W-:-:S06]  /*15d70*/  IMAD.MOV.U32 R30, RZ, RZ, R4 ;  /* 0x000000ffff1e7224 */ /* 0x000fcc00078e0004 */
        /* <DEDUP_REMOVED lines=64> */
.L_x_663:
[----:B------:R-:W-:Y:S01]  /*16180*/  DFMA R26, R26, R28, R28 ;  /* 0x0000001c1a1a722b */ /* 0x000fe2000000001c */
[----:B------:R-:W-:Y:S01]  /*16190*/  IMAD.MOV.U32 R24, RZ, RZ, R20 ;  /* 0x000000ffff187224 */ /* 0x000fe200078e0014 */
[----:B------:R-:W-:Y:S01]  /*161a0*/  DSETP.NEU.AND P0, PT, |R28|, +INF , PT ;  /* 0x7ff000001c00742a */ /* 0x000fe20003f0d200 */
[----:B------:R-:W-:-:S07]  /*161b0*/  IMAD.MOV.U32 R25, RZ, RZ, 0x0 ;  /* 0x00000000ff197424 */ /* 0x000fce00078e00ff */
[----:B------:R-:W-:Y:S02]  /*161c0*/  FSEL R22, R28, R26, !P0 ;  /* 0x0000001a1c167208 */ /* 0x000fe40004000000 */
[----:B------:R-:W-:Y:S01]  /*161d0*/  FSEL R21, R29, R27, !P0 ;  /* 0x0000001b1d157208 */ /* 0x000fe20004000000 */
[----:B------:R-:W-:Y:S06]  /*161e0*/  RET.REL.NODEC R24 `(_Z22get_source_term_on_gpuPdS_S_ddddi) ;  /* 0xfffffe9c18847950 */ /* 0x000fec0003c3ffff */
        .type           $_Z22get_source_term_on_gpuPdS_S_ddddi$__internal_trig_reduction_slowpathd,@function
        .size           $_Z22get_source_term_on_gpuPdS_S_ddddi$__internal_trig_reduction_slowpathd,(.L_x_840 - $_Z22get_source_term_on_gpuPdS_S_ddddi$__internal_trig_reduction_slowpathd)
$_Z22get_source_term_on_gpuPdS_S_ddddi$__internal_trig_reduction_slowpathd:
        /* <DEDUP_REMOVED lines=23> */
.L_x_668:
[----:B------:R-:W1:Y:S01]  /*16360*/  LDC.64 R22, c[0x4][RZ] ;  /* 0x01000000ff167b82 */ /* 0x000e620000000a00 */
[----:B0-----:R-:W-:Y:S02]  /*16370*/  R2UR UR20, R56 ;  /* 0x00000000381472ca */ /* 0x001fe400000e0000 */
[----:B------:R-:W-:Y:S01]  /*16380*/  R2UR UR21, R57 ;  /* 0x00000000391572ca */ /* 0x000fe200000e0000 */
[----:B-1----:R-:W-:-:S12]  /*16390*/  IMAD.WIDE R58, R27, 0x8, R22 ;  /* 0x000000081b3a7825 */ /* 0x002fd800078e0216 */
[----:B------:R-:W2:Y:S01]  /*163a0*/  LDG.E.64.CONSTANT R58, desc[UR20][R58.64] ;  /* 0x000000143a3a7981 */ /* 0x000ea2000c1e9b00 */
[----:B------:R-:W-:Y:S02]  /*163b0*/  IMAD.MOV.U32 R48, RZ, RZ, R60 ;  /* 0x000000ffff307224 */ /* 0x000fe400078e003c */
[----:B------:R-:W-:Y:S02]  /*163c0*/  IMAD.MOV.U32 R49, RZ, RZ, R61 ;  /* 0x000000ffff317224 */ /* 0x000fe400078e003d */
[----:B------:R-:W-:Y:S02]  /*163d0*/  VIADD R30, R30, 0x1 ;  /* 0x000000011e1e7836 */ /* 0x000fe40000000000 */
[----:B------:R-:W-:Y:S02]  /*163e0*/  VIADD R27, R27, 0x1 ;  /* 0x000000011b1b7836 */ /* 0x000fe40000000000 */
[----:B--2---:R-:W-:-:S04]  /*163f0*/  IMAD.WIDE.U32 R48, P1, R58, R26, R48 ;  /* 0x0000001a3a307225 */ /* 0x004fc80007820030 */
[CC--:B------:R-:W-:Y:S02]  /*16400*/  IMAD R22, R58.reuse, R24.reuse, RZ ;  /* 0x000000183a167224 */ /* 0x0c0fe400078e02ff */
[----:B------:R-:W-:-:S03]  /*16410*/  IMAD.HI.U32 R28, R58, R24, RZ ;  /* 0x000000183a1c7227 */ /* 0x000fc600078e00ff */
[----:B------:R-:W-:Y:S01]  /*16420*/  IADD3 R22, P2, PT, R22, R49, RZ ;  /* 0x0000003116167210 */ /* 0x000fe20007f5e0ff */
[CC--:B------:R-:W-:Y:S02]  /*16430*/  IMAD R21, R59.reuse, R26.reuse, RZ ;  /* 0x0000001a3b157224 */ /* 0x0c0fe400078e02ff */
[----:B------:R-:W-:-:S03]  /*16440*/  IMAD.HI.U32 R23, R59, R26, RZ ;  /* 0x0000001a3b177227 */ /* 0x000fc600078e00ff */
[----:B------:R-:W-:Y:S01]  /*16450*/  IADD3 R61, P0, PT, R21, R22, RZ ;  /* 0x00000016153d7210 */ /* 0x000fe20007f1e0ff */
[----:B------:R-:W-:Y:S01]  /*16460*/  IMAD.X R28, RZ, RZ, R28, P1 ;  /* 0x000000ffff1c7224 */ /* 0x000fe200008e061c */
[----:B------:R-:W-:Y:S01]  /*16470*/  ISETP.NE.AND P1, PT, R30, -0xf, PT ;  /* 0xfffffff11e00780c */ /* 0x000fe20003f25270 */
[CC--:B------:R-:W-:Y:S02]  /*16480*/  IMAD R21, R59.reuse, R24.reuse, RZ ;  /* 0x000000183b157224 */ /* 0x0c0fe400078e02ff */
[----:B------:R-:W-:Y:S01]  /*16490*/  IMAD.HI.U32 R22, R59, R24, RZ ;  /* 0x000000183b167227 */ /* 0x000fe200078e00ff */
[----:B------:R-:W-:-:S03]  /*164a0*/  IADD3.X R28, P2, PT, R23, R28, RZ, P2, !PT ;  /* 0x0000001c171c7210 */ /* 0x000fc6000175e4ff */
[----:B------:R-:W-:Y:S01]  /*164b0*/  IMAD.MOV.U32 R60, RZ, RZ, R48 ;  /* 0x000000ffff3c7224 */ /* 0x000fe200078e0030 */
[----:B------:R-:W-:Y:S01]  /*164c0*/  IADD3.X R28, P0, PT, R21, R28, RZ, P0, !PT ;  /* 0x0000001c151c7210 */ /* 0x000fe2000071e4ff */
[----:B------:R-:W-:Y:S02]  /*164d0*/  IMAD.X R21, RZ, RZ, R22, P2 ;  /* 0x000000ffff157224 */ /* 0x000fe400010e0616 */
[C---:B------:R-:W-:Y:S02]  /*164e0*/  IMAD R48, R29.reuse, 0x8, R1 ;  /* 0x000000081d307824 */ /* 0x040fe400078e0201 */
[----:B------:R-:W-:Y:S02]  /*164f0*/  IMAD.X R21, RZ, RZ, R21, P0 ;  /* 0x000000ffff157224 */ /* 0x000fe400000e0615 */
[----:B------:R-:W-:Y:S01]  /*16500*/  VIADD R29, R29, 0x1 ;  /* 0x000000011d1d7836 */ /* 0x000fe20000000000 */
[----:B------:R0:W-:Y:S02]  /*16510*/  STL.64 [R48], R60 ;  /* 0x0000003c30007387 */ /* 0x0001e40000100a00 */
[----:B0-----:R-:W-:-:S02]  /*16520*/  IMAD.MOV.U32 R60, RZ, RZ, R28 ;  /* 0x000000ffff3c7224 */ /* 0x001fc400078e001c */
[----:B------:R-:W-:Y:S01]  /*16530*/  IMAD.MOV.U32 R61, RZ, RZ, R21 ;  /* 0x000000ffff3d7224 */ /* 0x000fe200078e0015 */
[----:B------:R-:W-:Y:S06]  /*16540*/  @P1 BRA `(.L_x_668) ;  /* 0xfffffffc00841947 */ /* 0x000fec000383ffff */
[----:B------:R-:W-:Y:S05]  /*16550*/  BSYNC.RECONVERGENT B2 ;  /* 0x0000000000027941 */ /* 0x000fea0003800200 */
.L_x_667:
[----:B------:R-:W-:-:S07]  /*16560*/  IMAD.MOV.U32 R27, RZ, RZ, R25 ;  /* 0x000000ffff1b7224 */ /* 0x000fce00078e0019 */
.L_x_666:
[----:B------:R-:W-:Y:S05]  /*16570*/  BSYNC.RECONVERGENT B1 ;  /* 0x0000000000017941 */ /* 0x000fea0003800200 */
.L_x_665:
[----:B------:R-:W-:Y:S01]  /*16580*/  LOP3.LUT P0, R47, R47, 0x3f, RZ, 0xc0, !PT ;  /* 0x0000003f2f2f7812 */ /* 0x000fe2000780c0ff */
[----:B------:R-:W-:-:S04]  /*16590*/  IMAD.IADD R20, R20, 0x1, R27 ;  /* 0x0000000114147824 */ /* 0x000fc800078e021b */
[----:B------:R-:W-:-:S05]  /*165a0*/  IMAD.U32 R29, R20, 0x8, R1 ;  /* 0x00000008141d7824 */ /* 0x000fca00078e0001 */
[----:B------:R0:W-:Y:S04]  /*165b0*/  STL.64 [R29+-0x78], R60 ;  /* 0xffff883c1d007387 */ /* 0x0001e80000100a00 */
[----:B------:R-:W2:Y:S04]  /*165c0*/  @P0 LDL.64 R24, [R1+0x8] ;  /* 0x0000080001180983 */ /* 0x000ea80000100a00 */
[----:B------:R-:W3:Y:S04]  /*165d0*/  LDL.64 R22, [R1+0x10] ;  /* 0x0000100001167983 */ /* 0x000ee80000100a00 */
[----:B------:R-:W4:Y:S01]  /*165e0*/  LDL.64 R20, [R1+0x18] ;  /* 0x0000180001147983 */ /* 0x000f220000100a00 */
[----:B------:R-:W-:Y:S01]  /*165f0*/  @P0 LOP3.LUT R49, R47, 0x3f, RZ, 0x3c, !PT ;  /* 0x0000003f2f310812 */ /* 0x000fe200078e3cff */
[----:B------:R-:W-:Y:S01]  /*16600*/  BSSY.RECONVERGENT B1, `(.L_x_669) ;  /* 0x0000034000017945 */ /* 0x000fe20003800200 */
[----:B--2---:R-:W-:-:S02]  /*16610*/  @P0 SHF.R.U64 R28, R24, 0x1, R25 ;  /* 0x00000001181c0819 */ /* 0x004fc40000001219 */
[----:B------:R-:W-:Y:S02]  /*16620*/  @P0 SHF.R.U32.HI R30, RZ, 0x1, R25 ;  /* 0x00000001ff1e0819 */ /* 0x000fe40000011619 */
[--C-:B---3--:R-:W-:Y:S02]  /*16630*/  @P0 SHF.R.U32.HI R24, RZ, 0x1, R23.reuse ;  /* 0x00000001ff180819 */ /* 0x108fe40000011617 */
[C-C-:B------:R-:W-:Y:S02]  /*16640*/  @P0 SHF.R.U64 R25, R22.reuse, 0x1, R23.reuse ;  /* 0x0000000116190819 */ /* 0x140fe40000001217 */
[----:B------:R-:W-:Y:S02]  /*16650*/  @P0 SHF.L.U32 R27, R22, R47, RZ ;  /* 0x0000002f161b0219 */ /* 0x000fe400000006ff */
[----:B------:R-:W-:Y:S02]  /*16660*/  @P0 SHF.R.U64 R28, R28, R49, R30 ;  /* 0x000000311c1c0219 */ /* 0x000fe4000000121e */
[----:B------:R-:W-:-:S02]  /*16670*/  @P0 SHF.L.U64.HI R26, R22, R47, R23 ;  /* 0x0000002f161a0219 */ /* 0x000fc40000010217 */
[----:B0-----:R-:W-:Y:S02]  /*16680*/  @P0 SHF.R.U32.HI R29, RZ, R49, R30 ;  /* 0x00000031ff1d0219 */ /* 0x001fe4000001161e */
[----:B----4-:R-:W-:Y:S02]  /*16690*/  @P0 SHF.L.U32 R30, R20, R47, RZ ;  /* 0x0000002f141e0219 */ /* 0x010fe400000006ff */
[----:B------:R-:W-:Y:S02]  /*166a0*/  @P0 SHF.R.U64 R25, R25, R49, R24 ;  /* 0x0000003119190219 */ /* 0x000fe40000001218 */
[----:B------:R-:W-:Y:S02]  /*166b0*/  @P0 LOP3.LUT R22, R27, R28, RZ, 0xfc, !PT ;  /* 0x0000001c1b160212 */ /* 0x000fe400078efcff */
[----:B------:R-:W-:Y:S02]  /*166c0*/  @P0 LOP3.LUT R23, R26, R29, RZ, 0xfc, !PT ;  /* 0x0000001d1a170212 */ /* 0x000fe400078efcff */
[----:B------:R-:W-:-:S02]  /*166d0*/  @P0 SHF.L.U64.HI R47, R20, R47, R21 ;  /* 0x0000002f142f0219 */ /* 0x000fc40000010215 */
[----:B------:R-:W-:Y:S01]  /*166e0*/  @P0 LOP3.LUT R20, R30, R25, RZ, 0xfc, !PT ;  /* 0x000000191e140212 */ /* 0x000fe200078efcff */
[C---:B------:R-:W-:Y:S01]  /*166f0*/  IMAD.SHL.U32 R25, R22.reuse, 0x4, RZ ;  /* 0x0000000416197824 */ /* 0x040fe200078e00ff */
[----:B------:R-:W-:Y:S02]  /*16700*/  @P0 SHF.R.U32.HI R24, RZ, R49, R24 ;  /* 0x00000031ff180219 */ /* 0x000fe40000011618 */
[----:B------:R-:W-:Y:S02]  /*16710*/  SHF.L.U64.HI R22, R22, 0x2, R23 ;  /* 0x0000000216167819 */ /* 0x000fe40000010217 */
[----:B------:R-:W-:Y:S02]  /*16720*/  @P0 LOP3.LUT R21, R47, R24, RZ, 0xfc, !PT ;  /* 0x000000182f150212 */ /* 0x000fe400078efcff */
[----:B------:R-:W-:Y:S02]  /*16730*/  SHF.L.W.U32.HI R23, R23, 0x2, R20 ;  /* 0x0000000217177819 */ /* 0x000fe40000010e14 */
[----:B------:R-:W-:-:S02]  /*16740*/  IADD3 RZ, P0, PT, RZ, -R25, RZ ;  /* 0x80000019ffff7210 */ /* 0x000fc40007f1e0ff */
[----:B------:R-:W-:Y:S02]  /*16750*/  LOP3.LUT R27, RZ, R22, RZ, 0x33, !PT ;  /* 0x00000016ff1b7212 */ /* 0x000fe400078e33ff */
[----:B------:R-:W-:Y:S02]  /*16760*/  SHF.L.W.U32.HI R24, R20, 0x2, R21 ;  /* 0x0000000214187819 */ /* 0x000fe40000010e15 */
[----:B------:R-:W-:Y:S02]  /*16770*/  LOP3.LUT R26, RZ, R23, RZ, 0x33, !PT ;  /* 0x00000017ff1a7212 */ /* 0x000fe400078e33ff */
[----:B------:R-:W-:Y:S02]  /*16780*/  IADD3.X R27, P1, PT, RZ, R27, RZ, P0, !PT ;  /* 0x0000001bff1b7210 */ /* 0x000fe4000073e4ff */
[----:B------:R-:W-:Y:S02]  /*16790*/  LOP3.LUT R29, RZ, R24, RZ, 0x33, !PT ;  /* 0x00000018ff1d7212 */ /* 0x000fe400078e33ff */
[----:B------:R-:W-:-:S02]  /*167a0*/  IADD3.X R26, P1, PT, RZ, R26, RZ, P1, !PT ;  /* 0x0000001aff1a7210 */ /* 0x000fc40000f3e4ff */
        /* <DEDUP_REMOVED lines=25> */
.L_x_670:
[----:B------:R-:W-:Y:S05]  /*16940*/  BSYNC.RECONVERGENT B1 ;  /* 0x0000000000017941 */ /* 0x000fea0003800200 */
.L_x_669:
        /* <DEDUP_REMOVED lines=12> */
[----:B------:R-:W-:Y:S02]  /*16a10*/  IADD3.X RZ, P1, PT, R28, R28, RZ, P1, !PT ;  /* 0x0000001c1cff7210 */ /* 0x000fe40000f3e4ff */
[C---:B------:R-:W-:Y:S01]  /*16a20*/  ISETP.GT.U32.AND P5, PT, R25.reuse, RZ, PT ;  /* 0x000000ff1900720c */ /* 0x040fe20003fa4070 */
[----:B------:R-:W-:Y:S01]  /*16a30*/  IMAD.X R23, RZ, RZ, R22, P2 ;  /* 0x000000ffff177224 */ /* 0x000fe200010e0616 */
[----:B------:R-:W-:-:S04]  /*16a40*/  IADD3.X R22, P2, PT, R25, R25, RZ, P1, !PT ;  /* 0x0000001919167210 */ /* 0x000fc80000f5e4ff */
[C---:B------:R-:W-:Y:S01]  /*16a50*/  ISETP.GT.AND.EX P1, PT, R23.reuse, RZ, PT, P5 ;  /* 0x000000ff1700720c */ /* 0x040fe20003f24350 */
[----:B------:R-:W-:-:S03]  /*16a60*/  IMAD.X R20, R23, 0x1, R23, P2 ;  /* 0x0000000117147824 */ /* 0x000fc600010e0617 */
[----:B------:R-:W-:Y:S02]  /*16a70*/  SEL R22, R22, R25, P1 ;  /* 0x0000001916167207 */ /* 0x000fe40000800000 */
[----:B------:R-:W-:Y:S02]  /*16a80*/  SEL R20, R20, R23, P1 ;  /* 0x0000001714147207 */ /* 0x000fe40000800000 */
[----:B------:R-:W-:Y:S02]  /*16a90*/  IADD3 R23, P2, PT, R22, 0x1, RZ ;  /* 0x0000000116177810 */ /* 0x000fe40007f5e0ff */
[----:B------:R-:W-:-:S03]  /*16aa0*/  LOP3.LUT P5, R22, R31, 0x80000000, RZ, 0xc0, !PT ;  /* 0x800000001f167812 */ /* 0x000fc600078ac0ff */
[----:B------:R-:W-:Y:S01]  /*16ab0*/  IMAD.X R20, RZ, RZ, R20, P2 ;  /* 0x000000ffff147224 */ /* 0x000fe200010e0614 */
[----:B------:R-:W-:-:S04]  /*16ac0*/  @!P0 LOP3.LUT R22, R22, 0x80000000, RZ, 0x3c, !PT ;  /* 0x8000000016168812 */ /* 0x000fc800078e3cff */
[----:B------:R-:W-:-:S04]  /*16ad0*/  SHF.R.U64 R23, R23, 0xa, R20 ;  /* 0x0000000a17177819 */ /* 0x000fc80000001214 */
[----:B------:R-:W-:Y:S01]  /*16ae0*/  IADD3 R25, P2, PT, R23, 0x1, RZ ;  /* 0x0000000117197810 */ /* 0x000fe20007f5e0ff */
[----:B------:R-:W-:Y:S01]  /*16af0*/  @P5 IMAD.MOV R21, RZ, RZ, -R21 ;  /* 0x000000ffff155224 */ /* 0x000fe200078e0a15 */
[----:B------:R-:W-:Y:S02]  /*16b00*/  SEL R23, RZ, 0xffffffff, !P1 ;  /* 0xffffffffff177807 */ /* 0x000fe40004800000 */
[----:B------:R-:W-:-:S03]  /*16b10*/  LEA.HI.X R20, R20, RZ, RZ, 0x16, P2 ;  /* 0x000000ff14147211 */ /* 0x000fc600010fb4ff */
[----:B------:R-:W-:Y:S01]  /*16b20*/  IMAD.IADD R23, R23, 0x1, -R26 ;  /* 0x0000000117177824 */ /* 0x000fe200078e0a1a */
[--C-:B------:R-:W-:Y:S02]  /*16b30*/  SHF.R.U64 R25, R25, 0x1, R20.reuse ;  /* 0x0000000119197819 */ /* 0x100fe40000001214 */
[----:B------:R-:W-:Y:S01]  /*16b40*/  SHF.R.U32.HI R20, RZ, 0x1, R20 ;  /* 0x00000001ff147819 */ /* 0x000fe20000011614 */
[----:B------:R-:W-:Y:S01]  /*16b50*/  IMAD.SHL.U32 R23, R23, 0x100000, RZ ;  /* 0x0010000017177824 */ /* 0x000fe200078e00ff */
[----:B------:R-:W-:-:S04]  /*16b60*/  IADD3 R26, P2, P1, RZ, RZ, R25 ;  /* 0x000000ffff1a7210 */ /* 0x000fc8000795e019 */
[----:B------:R-:W-:-:S04]  /*16b70*/  IADD3.X R23, PT, PT, R23, 0x3fe00000, R20, P2, P1 ;  /* 0x3fe0000017177810 */ /* 0x000fc800017e2414 */
[----:B------:R-:W-:-:S07]  /*16b80*/  LOP3.LUT R31, R23, R22, RZ, 0xfc, !PT ;  /* 0x00000016171f7212 */ /* 0x000fce00078efcff */
.L_x_664:
[----:B------:R-:W-:Y:S02]  /*16b90*/  IMAD.MOV.U32 R47, RZ, RZ, 0x0 ;  /* 0x00000000ff2f7424 */ /* 0x000fe400078e00ff */
[----:B------:R-:W-:Y:S02]  /*16ba0*/  IMAD.MOV.U32 R27, RZ, RZ, R31 ;  /* 0x000000ffff1b7224 */ /* 0x000fe400078e001f */
[----:B------:R-:W-:Y:S05]  /*16bb0*/  RET.REL.NODEC R46 `(_Z22get_source_term_on_gpuPdS_S_ddddi) ;  /* 0xfffffe942e107950 */ /* 0x000fea0003c3ffff */
.L_x_671:
        /* <DEDUP_REMOVED lines=12> */
.L_x_840:


//--------------------- .text._Z25get_exact_solution_on_gpuPdS_S_ddddi --------------------------
	.section	.text._Z25get_exact_solution_on_gpuPdS_S_ddddi,"ax",@progbits
	.align	128
        .global         _Z25get_exact_solution_on_gpuPdS_S_ddddi
        .type           _Z25get_exact_solution_on_gpuPdS_S_ddddi,@function
        .size           _Z25get_exact_solution_on_gpuPdS_S_ddddi,(.L_x_843 - _Z25get_exact_solution_on_gpuPdS_S_ddddi)
        .other          _Z25get_exact_solution_on_gpuPdS_S_ddddi,@"STO_CUDA_ENTRY STV_DEFAULT"
_Z25get_exact_solution_on_gpuPdS_S_ddddi:
.text._Z25get_exact_solution_on_gpuPdS_S_ddddi:
        /* <DEDUP_REMOVED lines=58> */
[----:B------:R-:W-:Y:S05]  /*03a0*/  CALL.REL.NOINC `($__internal_13_$__cuda_sm20_div_rn_f64_full) ;  /* 0x0000008000c47944 */ /* 0x000fea0003c00000 */
[----:B------:R-:W-:Y:S02]  /*03b0*/  IMAD.MOV.U32 R2, RZ, RZ, R12 ;  /* 0x000000ffff027224 */ /* 0x000fe400078e000c */
[----:B------:R-:W-:-:S07]  /*03c0*/  IMAD.MOV.U32 R3, RZ, RZ, R13 ;  /* 0x000000ffff037224 */ /* 0x000fce00078e000d */
.L_x_672:
[----:B------:R-:W-:Y:S01]  /*03d0*/  IMAD.U32 R4, RZ, RZ, UR6 ;  /* 0x00000006ff047e24 */ /* 0x000fe2000f8e00ff */
[----:B------:R-:W-:Y:S01]  /*03e0*/  PLOP3.LUT P0, PT, PT, PT, UP0, 0x80, 0x8 ;  /* 0x000000000008781c */ /* 0x000fe20003f0f008 */
[----:B------:R-:W-:Y:S01]  /*03f0*/  IMAD.U32 R5, RZ, RZ, UR7 ;  /* 0x00000007ff057e24 */ /* 0x000fe2000f8e00ff */
[----:B------:R-:W0:Y:S02]  /*0400*/  LDCU.64 UR10, c[0x0][0x358] ;  /* 0x00006b00ff0a77ac */ /* 0x000e240008000a00 */
[----:B------:R-:W-:Y:S02]  /*0410*/  FSEL R4, R4, UR8, !P0 ;  /* 0x0000000804047c08 */ /* 0x000fe4000c000000 */
[----:B------:R-:W-:Y:S01]  /*0420*/  FSEL R5, R5, UR9, !P0 ;  /* 0x0000000905057c08 */ /* 0x000fe2000c000000 */
[----:B------:R-:W1:Y:S01]  /*0430*/  LDCU UR5, c[0x0][0x3b8] ;  /* 0x00007700ff0577ac */ /* 0x000e620008000800 */
[----:B------:R-:W-:Y:S02]  /*0440*/  R2UR UR14, R4 ;  /* 0x00000000040e72ca */ /* 0x000fe400000e0000 */
[----:B------:R-:W-:Y:S01]  /*0450*/  R2UR UR15, R5 ;  /* 0x00000000050f72ca */ /* 0x000fe200000e0000 */
[----:B------:R-:W2:Y:S02]  /*0460*/  LDCU.64 UR12, c[0x4][0x8] ;  /* 0x01000100ff0c77ac */ /* 0x000ea40008000a00 */
[----:B------:R-:W-:Y:S01]  /*0470*/  DSETP.LTU.OR P0, PT, |R24|, 2.14748364800000000000e+09, !P0 ;  /* 0x41e000001800742a */ /* 0x000fe20004709600 */
[----:B------:R-:W-:-:S13]  /*0480*/  USEL UR16, UR4, URZ, UP0 ;  /* 0x000000ff04107287 */ /* 0x000fda0008000000 */
.L_x_808:
[----:B------:R-:W3:Y:S08]  /*0490*/  LDC.64 R8, c[0x0][0x380] ;  /* 0x0000e000ff087b82 */ /* 0x000ef00000000a00 */
[----:B------:R-:W4:Y:S08]  /*04a0*/  LDC.64 R10, c[0x0][0x388] ;  /* 0x0000e200ff0a7b82 */ /* 0x000f300000000a00 */
[----:B------:R-:W1:Y:S01]  /*04b0*/  LDC.64 R26, c[0x0][0x398] ;  /* 0x0000e600ff1a7b82 */ /* 0x000e620000000a00 */
[----:B---3--:R-:W-:-:S06]  /*04c0*/  IMAD.WIDE R8, R0, 0x8, R8 ;  /* 0x0000000800087825 */ /* 0x008fcc00078e0208 */
[----:B0-----:R-:W1:Y:S01]  /*04d0*/  LDG.E.64 R8, desc[UR10][R8.64] ;  /* 0x0000000a08087981 */ /* 0x001e62000c1e1b00 */
[----:B----4-:R-:W-:-:S06]  /*04e0*/  IMAD.WIDE R10, R0, 0x8, R10 ;  /* 0x00000008000a7825 */ /* 0x010fcc00078e020a */
[----:B------:R-:W5:Y:S01]  /*04f0*/  LDG.E.64 R10, desc[UR10][R10.64] ;  /* 0x0000000a0a0a7981 */ /* 0x000f62000c1e1b00 */
[----:B------:R-:W-:Y:S01]  /*0500*/  DSETP.NEU.AND P1, PT, |R24|, +INF , PT ;  /* 0x7ff000001800742a */ /* 0x000fe20003f2d200 */
[----:B------:R-:W-:Y:S02]  /*0510*/  IMAD.U32 R4, RZ, RZ, UR6 ;  /* 0x00000006ff047e24 */ /* 0x000fe4000f8e00ff */
[----:B------:R-:W-:Y:S02]  /*0520*/  IMAD.U32 R5, RZ, RZ, UR7 ;  /* 0x00000007ff057e24 */ /* 0x000fe4000f8e00ff */
[----:B------:R-:W-:Y:S01]  /*0530*/  IMAD.MOV.U32 R30, RZ, RZ, 0x1 ;  /* 0x00000001ff1e7424 */ /* 0x000fe200078e00ff */
[C-C-:B-1----:R-:W-:Y:S02]  /*0540*/  DFMA R28, R26.reuse, -0.5, R8.reuse ;  /* 0xbfe000001a1c782b */ /* 0x142fe40000000008 */
[----:B------:R-:W-:-:S06]  /*0550*/  DFMA R26, R26, 0.5, R8 ;  /* 0x3fe000001a1a782b */ /* 0x000fcc0000000008 */
[----:B------:R-:W-:Y:S05]  /*0560*/  @!P1 BRA `(.L_x_673) ;  /* 0x0000000000389947 */ /* 0x000fea0003800000 */
        /* <DEDUP_REMOVED lines=9> */
[----:B--2--5:R-:W-:Y:S05]  /*0600*/  CALL.REL.NOINC `($_Z25get_exact_solution_on_gpuPdS_S_ddddi$__internal_trig_reduction_slowpathd) ;  /* 0x0000009000507944 */ /* 0x024fea0003c00000 */
[----:B------:R-:W-:Y:S05]  /*0610*/  BSYNC.RECONVERGENT B2 ;  /* 0x0000000000027941 */ /* 0x000fea0003800200 */
.L_x_675:
[----:B------:R-:W-:Y:S02]  /*0620*/  IMAD.MOV.U32 R4, RZ, RZ, R14 ;  /* 0x000000ffff047224 */ /* 0x000fe400078e000e */
[----:B------:R-:W-:-:S07]  /*0630*/  IMAD.MOV.U32 R5, RZ, RZ, R15 ;  /* 0x000000ffff057224 */ /* 0x000fce00078e000f */
.L_x_674:
[----:B------:R-:W-:-:S07]  /*0640*/  VIADD R30, R13, 0x1 ;  /* 0x000000010d1e7836 */ /* 0x000fce0000000000 */
.L_x_673:
[----:B------:R-:W-:-:S05]  /*0650*/  IMAD.SHL.U32 R12, R30, 0x40, RZ ;  /* 0x000000401e0c7824 */ /* 0x000fca00078e00ff */
[----:B------:R-:W-:-:S04]  /*0660*/  LOP3.LUT R12, R12, 0x40, RZ, 0xc0, !PT ;  /* 0x000000400c0c7812 */ /* 0x000fc800078ec0ff */
[----:B--2---:R-:W-:-:S05]  /*0670*/  IADD3 R34, P1, PT, R12, UR12, RZ ;  /* 0x0000000c0c227c10 */ /* 0x004fca000ff3e0ff */
        /* <DEDUP_REMOVED lines=28> */
[----:B------:R-:W-:Y:S06]  /*0840*/  @P0 BRA `(.L_x_676) ;  /* 0x0000000000240947 */ /* 0x000fec0003800000 */
[----:B------:R-:W-:Y:S01]  /*0850*/  BSSY.RECONVERGENT B2, `(.L_x_677) ;  /* 0x0000005000027945 */ /* 0x000fe20003800200 */
[----:B------:R-:W-:Y:S01]  /*0860*/  IMAD.MOV.U32 R14, RZ, RZ, R24 ;  /* 0x000000ffff0e7224 */ /* 0x000fe200078e0018 */
[----:B------:R-:W-:Y:S01]  /*0870*/  MOV R34, 0x8a0 ;  /* 0x000008a000227802 */ /* 0x000fe20000000f00 */
[----:B------:R-:W-:-:S07]  /*0880*/  IMAD.MOV.U32 R32, RZ, RZ, R25 ;  /* 0x000000ffff207224 */ /* 0x000fce00078e0019 */
[----:B-----5:R-:W-:Y:S05]  /*0890*/  CALL.REL.NOINC `($_Z25get_exact_solution_on_gpuPdS_S_ddddi$__internal_trig_reduction_slowpathd) ;  /* 0x0000008c00ac7944 */ /* 0x020fea0003c00000 */
[----:B------:R-:W-:Y:S05]  /*08a0*/  BSYNC.RECONVERGENT B2 ;  /* 0x0000000000027941 */ /* 0x000fea0003800200 */
.L_x_677:
[----:B------:R-:W-:Y:S02]  /*08b0*/  IMAD.MOV.U32 R30, RZ, RZ, R13 ;  /* 0x000000ffff1e7224 */ /* 0x000fe400078e000d */
[----:B------:R-:W-:Y:S02]  /*08c0*/  IMAD.MOV.U32 R32, RZ, RZ, R14 ;  /* 0x000000ffff207224 */ /* 0x000fe400078e000e */
[----:B------:R-:W-:-:S07]  /*08d0*/  IMAD.MOV.U32 R33, RZ, RZ, R15 ;  /* 0x000000ffff217224 */ /* 0x000fce00078e000f */
.L_x_676:
        /* <DEDUP_REMOVED lines=29> */
[----:B0----5:R-:W-:-:S03]  /*0ab0*/  DFMA R30, R16, -0.5, R10 ;  /* 0xbfe00000101e782b */ /* 0x021fc6000000000a */
[----:B------:R-:W-:-:S10]  /*0ac0*/  DADD R12, RZ, -R14 ;  /* 0x00000000ff0c7229 */ /* 0x000fd4000000080e */
[----:B------:R-:W-:Y:S02]  /*0ad0*/  FSEL R12, R14, R12, !P1 ;  /* 0x0000000c0e0c7208 */ /* 0x000fe40004800000 */
[----:B------:R-:W-:-:S06]  /*0ae0*/  FSEL R13, R15, R13, !P1 ;  /* 0x0000000d0f0d7208 */ /* 0x000fcc0004800000 */
[----:B------:R-:W-:Y:S02]  /*0af0*/  DMUL R14, R12, R30 ;  /* 0x0000001e0c0e7228 */ /* 0x000fe40000000000 */
[----:B------:R-:W-:-:S06]  /*0b00*/  DMUL R12, R28, R12 ;  /* 0x0000000c1c0c7228 */ /* 0x000fcc0000000000 */
[----:B------:R-:W-:Y:S02]  /*0b10*/  DFMA R14, R28, R4, R14 ;  /* 0x000000041c0e722b */ /* 0x000fe4000000000e */
[----:B------:R-:W-:Y:S01]  /*0b20*/  DFMA R30, R4, R30, -R12 ;  /* 0x0000001e041e722b */ /* 0x000fe2000000080c */
[----:B------:R-:W-:Y:S01]  /*0b30*/  IMAD.MOV.U32 R4, RZ, RZ, RZ ;  /* 0x000000ffff047224 */ /* 0x000fe200078e00ff */
[----:B------:R-:W-:Y:S01]  /*0b40*/  MOV R12, 0xba0 ;  /* 0x00000ba0000c7802 */ /* 0x000fe20000000f00 */
[----:B------:R-:W-:-:S03]  /*0b50*/  IMAD.MOV.U32 R5, RZ, RZ, 0x40000000 ;  /* 0x40000000ff057424 */ /* 0x000fc600078e00ff */
[----:B------:R-:W-:-:S08]  /*0b60*/  DADD R18, R14, UR18 ;  /* 0x000000120e127e29 */ /* 0x000fd00008000000 */
[----:B------:R-:W-:-:S10]  /*0b70*/  DADD R14, -RZ, |R18| ;  /* 0x00000000ff0e7229 */ /* 0x000fd40000000512 */
[----:B------:R-:W-:-:S07]  /*0b80*/  IMAD.MOV.U32 R13, RZ, RZ, R15 ;  /* 0x000000ffff0d7224 */ /* 0x000fce00078e000f */
[----:B------:R-:W-:Y:S05]  /*0b90*/  CALL.REL.NOINC `($_Z25get_exact_solution_on_gpuPdS_S_ddddi$__internal_accurate_pow) ;  /* 0x0000008000307944 */ /* 0x000fea0003c00000 */
[----:B------:R-:W-:Y:S05]  /*0ba0*/  BSYNC.RECONVERGENT B0 ;  /* 0x0000000000007941 */ /* 0x000fea0003800200 */
.L_x_678:
        /* <DEDUP_REMOVED lines=18> */
.L_x_680:
[----:B------:R-:W-:Y:S05]  /*0cd0*/  BSYNC.RECONVERGENT B0 ;  /* 0x0000000000007941 */ /* 0x000fea0003800200 */
.L_x_679:
[----:B------:R-:W-:Y:S01]  /*0ce0*/  BSSY.RECONVERGENT B0, `(.L_x_681) ;  /* 0x0000005000007945 */ /* 0x000fe20003800200 */
[----:B------:R-:W-:Y:S02]  /*0cf0*/  FSEL R18, R16, RZ, P1 ;  /* 0x000000ff10127208 */ /* 0x000fe40000800000 */
[----:B------:R-:W-:Y:S02]  /*0d00*/  FSEL R19, R17, 1.875, P1 ;  /* 0x3ff0000011137808 */ /* 0x000fe40000800000 */
[----:B------:R-:W-:-:S07]  /*0d10*/  MOV R12, 0xd30 ;  /* 0x00000d30000c7802 */ /* 0x000fce0000000f00 */
[----:B------:R-:W-:Y:S05]  /*0d20*/  CALL.REL.NOINC `($_Z25get_exact_solution_on_gpuPdS_S_ddddi$__internal_accurate_pow) ;  /* 0x0000007c00cc7944 */ /* 0x000fea0003c00000 */
[----:B------:R-:W-:Y:S05]  /*0d30*/  BSYNC.RECONVERGENT B0 ;  /* 0x0000000000007941 */ /* 0x000fea0003800200 */
.L_x_681:
        /* <DEDUP_REMOVED lines=21> */
.L_x_683:
[----:B------:R-:W-:Y:S05]  /*0e90*/  BSYNC.RECONVERGENT B0 ;  /* 0x0000000000007941 */ /* 0x000fea0003800200 */
.L_x_682:
        /* <DEDUP_REMOVED lines=15> */
[----:B------:R-:W-:-:S07]  /*0f90*/  IMAD.MOV.U32 R15, RZ, RZ, R7 ;  /* 0x000000ffff0f7224 */ /* 0x000fce00078e0007 */
[----:B------:R-:W-:Y:S05]  /*0fa0*/  CALL.REL.NOINC `($__internal_13_$__cuda_sm20_div_rn_f64_full) ;  /* 0x0000007400c47944 */ /* 0x000fea0003c00000 */
.L_x_685:
[----:B------:R-:W-:Y:S05]  /*0fb0*/  BSYNC.RECONVERGENT B0 ;  /* 0x0000000000007941 */ /* 0x000fea0003800200 */
.L_x_684:
[----:B------:R-:W-:Y:S01]  /*0fc0*/  IMAD.MOV.U32 R14, RZ, RZ, 0x652b82fe ;  /* 0x652b82feff0e7424 */ /* 0x000fe200078e00ff */
[----:B------:R-:W-:Y:S01]  /*0fd0*/  UMOV UR18, 0xfefa39ef ;  /* 0xfefa39ef00127882 */ /* 0x000fe20000000000 */
[----:B------:R-:W-:Y:S01]  /*0fe0*/  IMAD.MOV.U32 R15, RZ, RZ, 0x3ff71547 ;  /* 0x3ff71547ff0f7424 */ /* 0x000fe200078e00ff */
[----:B------:R-:W-:Y:S01]  /*0ff0*/  UMOV UR19, 0x3fe62e42 ;  /* 0x3fe62e4200137882 */ /* 0x000fe20000000000 */
[----:B------:R-:W-:Y:S01]  /*1000*/  FSETP.GEU.AND P1, PT, |R13|, 4.1917929649353027344, PT ;  /* 0x4086232b0d00780b */ /* 0x000fe20003f2e200 */
[----:B------:R-:W-:Y:S01]  /*1010*/  BSSY.RECONVERGENT B0, `(.L_x_686) ;  /* 0x0000037000007945 */ /* 0x000fe20003800200 */
[----:B------:R-:W-:Y:S02]  /*1020*/  DSETP.NEU.AND P3, PT, |R24|, +INF , PT ;  /* 0x7ff000001800742a */ /* 0x000fe40003f6d200 */
        /* <DEDUP_REMOVED lines=53> */
.L_x_687:
[----:B------:R-:W-:Y:S05]  /*1380*/  BSYNC.RECONVERGENT B0 ;  /* 0x0000000000007941 */ /* 0x000fea0003800200 */
.L_x_686:
        /* <DEDUP_REMOVED lines=13> */
[----:B------:R-:W-:Y:S05]  /*1460*/  CALL.REL.NOINC `($_Z25get_exact_solution_on_gpuPdS_S_ddddi$__internal_trig_reduction_slowpathd) ;  /* 0x0000008000b87944 */ /* 0x000fea0003c00000 */
[----:B------:R-:W-:Y:S05]  /*1470*/  BSYNC.RECONVERGENT B2 ;  /* 0x0000000000027941 */ /* 0x000fea0003800200 */
.L_x_690:
[----:B------:R-:W-:Y:S02]  /*1480*/  IMAD.MOV.U32 R32, RZ, RZ, R14 ;  /* 0x000000ffff207224 */ /* 0x000fe400078e000e */
[----:B------:R-:W-:-:S07]  /*1490*/  IMAD.MOV.U32 R33, RZ, RZ, R15 ;  /* 0x000000ffff217224 */ /* 0x000fce00078e000f */
.L_x_689:
[----:B------:R-:W-:-:S07]  /*14a0*/  VIADD R36, R13, 0x1 ;  /* 0x000000010d247836 */ /* 0x000fce0000000000 */
.L_x_688:
        /* <DEDUP_REMOVED lines=36> */
[----:B------:R-:W-:Y:S05]  /*16f0*/  CALL.REL.NOINC `($_Z25get_exact_solution_on_gpuPdS_S_ddddi$__internal_trig_reduction_slowpathd) ;  /* 0x0000008000147944 */ /* 0x000fea0003c00000 */
[----:B------:R-:W-:Y:S05]  /*1700*/  BSYNC.RECONVERGENT B2 ;  /* 0x0000000000027941 */ /* 0x000fea0003800200 */
.L_x_692:
[----:B------:R-:W-:Y:S02]  /*1710*/  IMAD.MOV.U32 R34, RZ, RZ, R13 ;  /* 0x000000ffff227224 */ /* 0x000fe400078e000d */
[----:B------:R-:W-:Y:S02]  /*1720*/  IMAD.MOV.U32 R32, RZ, RZ, R14 ;  /* 0x000000ffff207224 */ /* 0x000fe400078e000e */
[----:B------:R-:W-:-:S07]  /*1730*/  IMAD.MOV.U32 R33, RZ, RZ, R15 ;  /* 0x000000ffff217224 */ /* 0x000fce00078e000f */
.L_x_691:
        /* <DEDUP_REMOVED lines=23> */
[----:B------:R-:W-:Y:S02]  /*18b0*/  DFMA R12, R38, R12, R22 ;  /* 0x0000000c260c722b */ /* 0x000fe40000000016 */
[----:B0-----:R-:W-:-:S06]  /*18c0*/  DFMA R16, R16, -0.5, R10 ;  /* 0xbfe000001010782b */ /* 0x001fcc000000000a */
        /* <DEDUP_REMOVED lines=16> */
[----:B------:R-:W-:Y:S05]  /*19d0*/  CALL.REL.NOINC `($_Z25get_exact_solution_on_gpuPdS_S_ddddi$__internal_accurate_pow) ;  /* 0x0000007000a07944 */ /* 0x000fea0003c00000 */
[----:B------:R-:W-:Y:S05]  /*19e0*/  BSYNC.RECONVERGENT B0 ;  /* 0x0000000000007941 */ /* 0x000fea0003800200 */
.L_x_693:
        /* <DEDUP_REMOVED lines=18> */
.L_x_695:
[----:B------:R-:W-:Y:S05]  /*1b10*/  BSYNC.RECONVERGENT B0 ;  /* 0x0000000000007941 */ /* 0x000fea0003800200 */
.L_x_694:
[----:B------:R-:W-:Y:S01]  /*1b20*/  BSSY.RECONVERGENT B0, `(.L_x_696) ;  /* 0x0000005000007945 */ /* 0x000fe20003800200 */
[----:B------:R-:W-:Y:S02]  /*1b30*/  FSEL R18, R16, RZ, P1 ;  /* 0x000000ff10127208 */ /* 0x000fe40000800000 */
[----:B------:R-:W-:Y:S02]  /*1b40*/  FSEL R19, R17, 1.875, P1 ;  /* 0x3ff0000011137808 */ /* 0x000fe40000800000 */
[----:B------:R-:W-:-:S07]  /*1b50*/  MOV R12, 0x1b70 ;  /* 0x00001b70000c7802 */ /* 0x000fce0000000f00 */
[----:B------:R-:W-:Y:S05]  /*1b60*/  CALL.REL.NOINC `($_Z25get_exact_solution_on_gpuPdS_S_ddddi$__internal_accurate_pow) ;  /* 0x00000070003c7944 */ /* 0x000fea0003c00000 */
[----:B------:R-:W-:Y:S05]  /*1b70*/  BSYNC.RECONVERGENT B0 ;  /* 0x0000000000007941 */ /* 0x000fea0003800200 */
.L_x_696:
        /* <DEDUP_REMOVED lines=21> */
.L_x_698:
[----:B------:R-:W-:Y:S05]  /*1cd0*/  BSYNC.RECONVERGENT B0 ;  /* 0x0000000000007941 */ /* 0x000fea0003800200 */
.L_x_697:
        /* <DEDUP_REMOVED lines=17> */
.L_x_700:
[----:B------:R-:W-:Y:S05]  /*1df0*/  BSYNC.RECONVERGENT B0 ;  /* 0x0000000000007941 */ /* 0x000fea0003800200 */
.L_x_699:
        /* <DEDUP_REMOVED lines=59> */
.L_x_702:
[----:B------:R-:W-:Y:S05]  /*21b0*/  BSYNC.RECONVERGENT B0 ;  /* 0x0000000000007941 */ /* 0x000fea0003800200 */
.L_x_701:
[----:B------:R-:W-:Y:S01]  /*21c0*/  DSETP.NEU.AND P1, PT, |R24|, +INF , PT ;  /* 0x7ff000001800742a */ /* 0x000fe20003f2d200 */
[----:B------:R-:W-:Y:S01]  /*21d0*/  IMAD.U32 R32, RZ, RZ, UR6 ;  /* 0x00000006ff207e24 */ /* 0x000fe2000f8e00ff */
[----:B------:R-:W-:Y:S01]  /*21e0*/  DMUL R16, R16, R2 ;  /* 0x0000000210107228 */ /* 0x000fe20000000000 */
[----:B------:R-:W-:Y:S02]  /*21f0*/  IMAD.U32 R33, RZ, RZ, UR7 ;  /* 0x00000007ff217e24 */ /* 0x000fe4000f8e00ff */
[----:B------:R-:W-:-:S05]  /*2200*/  IMAD.MOV.U32 R36, RZ, RZ, 0x1 ;  /* 0x00000001ff247424 */ /* 0x000fca00078e00ff */
[----:B------:R-:W-:-:S04]  /*2210*/  DFMA R30, R30, R2, R16 ;  /* 0x000000021e1e722b */ /* 0x000fc80000000010 */
        /* <DEDUP_REMOVED lines=12> */
.L_x_705:
[----:B------:R-:W-:Y:S02]  /*22e0*/  IMAD.MOV.U32 R32, RZ, RZ, R14 ;  /* 0x000000ffff207224 */ /* 0x000fe400078e000e */
[----:B------:R-:W-:-:S07]  /*22f0*/  IMAD.MOV.U32 R33, RZ, RZ, R15 ;  /* 0x000000ffff217224 */ /* 0x000fce00078e000f */
.L_x_704:
[----:B------:R-:W-:-:S07]  /*2300*/  VIADD R36, R13, 0x1 ;  /* 0x000000010d247836 */ /* 0x000fce0000000000 */
.L_x_703:
        /* <DEDUP_REMOVED lines=38> */
.L_x_707:
[----:B------:R-:W-:Y:S02]  /*2570*/  IMAD.MOV.U32 R34, RZ, RZ, R13 ;  /* 0x000000ffff227224 */ /* 0x000fe400078e000d */
[----:B------:R-:W-:Y:S02]  /*2580*/  IMAD.MOV.U32 R32, RZ, RZ, R14 ;  /* 0x000000ffff207224 */ /* 0x000fe400078e000e */
[----:B------:R-:W-:-:S07]  /*2590*/  IMAD.MOV.U32 R33, RZ, RZ, R15 ;  /* 0x000000ffff217224 */ /* 0x000fce00078e000f */
.L_x_706:
        /* <DEDUP_REMOVED lines=18> */
[C---:B------:R-:W-:Y:S01]  /*26c0*/  DFMA R12, R38.reuse, R12, R14 ;  /* 0x0000000c260c722b */ /* 0x040fe2000000000e */
[----:B------:R-:W0:Y:S07]  /*26d0*/  LDC.64 R14, c[0x0][0x3a0] ;  /* 0x0000e800ff0e7b82 */ /* 0x000e2e0000000a00 */
[----:B---3--:R-:W-:-:S08]  /*26e0*/  DFMA R12, R38, R12, R16 ;  /* 0x0000000c260c722b */ /* 0x008fd00000000010 */
[----:B------:R-:W-:-:S08]  /*26f0*/  DFMA R12, R38, R12, R18 ;  /* 0x0000000c260c722b */ /* 0x000fd00000000012 */
[----:B----4-:R-:W-:Y:S02]  /*2700*/  DFMA R12, R38, R12, R20 ;  /* 0x0000000c260c722b */ /* 0x010fe40000000014 */
[----:B0-----:R-:W-:-:S06]  /*2710*/  DFMA R14, R14, 0.5, R10 ;  /* 0x3fe000000e0e782b */ /* 0x001fcc000000000a */
        /* <DEDUP_REMOVED lines=9> */
[----:B------:R-:W-:Y:S02]  /*27b0*/  DMUL R16, R12, R14 ;  /* 0x0000000e0c107228 */ /* 0x000fe40000000000 */
[----:B------:R-:W-:-:S06]  /*27c0*/  DMUL R12, R28, R12 ;  /* 0x0000000c1c0c7228 */ /* 0x000fcc0000000000 */
[----:B------:R-:W-:Y:S02]  /*27d0*/  DFMA R16, R28, R36, R16 ;  /* 0x000000241c10722b */ /* 0x000fe40000000010 */
[----:B------:R-:W-:Y:S01]  /*27e0*/  DFMA R36, R36, R14, -R12 ;  /* 0x0000000e2424722b */ /* 0x000fe2000000080c */
[----:B------:R-:W-:-:S05]  /*27f0*/  MOV R12, 0x2850 ;  /* 0x00002850000c7802 */ /* 0x000fca0000000f00 */
[----:B------:R-:W-:-:S08]  /*2800*/  DADD R18, R16, UR18 ;  /* 0x0000001210127e29 */ /* 0x000fd00008000000 */
[----:B------:R-:W-:-:S10]  /*2810*/  DADD R16, -RZ, |R18| ;  /* 0x00000000ff107229 */ /* 0x000fd40000000512 */
[----:B------:R-:W-:Y:S02]  /*2820*/  IMAD.MOV.U32 R14, RZ, RZ, R16 ;  /* 0x000000ffff0e7224 */ /* 0x000fe400078e0010 */
[----:B------:R-:W-:-:S07]  /*2830*/  IMAD.MOV.U32 R13, RZ, RZ, R17 ;  /* 0x000000ffff0d7224 */ /* 0x000fce00078e0011 */
[----:B------:R-:W-:Y:S05]  /*2840*/  CALL.REL.NOINC `($_Z25get_exact_solution_on_gpuPdS_S_ddddi$__internal_accurate_pow) ;  /* 0x0000006400047944 */ /* 0x000fea0003c00000 */
[----:B------:R-:W-:Y:S05]  /*2850*/  BSYNC.RECONVERGENT B0 ;  /* 0x0000000000007941 */ /* 0x000fea0003800200 */
.L_x_708:
        /* <DEDUP_REMOVED lines=18> */
.L_x_710:
[----:B------:R-:W-:Y:S05]  /*2980*/  BSYNC.RECONVERGENT B0 ;  /* 0x0000000000007941 */ /* 0x000fea0003800200 */
.L_x_709:
[----:B------:R-:W-:Y:S01]  /*2990*/  BSSY.RECONVERGENT B0, `(.L_x_711) ;  /* 0x0000005000007945 */ /* 0x000fe20003800200 */
[----:B------:R-:W-:Y:S02]  /*29a0*/  FSEL R18, R16, RZ, P1 ;  /* 0x000000ff10127208 */ /* 0x000fe40000800000 */
[----:B------:R-:W-:Y:S02]  /*29b0*/  FSEL R19, R17, 1.875, P1 ;  /* 0x3ff0000011137808 */ /* 0x000fe40000800000 */
[----:B------:R-:W-:-:S07]  /*29c0*/  MOV R12, 0x29e0 ;  /* 0x000029e0000c7802 */ /* 0x000fce0000000f00 */
[----:B------:R-:W-:Y:S05]  /*29d0*/  CALL.REL.NOINC `($_Z25get_exact_solution_on_gpuPdS_S_ddddi$__internal_accurate_pow) ;  /* 0x0000006000a07944 */ /* 0x000fea0003c00000 */
[----:B------:R-:W-:Y:S05]  /*29e0*/  BSYNC.RECONVERGENT B0 ;  /* 0x0000000000007941 */ /* 0x000fea0003800200 */
.L_x_711:
        /* <DEDUP_REMOVED lines=21> */
.L_x_713:
[----:B------:R-:W-:Y:S05]  /*2b40*/  BSYNC.RECONVERGENT B0 ;  /* 0x0000000000007941 */ /* 0x000fea0003800200 */
.L_x_712:
        /* <DEDUP_REMOVED lines=17> */
.L_x_715:
[----:B------:R-:W-:Y:S05]  /*2c60*/  BSYNC.RECONVERGENT B0 ;  /* 0x0000000000007941 */ /* 0x000fea0003800200 */
.L_x_714:
        /* <DEDUP_REMOVED lines=60> */
.L_x_717:
[----:B------:R-:W-:Y:S05]  /*3030*/  BSYNC.RECONVERGENT B0 ;  /* 0x0000000000007941 */ /* 0x000fea0003800200 */
.L_x_716:
[----:B------:R-:W-:Y:S01]  /*3040*/  IMAD.U32 R32, RZ, RZ, UR6 ;  /* 0x00000006ff207e24 */ /* 0x000fe2000f8e00ff */
[----:B------:R-:W-:Y:S01]  /*3050*/  DFMA R30, R16, R2, R30 ;  /* 0x00000002101e722b */ /* 0x000fe2000000001e */
        /* <DEDUP_REMOVED lines=14> */
.L_x_720:
[----:B------:R-:W-:Y:S02]  /*3140*/  IMAD.MOV.U32 R32, RZ, RZ, R14 ;  /* 0x000000ffff207224 */ /* 0x000fe400078e000e */
[----:B------:R-:W-:-:S07]  /*3150*/  IMAD.MOV.U32 R33, RZ, RZ, R15 ;  /* 0x000000ffff217224 */ /* 0x000fce00078e000f */
.L_x_719:
[----:B------:R-:W-:-:S07]  /*3160*/  VIADD R36, R13, 0x1 ;  /* 0x000000010d247836 */ /* 0x000fce0000000000 */
.L_x_718:
        /* <DEDUP_REMOVED lines=38> */
.L_x_722:
[----:B------:R-:W-:Y:S02]  /*33d0*/  IMAD.MOV.U32 R34, RZ, RZ, R13 ;  /* 0x000000ffff227224 */ /* 0x000fe400078e000d */
[----:B------:R-:W-:Y:S02]  /*33e0*/  IMAD.MOV.U32 R32, RZ, RZ, R14 ;  /* 0x000000ffff207224 */ /* 0x000fe400078e000e */
[----:B------:R-:W-:-:S07]  /*33f0*/  IMAD.MOV.U32 R33, RZ, RZ, R15 ;  /* 0x000000ffff217224 */ /* 0x000fce00078e000f */
.L_x_721:
        /* <DEDUP_REMOVED lines=24> */
[----:B0-----:R-:W-:-:S06]  /*3580*/  DFMA R16, R16, 0.5, R10 ;  /* 0x3fe000001010782b */ /* 0x001fcc000000000a */
        /* <DEDUP_REMOVED lines=18> */
.L_x_723:
        /* <DEDUP_REMOVED lines=18> */
.L_x_725:
[----:B------:R-:W-:Y:S05]  /*37d0*/  BSYNC.RECONVERGENT B0 ;  /* 0x0000000000007941 */ /* 0x000fea0003800200 */
.L_x_724:
[----:B------:R-:W-:Y:S01]  /*37e0*/  BSSY.RECONVERGENT B0, `(.L_x_726) ;  /* 0x0000005000007945 */ /* 0x000fe20003800200 */
[----:B------:R-:W-:Y:S02]  /*37f0*/  FSEL R18, R16, RZ, P1 ;  /* 0x000000ff10127208 */ /* 0x000fe40000800000 */
[----:B------:R-:W-:Y:S02]  /*3800*/  FSEL R19, R17, 1.875, P1 ;  /* 0x3ff0000011137808 */ /* 0x000fe40000800000 */
[----:B------:R-:W-:-:S07]  /*3810*/  MOV R12, 0x3830 ;  /* 0x00003830000c7802 */ /* 0x000fce0000000f00 */
[----:B------:R-:W-:Y:S05]  /*3820*/  CALL.REL.NOINC `($_Z25get_exact_solution_on_gpuPdS_S_ddddi$__internal_accurate_pow) ;  /* 0x00000054000c7944 */ /* 0x000fea0003c00000 */
[----:B------:R-:W-:Y:S05]  /*3830*/  BSYNC.RECONVERGENT B0 ;  /* 0x0000000000007941 */ /* 0x000fea0003800200 */
.L_x_726:
        /* <DEDUP_REMOVED lines=21> */
.L_x_728:
[----:B------:R-:W-:Y:S05]  /*3990*/  BSYNC.RECONVERGENT B0 ;  /* 0x0000000000007941 */ /* 0x000fea0003800200 */
.L_x_727:
        /* <DEDUP_REMOVED lines=17> */
.L_x_730:
[----:B------:R-:W-:Y:S05]  /*3ab0*/  BSYNC.RECONVERGENT B0 ;  /* 0x0000000000007941 */ /* 0x000fea0003800200 */
.L_x_729:
        /* <DEDUP_REMOVED lines=60> */
.L_x_732:
[----:B------:R-:W-:Y:S05]  /*3e80*/  BSYNC.RECONVERGENT B0 ;  /* 0x0000000000007941 */ /* 0x000fea0003800200 */
.L_x_731:
        /* <DEDUP_REMOVED lines=16> */
.L_x_735:
[----:B------:R-:W-:Y:S02]  /*3f90*/  IMAD.MOV.U32 R32, RZ, RZ, R14 ;  /* 0x000000ffff207224 */ /* 0x000fe400078e000e */
[----:B------:R-:W-:-:S07]  /*3fa0*/  IMAD.MOV.U32 R33, RZ, RZ, R15 ;  /* 0x000000ffff217224 */ /* 0x000fce00078e000f */
.L_x_734:
[----:B------:R-:W-:-:S07]  /*3fb0*/  VIADD R36, R13, 0x1 ;  /* 0x000000010d247836 */ /* 0x000fce0000000000 */
.L_x_733:
        /* <DEDUP_REMOVED lines=38> */
.L_x_737:
[----:B------:R-:W-:Y:S02]  /*4220*/  IMAD.MOV.U32 R34, RZ, RZ, R13 ;  /* 0x000000ffff227224 */ /* 0x000fe400078e000d */
[----:B------:R-:W-:Y:S02]  /*4230*/  IMAD.MOV.U32 R32, RZ, RZ, R14 ;  /* 0x000000ffff207224 */ /* 0x000fe400078e000e */
[----:B------:R-:W-:-:S07]  /*4240*/  IMAD.MOV.U32 R33, RZ, RZ, R15 ;  /* 0x000000ffff217224 */ /* 0x000fce00078e000f */
.L_x_736:
        /* <DEDUP_REMOVED lines=41> */
.L_x_738:
        /* <DEDUP_REMOVED lines=18> */
.L_x_740:
[----:B------:R-:W-:Y:S05]  /*4600*/  BSYNC.RECONVERGENT B0 ;  /* 0x0000000000007941 */ /* 0x000fea0003800200 */
.L_x_739:
[----:B------:R-:W-:Y:S01]  /*4610*/  BSSY.RECONVERGENT B0, `(.L_x_741) ;  /* 0x0000005000007945 */ /* 0x000fe20003800200 */
[----:B------:R-:W-:Y:S02]  /*4620*/  FSEL R18, R16, RZ, P1 ;  /* 0x000000ff10127208 */ /* 0x000fe40000800000 */
[----:B------:R-:W-:Y:S02]  /*4630*/  FSEL R19, R17, 1.875, P1 ;  /* 0x3ff0000011137808 */ /* 0x000fe40000800000 */
[----:B------:R-:W-:-:S07]  /*4640*/  MOV R12, 0x4660 ;  /* 0x00004660000c7802 */ /* 0x000fce0000000f00 */
[----:B------:R-:W-:Y:S05]  /*4650*/  CALL.REL.NOINC `($_Z25get_exact_solution_on_gpuPdS_S_ddddi$__internal_accurate_pow) ;  /* 0x0000004400807944 */ /* 0x000fea0003c00000 */
[----:B------:R-:W-:Y:S05]  /*4660*/  BSYNC.RECONVERGENT B0 ;  /* 0x0000000000007941 */ /* 0x000fea0003800200 */
.L_x_741:
        /* <DEDUP_REMOVED lines=21> */
.L_x_743:
[----:B------:R-:W-:Y:S05]  /*47c0*/  BSYNC.RECONVERGENT B0 ;  /* 0x0000000000007941 */ /* 0x000fea0003800200 */
.L_x_742:
        /* <DEDUP_REMOVED lines=17> */
.L_x_745:
[----:B------:R-:W-:Y:S05]  /*48e0*/  BSYNC.RECONVERGENT B0 ;  /* 0x0000000000007941 */ /* 0x000fea0003800200 */
.L_x_744:
        /* <DEDUP_REMOVED lines=60> */
.L_x_747:
[----:B------:R-:W-:Y:S05]  /*4cb0*/  BSYNC.RECONVERGENT B0 ;  /* 0x0000000000007941 */ /* 0x000fea0003800200 */
.L_x_746:
        /* <DEDUP_REMOVED lines=15> */
.L_x_750:
[----:B------:R-:W-:Y:S02]  /*4db0*/  IMAD.MOV.U32 R32, RZ, RZ, R14 ;  /* 0x000000ffff207224 */ /* 0x000fe400078e000e */
[----:B------:R-:W-:-:S07]  /*4dc0*/  IMAD.MOV.U32 R33, RZ, RZ, R15 ;  /* 0x000000ffff217224 */ /* 0x000fce00078e000f */
.L_x_749:
[----:B------:R-:W-:-:S07]  /*4dd0*/  VIADD R36, R13, 0x1 ;  /* 0x000000010d247836 */ /* 0x000fce0000000000 */
.L_x_748:
        /* <DEDUP_REMOVED lines=38> */
.L_x_752:
[----:B------:R-:W-:Y:S02]  /*5040*/  IMAD.MOV.U32 R34, RZ, RZ, R13 ;  /* 0x000000ffff227224 */ /* 0x000fe400078e000d */
[----:B------:R-:W-:Y:S02]  /*5050*/  IMAD.MOV.U32 R32, RZ, RZ, R14 ;  /* 0x000000ffff207224 */ /* 0x000fe400078e000e */
[----:B------:R-:W-:-:S07]  /*5060*/  IMAD.MOV.U32 R33, RZ, RZ, R15 ;  /* 0x000000ffff217224 */ /* 0x000fce00078e000f */
.L_x_751:
        /* <DEDUP_REMOVED lines=41> */
.L_x_753:
        /* <DEDUP_REMOVED lines=18> */
.L_x_755:
[----:B------:R-:W-:Y:S05]  /*5420*/  BSYNC.RECONVERGENT B0 ;  /* 0x0000000000007941 */ /* 0x000fea0003800200 */
.L_x_754:
[----:B------:R-:W-:Y:S01]  /*5430*/  BSSY.RECONVERGENT B0, `(.L_x_756) ;  /* 0x0000005000007945 */ /* 0x000fe20003800200 */
[----:B------:R-:W-:Y:S02]  /*5440*/  FSEL R18, R16, RZ, P1 ;  /* 0x000000ff10127208 */ /* 0x000fe40000800000 */
[----:B------:R-:W-:Y:S02]  /*5450*/  FSEL R19, R17, 1.875, P1 ;  /* 0x3ff0000011137808 */ /* 0x000fe40000800000 */
[----:B------:R-:W-:-:S07]  /*5460*/  MOV R12, 0x5480 ;  /* 0x00005480000c7802 */ /* 0x000fce0000000f00 */
[----:B------:R-:W-:Y:S05]  /*5470*/  CALL.REL.NOINC `($_Z25get_exact_solution_on_gpuPdS_S_ddddi$__internal_accurate_pow) ;  /* 0x0000003400f87944 */ /* 0x000fea0003c00000 */
[----:B------:R-:W-:Y:S05]  /*5480*/  BSYNC.RECONVERGENT B0 ;  /* 0x0000000000007941 */ /* 0x000fea0003800200 */
.L_x_756:
        /* <DEDUP_REMOVED lines=21> */
.L_x_758:
[----:B------:R-:W-:Y:S05]  /*55e0*/  BSYNC.RECONVERGENT B0 ;  /* 0x0000000000007941 */ /* 0x000fea0003800200 */
.L_x_757:
        /* <DEDUP_REMOVED lines=17> */
.L_x_760:
[----:B------:R-:W-:Y:S05]  /*5700*/  BSYNC.RECONVERGENT B0 ;  /* 0x0000000000007941 */ /* 0x000fea0003800200 */
.L_x_759:
        /* <DEDUP_REMOVED lines=59> */
.L_x_762:
[----:B------:R-:W-:Y:S05]  /*5ac0*/  BSYNC.RECONVERGENT B0 ;  /* 0x0000000000007941 */ /* 0x000fea0003800200 */
.L_x_761:
[----:B------:R-:W-:Y:S01]  /*5ad0*/  DSETP.NEU.AND P1, PT, |R24|, +INF , PT ;  /* 0x7ff000001800742a */ /* 0x000fe20003f2d200 */
[----:B------:R-:W-:Y:S01]  /*5ae0*/  IMAD.MOV.U32 R34, RZ, RZ, 0x1 ;  /* 0x00000001ff227424 */ /* 0x000fe200078e00ff */
[----:B------:R-:W-:-:S08]  /*5af0*/  DMUL R26, R16, R2 ;  /* 0x00000002101a7228 */ /* 0x000fd00000000000 */
[----:B------:R-:W-:Y:S01]  /*5b00*/  DFMA R26, R28, R2, R26 ;  /* 0x000000021c1a722b */ /* 0x000fe2000000001a */
[----:B------:R-:W-:Y:S02]  /*5b10*/  IMAD.U32 R28, RZ, RZ, UR6 ;  /* 0x00000006ff1c7e24 */ /* 0x000fe4000f8e00ff */
[----:B------:R-:W-:Y:S01]  /*5b20*/  IMAD.U32 R29, RZ, RZ, UR7 ;  /* 0x00000007ff1d7e24 */ /* 0x000fe2000f8e00ff */
        /* <DEDUP_REMOVED lines=12> */
.L_x_765:
[----:B------:R-:W-:Y:S02]  /*5bf0*/  IMAD.MOV.U32 R28, RZ, RZ, R14 ;  /* 0x000000ffff1c7224 */ /* 0x000fe400078e000e */
[----:B------:R-:W-:-:S07]  /*5c00*/  IMAD.MOV.U32 R29, RZ, RZ, R15 ;  /* 0x000000ffff1d7224 */ /* 0x000fce00078e000f */
.L_x_764:
[----:B------:R-:W-:-:S07]  /*5c10*/  VIADD R34, R13, 0x1 ;  /* 0x000000010d227836 */ /* 0x000fce0000000000 */
.L_x_763:
        /* <DEDUP_REMOVED lines=38> */
.L_x_767:
[----:B------:R-:W-:Y:S02]  /*5e80*/  IMAD.MOV.U32 R34, RZ, RZ, R13 ;  /* 0x000000ffff227224 */ /* 0x000fe400078e000d */
[----:B------:R-:W-:Y:S02]  /*5e90*/  IMAD.MOV.U32 R32, RZ, RZ, R14 ;  /* 0x000000ffff207224 */ /* 0x000fe400078e000e */
[----:B------:R-:W-:-:S07]  /*5ea0*/  IMAD.MOV.U32 R33, RZ, RZ, R15 ;  /* 0x000000ffff217224 */ /* 0x000fce00078e000f */
.L_x_766:
        /* <DEDUP_REMOVED lines=43> */
.L_x_768:
        /* <DEDUP_REMOVED lines=18> */
.L_x_770:
[----:B------:R-:W-:Y:S05]  /*6280*/  BSYNC.RECONVERGENT B0 ;  /* 0x0000000000007941 */ /* 0x000fea0003800200 */
.L_x_769:
[----:B------:R-:W-:Y:S01]  /*6290*/  BSSY.RECONVERGENT B0, `(.L_x_771) ;  /* 0x0000005000007945 */ /* 0x000fe20003800200 */
[----:B------:R-:W-:Y:S02]  /*62a0*/  FSEL R18, R16, RZ, P1 ;  /* 0x000000ff10127208 */ /* 0x000fe40000800000 */
[----:B------:R-:W-:Y:S02]  /*62b0*/  FSEL R19, R17, 1.875, P1 ;  /* 0x3ff0000011137808 */ /* 0x000fe40000800000 */
[----:B------:R-:W-:-:S07]  /*62c0*/  MOV R12, 0x62e0 ;  /* 0x000062e0000c7802 */ /* 0x000fce0000000f00 */
[----:B------:R-:W-:Y:S05]  /*62d0*/  CALL.REL.NOINC `($_Z25get_exact_solution_on_gpuPdS_S_ddddi$__internal_accurate_pow) ;  /* 0x0000002800607944 */ /* 0x000fea0003c00000 */
[----:B------:R-:W-:Y:S05]  /*62e0*/  BSYNC.RECONVERGENT B0 ;  /* 0x0000000000007941 */ /* 0x000fea0003800200 */
.L_x_771:
        /* <DEDUP_REMOVED lines=21> */
.L_x_773:
[----:B------:R-:W-:Y:S05]  /*6440*/  BSYNC.RECONVERGENT B0 ;  /* 0x0000000000007941 */ /* 0x000fea0003800200 */
.L_x_772:
        /* <DEDUP_REMOVED lines=17> */
.L_x_775:
[----:B------:R-:W-:Y:S05]  /*6560*/  BSYNC.RECONVERGENT B0 ;  /* 0x0000000000007941 */ /* 0x000fea0003800200 */
.L_x_774:
        /* <DEDUP_REMOVED lines=60> */
.L_x_777:
[----:B------:R-:W-:Y:S05]  /*6930*/  BSYNC.RECONVERGENT B0 ;  /* 0x0000000000007941 */ /* 0x000fea0003800200 */
.L_x_776:
        /* <DEDUP_REMOVED lines=16> */
.L_x_780:
[----:B------:R-:W-:Y:S02]  /*6a40*/  IMAD.MOV.U32 R28, RZ, RZ, R14 ;  /* 0x000000ffff1c7224 */ /* 0x000fe400078e000e */
[----:B------:R-:W-:-:S07]  /*6a50*/  IMAD.MOV.U32 R29, RZ, RZ, R15 ;  /* 0x000000ffff1d7224 */ /* 0x000fce00078e000f */
.L_x_779:
[----:B------:R-:W-:-:S07]  /*6a60*/  VIADD R34, R13, 0x1 ;  /* 0x000000010d227836 */ /* 0x000fce0000000000 */
.L_x_778:
        /* <DEDUP_REMOVED lines=38> */
.L_x_782:
[----:B------:R-:W-:Y:S02]  /*6cd0*/  IMAD.MOV.U32 R34, RZ, RZ, R13 ;  /* 0x000000ffff227224 */ /* 0x000fe400078e000d */
[----:B------:R-:W-:Y:S02]  /*6ce0*/  IMAD.MOV.U32 R32, RZ, RZ, R14 ;  /* 0x000000ffff207224 */ /* 0x000fe400078e000e */
[----:B------:R-:W-:-:S07]  /*6cf0*/  IMAD.MOV.U32 R33, RZ, RZ, R15 ;  /* 0x000000ffff217224 */ /* 0x000fce00078e000f */
.L_x_781:
        /* <DEDUP_REMOVED lines=43> */
.L_x_783:
        /* <DEDUP_REMOVED lines=18> */
.L_x_785:
[----:B------:R-:W-:Y:S05]  /*70d0*/  BSYNC.RECONVERGENT B0 ;  /* 0x0000000000007941 */ /* 0x000fea0003800200 */
.L_x_784:
[----:B------:R-:W-:Y:S01]  /*70e0*/  BSSY.RECONVERGENT B0, `(.L_x_786) ;  /* 0x0000005000007945 */ /* 0x000fe20003800200 */
[----:B------:R-:W-:Y:S02]  /*70f0*/  FSEL R18, R16, RZ, P1 ;  /* 0x000000ff10127208 */ /* 0x000fe40000800000 */
[----:B------:R-:W-:Y:S02]  /*7100*/  FSEL R19, R17, 1.875, P1 ;  /* 0x3ff0000011137808 */ /* 0x000fe40000800000 */
[----:B------:R-:W-:-:S07]  /*7110*/  MOV R12, 0x7130 ;  /* 0x00007130000c7802 */ /* 0x000fce0000000f00 */
[----:B------:R-:W-:Y:S05]  /*7120*/  CALL.REL.NOINC `($_Z25get_exact_solution_on_gpuPdS_S_ddddi$__internal_accurate_pow) ;  /* 0x0000001800cc7944 */ /* 0x000fea0003c00000 */
[----:B------:R-:W-:Y:S05]  /*7130*/  BSYNC.RECONVERGENT B0 ;  /* 0x0000000000007941 */ /* 0x000fea0003800200 */
.L_x_786:
        /* <DEDUP_REMOVED lines=21> */
.L_x_788:
[----:B------:R-:W-:Y:S05]  /*7290*/  BSYNC.RECONVERGENT B0 ;  /* 0x0000000000007941 */ /* 0x000fea0003800200 */
.L_x_787:
        /* <DEDUP_REMOVED lines=17> */
.L_x_790:
[----:B------:R-:W-:Y:S05]  /*73b0*/  BSYNC.RECONVERGENT B0 ;  /* 0x0000000000007941 */ /* 0x000fea0003800200 */
.L_x_789:
        /* <DEDUP_REMOVED lines=59> */
.L_x_792:
[----:B------:R-:W-:Y:S05]  /*7770*/  BSYNC.RECONVERGENT B0 ;  /* 0x0000000000007941 */ /* 0x000fea0003800200 */
.L_x_791:
[----:B------:R-:W-:Y:S01]  /*7780*/  DSETP.NEU.AND P1, PT, |R24|, +INF , PT ;  /* 0x7ff000001800742a */ /* 0x000fe20003f2d200 */
[----:B------:R-:W-:Y:S01]  /*7790*/  IMAD.MOV.U32 R32, RZ, RZ, 0x1 ;  /* 0x00000001ff207424 */ /* 0x000fe200078e00ff */
[----:B------:R-:W-:-:S08]  /*77a0*/  DFMA R26, R16, R2, R26 ;  /* 0x00000002101a722b */ /* 0x000fd0000000001a */
[----:B------:R-:W-:Y:S01]  /*77b0*/  DFMA R30, R26, 4, R30 ;  /* 0x401000001a1e782b */ /* 0x000fe2000000001e */
        /* <DEDUP_REMOVED lines=14> */
.L_x_795:
[----:B------:R-:W-:Y:S02]  /*78a0*/  IMAD.MOV.U32 R26, RZ, RZ, R14 ;  /* 0x000000ffff1a7224 */ /* 0x000fe400078e000e */
[----:B------:R-:W-:-:S07]  /*78b0*/  IMAD.MOV.U32 R27, RZ, RZ, R15 ;  /* 0x000000ffff1b7224 */ /* 0x000fce00078e000f */
.L_x_794:
[----:B------:R-:W-:-:S07]  /*78c0*/  VIADD R32, R13, 0x1 ;  /* 0x000000010d207836 */ /* 0x000fce0000000000 */
.L_x_793:
        /* <DEDUP_REMOVED lines=38> */
.L_x_797:
[----:B------:R-:W-:Y:S02]  /*7b30*/  IMAD.MOV.U32 R32, RZ, RZ, R13 ;  /* 0x000000ffff207224 */ /* 0x000fe400078e000d */
[----:B------:R-:W-:Y:S02]  /*7b40*/  IMAD.MOV.U32 R28, RZ, RZ, R14 ;  /* 0x000000ffff1c7224 */ /* 0x000fe400078e000e */
[----:B------:R-:W-:-:S07]  /*7b50*/  IMAD.MOV.U32 R29, RZ, RZ, R15 ;  /* 0x000000ffff1d7224 */ /* 0x000fce00078e000f */
.L_x_796:
        /* <DEDUP_REMOVED lines=39> */
[----:B------:R-:W-:Y:S05]  /*7dd0*/  CALL.REL.NOINC `($_Z25get_exact_solution_on_gpuPdS_S_ddddi$__internal_accurate_pow) ;  /* 0x0000000c00a07944 */ /* 0x000fea0003c00000 */
[----:B------:R-:W-:Y:S05]  /*7de0*/  BSYNC.RECONVERGENT B0 ;  /* 0x0000000000007941 */ /* 0x000fea0003800200 */
.L_x_798:
        /* <DEDUP_REMOVED lines=18> */
.L_x_800:
[----:B------:R-:W-:Y:S05]  /*7f10*/  BSYNC.RECONVERGENT B0 ;  /* 0x0000000000007941 */ /* 0x000fea0003800200 */
.L_x_799:
[----:B------:R-:W-:Y:S01]  /*7f20*/  BSSY.RECONVERGENT B0, `(.L_x_801) ;  /* 0x0000005000007945 */ /* 0x000fe20003800200 */
[----:B------:R-:W-:Y:S02]  /*7f30*/  FSEL R8, R8, RZ, P1 ;  /* 0x000000ff08087208 */ /* 0x000fe40000800000 */
[----:B------:R-:W-:Y:S02]  /*7f40*/  FSEL R9, R9, 1.875, P1 ;  /* 0x3ff0000009097808 */ /* 0x000fe40000800000 */
[----:B------:R-:W-:-:S07]  /*7f50*/  MOV R12, 0x7f70 ;  /* 0x00007f70000c7802 */ /* 0x000fce0000000f00 */
[----:B------:R-:W-:Y:S05]  /*7f60*/  CALL.REL.NOINC `($_Z25get_exact_solution_on_gpuPdS_S_ddddi$__internal_accurate_pow) ;  /* 0x0000000c003c7944 */ /* 0x000fea0003c00000 */
[----:B------:R-:W-:Y:S05]  /*7f70*/  BSYNC.RECONVERGENT B0 ;  /* 0x0000000000007941 */ /* 0x000fea0003800200 */
.L_x_801:
        /* <DEDUP_REMOVED lines=21> */
.L_x_803:
[----:B------:R-:W-:Y:S05]  /*80d0*/  BSYNC.RECONVERGENT B0 ;  /* 0x0000000000007941 */ /* 0x000fea0003800200 */
.L_x_802:
        /* <DEDUP_REMOVED lines=15> */
[----:B------:R-:W-:-:S07]  /*81d0*/  IMAD.MOV.U32 R15, RZ, RZ, R7 ;  /* 0x000000ffff0f7224 */ /* 0x000fce00078e0007 */
[----:B------:R-:W-:Y:S05]  /*81e0*/  CALL.REL.NOINC `($__internal_13_$__cuda_sm20_div_rn_f64_full) ;  /* 0x0000000400347944 */ /* 0x000fea0003c00000 */
[----:B------:R-:W-:Y:S02]  /*81f0*/  IMAD.MOV.U32 R4, RZ, RZ, R12 ;  /* 0x000000ffff047224 */ /* 0x000fe400078e000c */
[----:B------:R-:W-:-:S07]  /*8200*/  IMAD.MOV.U32 R5, RZ, RZ, R13 ;  /* 0x000000ffff057224 */ /* 0x000fce00078e000d */
.L_x_805:
[----:B------:R-:W-:Y:S05]  /*8210*/  BSYNC.RECONVERGENT B0 ;  /* 0x0000000000007941 */ /* 0x000fea0003800200 */
.L_x_804:
        /* <DEDUP_REMOVED lines=59> */
.L_x_807:
[----:B------:R-:W-:Y:S05]  /*85d0*/  BSYNC.RECONVERGENT B0 ;  /* 0x0000000000007941 */ /* 0x000fea0003800200 */
.L_x_806:
[----:B------:R-:W0:Y:S01]  /*85e0*/  LDC.64 R4, c[0x0][0x390] ;  /* 0x0000e400ff047b82 */ /* 0x000e220000000a00 */
[----:B------:R-:W1:Y:S01]  /*85f0*/  LDCU UR17, c[0x0][0x370] ;  /* 0x00006e00ff1177ac */ /* 0x000e620008000800 */
[----:B------:R-:W-:Y:S01]  /*8600*/  DMUL R10, R10, R2 ;  /* 0x000000020a0a7228 */ /* 0x000fe20000000000 */
[----:B------:R-:W-:Y:S01]  /*8610*/  UMOV UR18, 0x1c71c71c ;  /* 0x1c71c71c00127882 */ /* 0x000fe20000000000 */
[----:B------:R-:W-:-:S04]  /*8620*/  UMOV UR19, 0x3f9c71c7 ;  /* 0x3f9c71c700137882 */ /* 0x000fc80000000000 */
[----:B------:R-:W1:Y:S02]  /*8630*/  LDC R9, c[0x0][0x360] ;  /* 0x0000d800ff097b82 */ /* 0x000e640000000800 */
[----:B------:R-:W-:-:S08]  /*8640*/  DFMA R10, R10, 16, R30 ;  /* 0x403000000a0a782b */ /* 0x000fd0000000001e */
[----:B------:R-:W-:Y:S01]  /*8650*/  DMUL R10, R10, UR18 ;  /* 0x000000120a0a7c28 */ /* 0x000fe20008000000 */
[----:B0-----:R-:W-:-:S06]  /*8660*/  IMAD.WIDE R4, R0, 0x8, R4 ;  /* 0x0000000800047825 */ /* 0x001fcc00078e0204 */
[----:B------:R3:W-:Y:S01]  /*8670*/  STG.E.64 desc[UR10][R4.64], R10 ;  /* 0x0000000a04007986 */ /* 0x0007e2000c101b0a */
[----:B-1----:R-:W-:-:S05]  /*8680*/  IMAD R0, R9, UR17, R0 ;  /* 0x0000001109007c24 */ /* 0x002fca000f8e0200 */
[----:B------:R-:W-:-:S13]  /*8690*/  ISETP.GE.AND P1, PT, R0, UR5, PT ;  /* 0x0000000500007c0c */ /* 0x000fda000bf26270 */
[----:B---3--:R-:W-:Y:S05]  /*86a0*/  @!P1 BRA `(.L_x_808) ;  /* 0xffffff7c00789947 */ /* 0x008fea000383ffff */
[----:B------:R-:W-:Y:S05]  /*86b0*/  EXIT ;  /* 0x000000000000794d */ /* 0x000fea0003800000 */
        .weak           $__internal_13_$__cuda_sm20_div_rn_f64_full
        .type           $__internal_13_$__cuda_sm20_div_rn_f64_full,@function
        .size           $__internal_13_$__cuda_sm20_div_rn_f64_full,($_Z25get_exact_solution_on_gpuPdS_S_ddddi$__internal_accurate_pow - $__internal_13_$__cuda_sm20_div_rn_f64_full)
$__internal_13_$__cuda_sm20_div_rn_f64_full:
[C---:B------:R-:W-:Y:S01]  /*86c0*/  FSETP.GEU.AND P1, PT, |R15|.reuse, 1.469367938527859385e-39, PT ;  /* 0x001000000f00780b */ /* 0x040fe20003f2e200 */
[----:B------:R-:W-:Y:S01]  /*86d0*/  IMAD.MOV.U32 R22, RZ, RZ, 0x1 ;  /* 0x00000001ff167424 */ /* 0x000fe200078e00ff */
[----:B------:R-:W-:Y:S01]  /*86e0*/  LOP3.LUT R34, R15, 0x800fffff, RZ, 0xc0, !PT ;  /* 0x800fffff0f227812 */ /* 0x000fe200078ec0ff */
[----:B------:R-:W-:Y:S01]  /*86f0*/  IMAD.MOV.U32 R32, RZ, RZ, R16 ;  /* 0x000000ffff207224 */ /* 0x000fe200078e0010 */
        /* <DEDUP_REMOVED lines=8> */
[----:B------:R-:W-:Y:S01]  /*8780*/  @!P3 LOP3.LUT R12, R15, 0x7ff00000, RZ, 0xc0, !PT ;  /* 0x7ff000000f0cb812 */ /* 0x000fe200078ec0ff */
[----:B------:R-:W-:Y:S01]  /*8790*/  @!P3 IMAD.MOV.U32 R36, RZ, RZ, RZ ;  /* 0x000000ffff24b224 */ /* 0x000fe200078e00ff */
[----:B------:R-:W0:Y:S02]  /*87a0*/  MUFU.RCP64H R23, R35 ;  /* 0x0000002300177308 */ /* 0x000e240000001800 */
[----:B------:R-:W-:Y:S01]  /*87b0*/  @!P3 ISETP.GE.U32.AND P4, PT, R13, R12, PT ;  /* 0x0000000c0d00b20c */ /* 0x000fe20003f86070 */
[----:B------:R-:W-:Y:S01]  /*87c0*/  IMAD.MOV.U32 R12, RZ, RZ, 0x1ca00000 ;  /* 0x1ca00000ff0c7424 */ /* 0x000fe200078e00ff */
[----:B------:R-:W-:-:S04]  /*87d0*/  @!P1 LOP3.LUT R20, R35, 0x7ff00000, RZ, 0xc0, !PT ;  /* 0x7ff0000023149812 */ /* 0x000fc800078ec0ff */
[C---:B------:R-:W-:Y:S02]  /*87e0*/  @!P3 SEL R19, R12.reuse, 0x63400000, !P4 ;  /* 0x634000000c13b807 */ /* 0x040fe40006000000 */
[----:B------:R-:W-:Y:S02]  /*87f0*/  SEL R33, R12, 0x63400000, !P2 ;  /* 0x634000000c217807 */ /* 0x000fe40005000000 */
[--C-:B------:R-:W-:Y:S02]  /*8800*/  @!P3 LOP3.LUT R19, R19, 0x80000000, R17.reuse, 0xf8, !PT ;  /* 0x800000001313b812 */ /* 0x100fe400078ef811 */
[----:B------:R-:W-:Y:S02]  /*8810*/  LOP3.LUT R33, R33, 0x800fffff, R17, 0xf8, !PT ;  /* 0x800fffff21217812 */ /* 0x000fe400078ef811 */
[----:B------:R-:W-:Y:S01]  /*8820*/  @!P3 LOP3.LUT R37, R19, 0x100000, RZ, 0xfc, !PT ;  /* 0x001000001325b812 */ /* 0x000fe200078efcff */
[----:B0-----:R-:W-:Y:S01]  /*8830*/  DFMA R38, R22, -R34, 1 ;  /* 0x3ff000001626742b */ /* 0x001fe20000000822 */
[----:B------:R-:W-:-:S04]  /*8840*/  IMAD.MOV.U32 R19, RZ, RZ, R13 ;  /* 0x000000ffff137224 */ /* 0x000fc800078e000d */
[----:B------:R-:W-:-:S03]  /*8850*/  @!P3 DFMA R32, R32, 2, -R36 ;  /* 0x400000002020b82b */ /* 0x000fc60000000824 */
[----:B------:R-:W-:-:S07]  /*8860*/  DFMA R38, R38, R38, R38 ;  /* 0x000000262626722b */ /* 0x000fce0000000026 */
[----:B------:R-:W-:Y:S01]  /*8870*/  @!P3 LOP3.LUT R19, R33, 0x7ff00000, RZ, 0xc0, !PT ;  /* 0x7ff000002113b812 */ /* 0x000fe200078ec0ff */
[----:B------:R-:W-:-:S04]  /*8880*/  DFMA R38, R22, R38, R22 ;  /* 0x000000261626722b */ /* 0x000fc80000000016 */
[----:B------:R-:W-:-:S04]  /*8890*/  VIADD R21, R19, 0xffffffff ;  /* 0xffffffff13157836 */ /* 0x000fc80000000000 */
[----:B------:R-:W-:Y:S01]  /*88a0*/  DFMA R22, R38, -R34, 1 ;  /* 0x3ff000002616742b */ /* 0x000fe20000000822 */
[----:B------:R-:W-:-:S07]  /*88b0*/  ISETP.GT.U32.AND P1, PT, R21, 0x7feffffe, PT ;  /* 0x7feffffe1500780c */ /* 0x000fce0003f24070 */
[----:B------:R-:W-:Y:S01]  /*88c0*/  DFMA R38, R38, R22, R38 ;  /* 0x000000162626722b */ /* 0x000fe20000000026 */
[----:B------:R-:W-:-:S05]  /*88d0*/  VIADD R22, R20, 0xffffffff ;  /* 0xffffffff14167836 */ /* 0x000fca0000000000 */
[----:B------:R-:W-:Y:S02]  /*88e0*/  ISETP.GT.U32.OR P1, PT, R22, 0x7feffffe, P1 ;  /* 0x7feffffe1600780c */ /* 0x000fe40000f24470 */
[----:B------:R-:W-:-:S08]  /*88f0*/  DMUL R36, R38, R32 ;  /* 0x0000002026247228 */ /* 0x000fd00000000000 */
[----:B------:R-:W-:-:S08]  /*8900*/  DFMA R40, R36, -R34, R32 ;  /* 0x800000222428722b */ /* 0x000fd00000000020 */
[----:B------:R-:W-:Y:S01]  /*8910*/  DFMA R40, R38, R40, R36 ;  /* 0x000000282628722b */ /* 0x000fe20000000024 */
[----:B------:R-:W-:Y:S10]  /*8920*/  @P1 BRA `(.L_x_810) ;  /* 0x00000000006c1947 */ /* 0x000ff40003800000 */
[----:B------:R-:W-:Y:S01]  /*8930*/  LOP3.LUT R16, R15, 0x7ff00000, RZ, 0xc0, !PT ;  /* 0x7ff000000f107812 */ /* 0x000fe200078ec0ff */
[----:B------:R-:W-:-:S03]  /*8940*/  IMAD.MOV.U32 R20, RZ, RZ, RZ ;  /* 0x000000ffff147224 */ /* 0x000fc600078e00ff */
[CC--:B------:R-:W-:Y:S02]  /*8950*/  VIADDMNMX R17, R13.reuse, -R16.reuse, 0xb9600000, !PT ;  /* 0xb96000000d117446 */ /* 0x0c0fe40007800910 */
[----:B------:R-:W-:Y:S02]  /*8960*/  ISETP.GE.U32.AND P1, PT, R13, R16, PT ;  /* 0x000000100d00720c */ /* 0x000fe40003f26070 */
[----:B------:R-:W-:Y:S02]  /*8970*/  VIMNMX R16, PT, PT, R17, 0x46a00000, PT ;  /* 0x46a0000011107848 */ /* 0x000fe40003fe0100 */
        /* <DEDUP_REMOVED lines=22> */
.L_x_810:
        /* <DEDUP_REMOVED lines=16> */
.L_x_813:
[----:B------:R-:W-:Y:S01]  /*8be0*/  LOP3.LUT R13, R15, 0x80000, RZ, 0xfc, !PT ;  /* 0x000800000f0d7812 */ /* 0x000fe200078efcff */
[----:B------:R-:W-:Y:S01]  /*8bf0*/  IMAD.MOV.U32 R12, RZ, RZ, R14 ;  /* 0x000000ffff0c7224 */ /* 0x000fe200078e000e */
[----:B------:R-:W-:Y:S06]  /*8c00*/  BRA `(.L_x_811) ;  /* 0x0000000000087947 */ /* 0x000fec0003800000 */
.L_x_812:
[----:B------:R-:W-:Y:S01]  /*8c10*/  LOP3.LUT R13, R17, 0x80000, RZ, 0xfc, !PT ;  /* 0x00080000110d7812 */ /* 0x000fe200078efcff */
[----:B------:R-:W-:-:S07]  /*8c20*/  IMAD.MOV.U32 R12, RZ, RZ, R16 ;  /* 0x000000ffff0c7224 */ /* 0x000fce00078e0010 */
.L_x_811:
[----:B------:R-:W-:Y:S05]  /*8c30*/  BSYNC.RECONVERGENT B1 ;  /* 0x0000000000017941 */ /* 0x000fea0003800200 */
.L_x_809:
[----:B------:R-:W-:-:S04]  /*8c40*/  IMAD.MOV.U32 R19, RZ, RZ, 0x0 ;  /* 0x00000000ff137424 */ /* 0x000fc800078e00ff */
[----:B------:R-:W-:Y:S05]  /*8c50*/  RET.REL.NODEC R18 `(_Z25get_exact_solution_on_gpuPdS_S_ddddi) ;  /* 0xffffff7012e87950 */ /* 0x000fea0003c3ffff */
        .type           $_Z25get_exact_solution_on_gpuPdS_S_ddddi$__internal_accurate_pow,@function
        .size           $_Z25get_exact_solution_on_gpuPdS_S_ddddi$__internal_accurate_pow,($_Z25get_exact_solution_on_gpuPdS_S_ddddi$__internal_trig_reduction_slowpathd - $_Z25get_exact_solution_on_gpuPdS_S_ddddi$__internal_accurate_pow)
$_Z25get_exact_solution_on_gpuPdS_S_ddddi$__internal_accurate_pow:
        /* <DEDUP_REMOVED lines=38> */
[-C--:B------:R-:W-:Y:S02]  /*8ec0*/  DFMA R20, R34, -R42.reuse, R20 ;  /* 0x8000002a2214722b */ /* 0x080fe40000000014 */
[----:B------:R-:W-:-:S03]  /*8ed0*/  DMUL R34, R42, R42 ;  /* 0x0000002a2a227228 */ /* 0x000fc60000000000 */
        /* <DEDUP_REMOVED lines=20> */
[C---:B------:R-:W-:Y:S02]  /*9020*/  DFMA R14, R42.reuse, R42, -R34 ;  /* 0x0000002a2a0e722b */ /* 0x040fe40000000822 */
[----:B------:R-:W-:-:S04]  /*9030*/  DMUL R22, R42, R34 ;  /* 0x000000222a167228 */ /* 0x000fc80000000000 */
[----:B------:R-:W-:Y:S01]  /*9040*/  DADD R38, R38, -UR18 ;  /* 0x8000001226267e29 */ /* 0x000fe20008000000 */
[----:B------:R-:W-:Y:S01]  /*9050*/  UMOV UR18, 0x80000000 ;  /* 0x8000000000127882 */ /* 0x000fe20000000000 */
[C---:B------:R-:W-:Y:S01]  /*9060*/  DFMA R32, R42.reuse, R32, R14 ;  /* 0x000000202a20722b */ /* 0x040fe2000000000e */
[----:B------:R-:W-:Y:S01]  /*9070*/  UMOV UR19, 0x43300000 ;  /* 0x4330000000137882 */ /* 0x000fe20000000000 */
        /* <DEDUP_REMOVED lines=20> */
[----:B------:R-:W-:Y:S01]  /*91c0*/  LOP3.LUT R14, R14, 0x80000000, RZ, 0x3c, !PT ;  /* 0x800000000e0e7812 */ /* 0x000fe200078e3cff */
[----:B------:R-:W-:-:S05]  /*91d0*/  IMAD.SHL.U32 R13, R5, 0x2, RZ ;  /* 0x00000002050d7824 */ /* 0x000fca00078e00ff */
[----:B------:R-:W-:Y:S01]  /*91e0*/  DADD R14, R14, -UR18 ;  /* 0x800000120e0e7e29 */ /* 0x000fe20008000000 */
[----:B------:R-:W-:Y:S01]  /*91f0*/  UMOV UR18, 0xfefa39ef ;  /* 0xfefa39ef00127882 */ /* 0x000fe20000000000 */
[----:B------:R-:W-:Y:S01]  /*9200*/  DADD R16, R20, R16 ;  /* 0x0000000014107229 */ /* 0x000fe20000000010 */
[----:B------:R-:W-:Y:S01]  /*9210*/  UMOV UR19, 0x3fe62e42 ;  /* 0x3fe62e4200137882 */ /* 0x000fe20000000000 */
[----:B------:R-:W-:-:S06]  /*9220*/  ISETP.GT.U32.AND P1, PT, R13, -0x2000001, PT ;  /* 0xfdffffff0d00780c */ /* 0x000fcc0003f24070 */
[----:B------:R-:W-:-:S08]  /*9230*/  DADD R32, R22, R16 ;  /* 0x0000000016207229 */ /* 0x000fd00000000010 */
[--C-:B------:R-:W-:Y:S02]  /*9240*/  DFMA R20, R14, UR18, R32.reuse ;  /* 0x000000120e147c2b */ /* 0x100fe40008000020 */
[----:B------:R-:W-:-:S06]  /*9250*/  DADD R34, R22, -R32 ;  /* 0x0000000016227229 */ /* 0x000fcc0000000820 */
[----:B------:R-:W-:Y:S02]  /*9260*/  DFMA R22, R14, -UR18, R20 ;  /* 0x800000120e167c2b */ /* 0x000fe40008000014 */
[----:B------:R-:W-:-:S06]  /*9270*/  DADD R34, R16, R34 ;  /* 0x0000000010227229 */ /* 0x000fcc0000000022 */
[----:B------:R-:W-:-:S08]  /*9280*/  DADD R22, -R32, R22 ;  /* 0x0000000020167229 */ /* 0x000fd00000000116 */
        /* <DEDUP_REMOVED lines=69> */
.L_x_814:
[----:B------:R-:W-:Y:S01]  /*96e0*/  DFMA R20, R20, R22, R22 ;  /* 0x000000161414722b */ /* 0x000fe20000000016 */
[----:B------:R-:W-:Y:S01]  /*96f0*/  IMAD.MOV.U32 R16, RZ, RZ, R12 ;  /* 0x000000ffff107224 */ /* 0x000fe200078e000c */
[----:B------:R-:W-:Y:S01]  /*9700*/  DSETP.NEU.AND P1, PT, |R22|, +INF , PT ;  /* 0x7ff000001600742a */ /* 0x000fe20003f2d200 */
[----:B------:R-:W-:-:S07]  /*9710*/  IMAD.MOV.U32 R17, RZ, RZ, 0x0 ;  /* 0x00000000ff117424 */ /* 0x000fce00078e00ff */
[----:B------:R-:W-:Y:S02]  /*9720*/  FSEL R14, R22, R20, !P1 ;  /* 0x00000014160e7208 */ /* 0x000fe40004800000 */
[----:B------:R-:W-:Y:S01]  /*9730*/  FSEL R13, R23, R21, !P1 ;  /* 0x00000015170d7208 */ /* 0x000fe20004800000 */
[----:B------:R-:W-:Y:S06]  /*9740*/  RET.REL.NODEC R16 `(_Z25get_exact_solution_on_gpuPdS_S_ddddi) ;  /* 0xffffff68102c7950 */ /* 0x000fec0003c3ffff */
        .type           $_Z25get_exact_solution_on_gpuPdS_S_ddddi$__internal_trig_reduction_slowpathd,@function
        .size           $_Z25get_exact_solution_on_gpuPdS_S_ddddi$__internal_trig_reduction_slowpathd,(.L_x_843 - $_Z25get_exact_solution_on_gpuPdS_S_ddddi$__internal_trig_reduction_slowpathd)
$_Z25get_exact_solution_on_gpuPdS_S_ddddi$__internal_trig_reduction_slowpathd:
        /* <DEDUP_REMOVED lines=23> */
.L_x_819:
[----:B------:R-:W1:Y:S01]  /*98c0*/  LDC.64 R18, c[0x4][RZ] ;  /* 0x01000000ff127b82 */ /* 0x000e620000000a00 */
[----:B0-----:R-:W-:Y:S02]  /*98d0*/  R2UR UR18, R38 ;  /* 0x00000000261272ca */ /* 0x001fe400000e0000 */
[----:B------:R-:W-:Y:S01]  /*98e0*/  R2UR UR19, R39 ;  /* 0x00000000271372ca */ /* 0x000fe200000e0000 */
[----:B-1----:R-:W-:-:S12]  /*98f0*/  IMAD.WIDE R40, R13, 0x8, R18 ;  /* 0x000000080d287825 */ /* 0x002fd800078e0212 */
[----:B------:R-:W2:Y:S01]  /*9900*/  LDG.E.64.CONSTANT R40, desc[UR18][R40.64] ;  /* 0x0000001228287981 */ /* 0x000ea2000c1e9b00 */
[----:B------:R-:W-:Y:S02]  /*9910*/  VIADD R22, R22, 0x1 ;  /* 0x0000000116167836 */ /* 0x000fe40000000000 */
[C---:B------:R-:W-:Y:S02]  /*9920*/  IMAD R23, R21.reuse, 0x8, R1 ;  /* 0x0000000815177824 */ /* 0x040fe400078e0201 */
[----:B------:R-:W-:Y:S02]  /*9930*/  VIADD R21, R21, 0x1 ;  /* 0x0000000115157836 */ /* 0x000fe40000000000 */
[----:B------:R-:W-:Y:S02]  /*9940*/  VIADD R13, R13, 0x1 ;  /* 0x000000010d0d7836 */ /* 0x000fe40000000000 */
[----:B--2---:R-:W-:-:S04]  /*9950*/  IMAD.WIDE.U32 R42, P3, R40, R14, R42 ;  /* 0x0000000e282a7225 */ /* 0x004fc8000786002a */
[----:B------:R-:W-:Y:S02]  /*9960*/  IMAD R18, R40, R16, RZ ;  /* 0x0000001028127224 */ /* 0x000fe400078e02ff */
[C---:B------:R-:W-:Y:S02]  /*9970*/  IMAD R17, R41.reuse, R14, RZ ;  /* 0x0000000e29117224 */ /* 0x040fe400078e02ff */
[CC--:B------:R-:W-:Y:S01]  /*9980*/  IMAD R20, R41.reuse, R16.reuse, RZ ;  /* 0x0000001029147224 */ /* 0x0c0fe200078e02ff */
[----:B------:R-:W-:Y:S01]  /*9990*/  IADD3 R18, P1, PT, R18, R43, RZ ;  /* 0x0000002b12127210 */ /* 0x000fe20007f3e0ff */
[----:B------:R-:W-:-:S03]  /*99a0*/  IMAD.HI.U32 R19, R41, R16, RZ ;  /* 0x0000001029137227 */ /* 0x000fc600078e00ff */
[----:B------:R-:W-:Y:S01]  /*99b0*/  IADD3 R43, P2, PT, R17, R18, RZ ;  /* 0x00000012112b7210 */ /* 0x000fe20007f5e0ff */
[----:B------:R-:W-:-:S04]  /*99c0*/  IMAD.HI.U32 R18, R40, R16, RZ ;  /* 0x0000001028127227 */ /* 0x000fc800078e00ff */
[----:B------:R-:W-:Y:S01]  /*99d0*/  IMAD.HI.U32 R17, R41, R14, RZ ;  /* 0x0000000e29117227 */ /* 0x000fe200078e00ff */
[----:B------:R0:W-:Y:S03]  /*99e0*/  STL.64 [R23], R42 ;  /* 0x0000002a17007387 */ /* 0x0001e60000100a00 */
[----:B------:R-:W-:-:S05]  /*99f0*/  IMAD.X R18, RZ, RZ, R18, P3 ;  /* 0x000000ffff127224 */ /* 0x000fca00018e0612 */
[----:B------:R-:W-:-:S04]  /*9a00*/  IADD3.X R17, P1, PT, R17, R18, RZ, P1, !PT ;  /* 0x0000001211117210 */ /* 0x000fc80000f3e4ff */
[----:B------:R-:W-:Y:S01]  /*9a10*/  IADD3.X R20, P2, PT, R20, R17, RZ, P2, !PT ;  /* 0x0000001114147210 */ /* 0x000fe2000175e4ff */
[----:B------:R-:W-:Y:S01]  /*9a20*/  IMAD.X R17, RZ, RZ, R19, P1 ;  /* 0x000000ffff117224 */ /* 0x000fe200008e0613 */
[----:B------:R-:W-:-:S03]  /*9a30*/  ISETP.NE.AND P1, PT, R22, -0xf, PT ;  /* 0xfffffff11600780c */ /* 0x000fc60003f25270 */
[----:B------:R-:W-:Y:S02]  /*9a40*/  IMAD.X R17, RZ, RZ, R17, P2 ;  /* 0x000000ffff117224 */ /* 0x000fe400010e0611 */
[----:B0-----:R-:W-:Y:S02]  /*9a50*/  IMAD.MOV.U32 R42, RZ, RZ, R20 ;  /* 0x000000ffff2a7224 */ /* 0x001fe400078e0014 */
[----:B------:R-:W-:-:S06]  /*9a60*/  IMAD.MOV.U32 R43, RZ, RZ, R17 ;  /* 0x000000ffff2b7224 */ /* 0x000fcc00078e0011 */
[----:B------:R-:W-:Y:S05]  /*9a70*/  @P1 BRA `(.L_x_819) ;  /* 0xfffffffc00901947 */ /* 0x000fea000383ffff */
[----:B------:R-:W-:Y:S05]  /*9a80*/  BSYNC.RECONVERGENT B1 ;  /* 0x0000000000017941 */ /* 0x000fea0003800200 */
.L_x_818:
[----:B------:R-:W-:-:S07]  /*9a90*/  IMAD.MOV.U32 R13, RZ, RZ, R15 ;  /* 0x000000ffff0d7224 */ /* 0x000fce00078e000f */
.L_x_817:
[----:B------:R-:W-:Y:S05]  /*9aa0*/  BSYNC.RECONVERGENT B0 ;  /* 0x0000000000007941 */ /* 0x000fea0003800200 */
.L_x_816:
[----:B------:R-:W-:Y:S01]  /*9ab0*/  LOP3.LUT P1, R33, R33, 0x3f, RZ, 0xc0, !PT ;  /* 0x0000003f21217812 */ /* 0x000fe2000782c0ff */
[----:B------:R-:W-:-:S04]  /*9ac0*/  IMAD.IADD R12, R12, 0x1, R13 ;  /* 0x000000010c0c7824 */ /* 0x000fc800078e020d */
[----:B------:R-:W-:-:S05]  /*9ad0*/  IMAD.U32 R22, R12, 0x8, R1 ;  /* 0x000000080c167824 */ /* 0x000fca00078e0001 */
[----:B------:R0:W-:Y:S04]  /*9ae0*/  STL.64 [R22+-0x78], R42 ;  /* 0xffff882a16007387 */ /* 0x0001e80000100a00 */
[----:B------:R-:W2:Y:S04]  /*9af0*/  @P1 LDL.64 R16, [R1+0x8] ;  /* 0x0000080001101983 */ /* 0x000ea80000100a00 */
[----:B------:R-:W3:Y:S04]  /*9b00*/  LDL.64 R14, [R1+0x10] ;  /* 0x00001000010e7983 */ /* 0x000ee80000100a00 */
[----:B------:R-:W4:Y:S01]  /*9b10*/  LDL.64 R12, [R1+0x18] ;  /* 0x00001800010c7983 */ /* 0x000f220000100a00 */
[----:B------:R-:W-:Y:S01]  /*9b20*/  BSSY.RECONVERGENT B0, `(.L_x_820) ;  /* 0x0000035000007945 */ /* 0x000fe20003800200 */
[----:B--2---:R-:W-:-:S02]  /*9b30*/  @P1 SHF.R.U64 R21, R16, 0x1, R17 ;  /* 0x0000000110151819 */ /* 0x004fc40000001211 */
[----:B------:R-:W-:Y:S02]  /*9b40*/  @P1 SHF.R.U32.HI R23, RZ, 0x1, R17 ;  /* 0x00000001ff171819 */ /* 0x000fe40000011611 */
[----:B------:R-:W-:Y:S02]  /*9b50*/  @P1 LOP3.LUT R16, R33, 0x3f, RZ, 0x3c, !PT ;  /* 0x0000003f21101812 */ /* 0x000fe400078e3cff */
[C---:B---3--:R-:W-:Y:S02]  /*9b60*/  @P1 SHF.L.U32 R20, R14.reuse, R33, RZ ;  /* 0x000000210e141219 */ /* 0x048fe400000006ff */
[----:B------:R-:W-:Y:S02]  /*9b70*/  @P1 SHF.R.U64 R21, R21, R16, R23 ;  /* 0x0000001015151219 */ /* 0x000fe40000001217 */
[--C-:B------:R-:W-:Y:S02]  /*9b80*/  @P1 SHF.R.U32.HI R17, RZ, 0x1, R15.reuse ;  /* 0x00000001ff111819 */ /* 0x100fe4000001160f */
[----:B------:R-:W-:-:S02]  /*9b90*/  @P1 SHF.R.U64 R18, R14, 0x1, R15 ;  /* 0x000000010e121819 */ /* 0x000fc4000000120f */
[----:B------:R-:W-:Y:S02]  /*9ba0*/  @P1 SHF.L.U64.HI R19, R14, R33, R15 ;  /* 0x000000210e131219 */ /* 0x000fe4000001020f */
[-C--:B0-----:R-:W-:Y:S02]  /*9bb0*/  @P1 SHF.R.U32.HI R22, RZ, R16.reuse, R23 ;  /* 0x00000010ff161219 */ /* 0x081fe40000011617 */
[----:B------:R-:W-:Y:S02]  /*9bc0*/  @P1 LOP3.LUT R14, R20, R21, RZ, 0xfc, !PT ;  /* 0x00000015140e1212 */ /* 0x000fe400078efcff */
[----:B----4-:R-:W-:Y:S02]  /*9bd0*/  @P1 SHF.L.U32 R23, R12, R33, RZ ;  /* 0x000000210c171219 */ /* 0x010fe400000006ff */
[----:B------:R-:W-:Y:S02]  /*9be0*/  @P1 SHF.R.U64 R18, R18, R16, R17 ;  /* 0x0000001012121219 */ /* 0x000fe40000001211 */
[----:B------:R-:W-:-:S02]  /*9bf0*/  @P1 LOP3.LUT R15, R19, R22, RZ, 0xfc, !PT ;  /* 0x00000016130f1212 */ /* 0x000fc400078efcff */
[----:B------:R-:W-:Y:S01]  /*9c00*/  @P1 SHF.R.U32.HI R16, RZ, R16, R17 ;  /* 0x00000010ff101219 */ /* 0x000fe20000011611 */
[----:B------:R-:W-:Y:S01]  /*9c10*/  IMAD.SHL.U32 R17, R14, 0x4, RZ ;  /* 0x000000040e117824 */ /* 0x000fe200078e00ff */
[----:B------:R-:W-:Y:S02]  /*9c20*/  @P1 SHF.L.U64.HI R33, R12, R33, R13 ;  /* 0x000000210c211219 */ /* 0x000fe4000001020d */
[----:B------:R-:W-:Y:S02]  /*9c30*/  @P1 LOP3.LUT R12, R23, R18, RZ, 0xfc, !PT ;  /* 0x00000012170c1212 */ /* 0x000fe400078efcff */
[----:B------:R-:W-:Y:S02]  /*9c40*/  SHF.L.U64.HI R14, R14, 0x2, R15 ;  /* 0x000000020e0e7819 */ /* 0x000fe4000001020f */
[----:B------:R-:W-:Y:S02]  /*9c50*/  @P1 LOP3.LUT R13, R33, R16, RZ, 0xfc, !PT ;  /* 0x00000010210d1212 */ /* 0x000fe400078efcff */
[----:B------:R-:W-:-:S02]  /*9c60*/  SHF.L.W.U32.HI R15, R15, 0x2, R12 ;  /* 0x000000020f0f7819 */ /* 0x000fc40000010e0c */
[----:B------:R-:W-:Y:S02]  /*9c70*/  IADD3 RZ, P1, PT, RZ, -R17, RZ ;  /* 0x80000011ffff7210 */ /* 0x000fe40007f3e0ff */
[----:B------:R-:W-:Y:S02]  /*9c80*/  LOP3.LUT R19, RZ, R14, RZ, 0x33, !PT ;  /* 0x0000000eff137212 */ /* 0x000fe400078e33ff */
[----:B------:R-:W-:Y:S02]  /*9c90*/  SHF.L.W.U32.HI R16, R12, 0x2, R13 ;  /* 0x000000020c107819 */ /* 0x000fe40000010e0d */
[----:B------:R-:W-:Y:S02]  /*9ca0*/  LOP3.LUT R18, RZ, R15, RZ, 0x33, !PT ;  /* 0x0000000fff127212 */ /* 0x000fe400078e33ff */
[----:B------:R-:W-:Y:S02]  /*9cb0*/  IADD3.X R19, P1, PT, RZ, R19, RZ, P1, !PT ;  /* 0x00000013ff137210 */ /* 0x000fe40000f3e4ff */
[----:B------:R-:W-:-:S02]  /*9cc0*/  LOP3.LUT R21, RZ, R16, RZ, 0x33, !PT ;  /* 0x00000010ff157212 */ /* 0x000fc400078e33ff */
        /* <DEDUP_REMOVED lines=26> */
.L_x_821:
[----:B------:R-:W-:Y:S05]  /*9e70*/  BSYNC.RECONVERGENT B0 ;  /* 0x0000000000007941 */ /* 0x000fea0003800200 */
.L_x_820:
        /* <DEDUP_REMOVED lines=36> */
.L_x_815:
[----:B------:R-:W-:Y:S02]  /*a0c0*/  IMAD.MOV.U32 R35, RZ, RZ, 0x0 ;  /* 0x00000000ff237424 */ /* 0x000fe400078e00ff */
[----:B------:R-:W-:Y:S02]  /*a0d0*/  IMAD.MOV.U32 R15, RZ, RZ, R32 ;  /* 0x000000ffff0f7224 */ /* 0x000fe400078e0020 */
[----:B------:R-:W-:Y:S05]  /*a0e0*/  RET.REL.NODEC R34 `(_Z25get_exact_solution_on_gpuPdS_S_ddddi) ;  /* 0xffffff5c22c47950 */ /* 0x000fea0003c3ffff */
.L_x_822:
        /* <DEDUP_REMOVED lines=9> */
.L_x_843:


//--------------------- .nv.global.init           --------------------------
	.section	.nv.global.init,"aw",@progbits
	.align	16
.nv.global.init:
	.type		__cudart_sin_cos_coeffs,@object
	.size		__cudart_sin_cos_coeffs,(__cudart_i2opi_d - __cudart_sin_cos_coeffs)
__cudart_sin_cos_coeffs:
        /*0000*/ 	.byte	0x46, 0xd2, 0xb0, 0x2c, 0xf1, 0xe5, 0x5a, 0xbe, 0x92, 0xe3, 0xac, 0x69, 0xe3, 0x1d, 0xc7, 0x3e
        /*0010*/ 	.byte	0xa1, 0x62, 0xdb, 0x19, 0xa0, 0x01, 0x2a, 0xbf, 0x18, 0x08, 0x11, 0x11, 0x11, 0x11, 0x81, 0x3f
        /*0020*/ 	.byte	0x54, 0x55, 0x55, 0x55, 0x55, 0x55, 0xc5, 0xbf, 0x00, 0x00, 0x00, 0x00, 0x00, 0x00, 0x00, 0x00
        /*0030*/ 	.byte	0x00, 0x00, 0x00, 0x00, 0x00, 0x00, 0x00, 0x00, 0x64, 0x81, 0xfd, 0x20, 0x83, 0xff, 0xa8, 0xbd
        /*0040*/ 	.byte	0x28, 0x85, 0xef, 0xc1, 0xa7, 0xee, 0x21, 0x3e, 0xd9, 0xe6, 0x06, 0x8e, 0x4f, 0x7e, 0x92, 0xbe
        /*0050*/ 	.byte	0xe9, 0xbc, 0xdd, 0x19, 0xa0, 0x01, 0xfa, 0x3e, 0x47, 0x5d, 0xc1, 0x16, 0x6c, 0xc1, 0x56, 0xbf
        /*0060*/ 	.byte	0x51, 0x55, 0x55, 0x55, 0x55, 0x55, 0xa5, 0x3f, 0x00, 0x00, 0x00, 0x00, 0x00, 0x00, 0xe0, 0xbf
        /*0070*/ 	.byte	0x00, 0x00, 0x00, 0x00, 0x00, 0x00, 0xf0, 0x3f, 0x00, 0x00, 0x00, 0x00, 0x00, 0x00, 0x00, 0x00
	.type		__cudart_i2opi_d,@object
	.size		__cudart_i2opi_d,(.L_0 - __cudart_i2opi_d)
__cudart_i2opi_d:
        /* <DEDUP_REMOVED lines=9> */
.L_0:


//--------------------- .nv.shared.reserved.0     --------------------------
	.section	.nv.shared.reserved.0,"aw",@nobits
	.weak		__nv_reservedSMEM_offset_0_alias
	.size		__nv_reservedSMEM_offset_0_alias, 0, 64
	.other		__nv_reservedSMEM_offset_0_alias,@"STO_CUDA_RESERVED_SHARED STV_DEFAULT"
__nv_reservedSMEM_offset_0_alias:
	.zero		0
	.zero		64


//--------------------- .nv.constant0._Z15y_Thomas_on_gpuPdS_S_S_S_S_S_iii --------------------------
	.section	.nv.constant0._Z15y_Thomas_on_gpuPdS_S_S_S_S_S_iii,"a",@progbits
	.sectionflags	@""
	.align	4
.nv.constant0._Z15y_Thomas_on_gpuPdS_S_S_S_S_S_iii:
	.zero		964


//--------------------- .nv.constant0._Z15x_Thomas_on_gpuPdS_S_S_S_S_S_iii --------------------------
	.section	.nv.constant0._Z15x_Thomas_on_gpuPdS_S_S_S_S_S_iii,"a",@progbits
	.sectionflags	@""
	.align	4
.nv.constant0._Z15x_Thomas_on_gpuPdS_S_S_S_S_S_iii:
	.zero		964


//--------------------- .nv.constant0._Z22y_b_rhs_compact_on_gpuPdS_ii --------------------------
	.section	.nv.constant0._Z22y_b_rhs_compact_on_gpuPdS_ii,"a",@progbits
	.sectionflags	@""
	.align	4
.nv.constant0._Z22y_b_rhs_compact_on_gpuPdS_ii:
	.zero		920


//--------------------- .nv.constant0._Z22x_b_rhs_compact_on_gpuPdS_iii --------------------------
	.section	.nv.constant0._Z22x_b_rhs_compact_on_gpuPdS_iii,"a",@progbits
	.sectionflags	@""
	.align	4
.nv.constant0._Z22x_b_rhs_compact_on_gpuPdS_iii:
	.zero		924


//--------------------- .nv.constant0._Z14y_b_RHS_on_gpuPdS_S_S_S_iiddd --------------------------
	.section	.nv.constant0._Z14y_b_RHS_on_gpuPdS_S_S_S_iiddd,"a",@progbits
	.sectionflags	@""
	.align	4
.nv.constant0._Z14y_b_RHS_on_gpuPdS_S_S_S_iiddd:
	.zero		968


//--------------------- .nv.constant0._Z14y_A_LHS_on_gpuPdS_S_iidd --------------------------
	.section	.nv.constant0._Z14y_A_LHS_on_gpuPdS_S_iidd,"a",@progbits
	.sectionflags	@""
	.align	4
.nv.constant0._Z14y_A_LHS_on_gpuPdS_S_iidd:
	.zero		944


//--------------------- .nv.constant0._Z14x_b_RHS_on_gpuPdS_S_S_S_iiddd --------------------------
	.section	.nv.constant0._Z14x_b_RHS_on_gpuPdS_S_S_S_iiddd,"a",@progbits
	.sectionflags	@""
	.align	4
.nv.constant0._Z14x_b_RHS_on_gpuPdS_S_S_S_iiddd:
	.zero		968


//--------------------- .nv.constant0._Z14x_A_LHS_on_gpuPdS_S_iidd --------------------------
	.section	.nv.constant0._Z14x_A_LHS_on_gpuPdS_S_iidd,"a",@progbits
	.sectionflags	@""
	.align	4
.nv.constant0._Z14x_A_LHS_on_gpuPdS_S_iidd:
	.zero		944


//--------------------- .nv.constant0._Z15dcdy_bar_on_gpuPdS_S_S_iiid --------------------------
	.section	.nv.constant0._Z15dcdy_bar_on_gpuPdS_S_S_iiid,"a",@progbits
	.sectionflags	@""
	.align	4
.nv.constant0._Z15dcdy_bar_on_gpuPdS_S_S_iiid:
	.zero		952


//--------------------- .nv.constant0._Z15dcdx_bar_on_gpuPdS_S_S_iiid --------------------------
	.section	.nv.constant0._Z15dcdx_bar_on_gpuPdS_S_S_iiid,"a",@progbits
	.sectionflags	@""
	.align	4
.nv.constant0._Z15dcdx_bar_on_gpuPdS_S_S_iiid:
	.zero		952


//--------------------- .nv.constant0._Z22y_step_intC_ppm_on_gpuPdS_S_S_S_S_S_S_iiid --------------------------
	.section	.nv.constant0._Z22y_step_intC_ppm_on_gpuPdS_S_S_S_S_S_S_iiid,"a",@progbits
	.sectionflags	@""
	.align	4
.nv.constant0._Z22y_step_intC_ppm_on_gpuPdS_S_S_S_S_S_S_iiid:
	.zero		984


//--------------------- .nv.constant0._Z22y_step_ppm_coef_on_gpuPdS_S_S_S_iii --------------------------
	.section	.nv.constant0._Z22y_step_ppm_coef_on_gpuPdS_S_S_S_iii,"a",@progbits
	.sectionflags	@""
	.align	4
.nv.constant0._Z22y_step_ppm_coef_on_gpuPdS_S_S_S_iii:
	.zero		948


//--------------------- .nv.constant0._Z22x_step_intC_ppm_on_gpuPdS_S_S_S_S_S_S_iiid --------------------------
	.section	.nv.constant0._Z22x_step_intC_ppm_on_gpuPdS_S_S_S_S_S_S_iiid,"a",@progbits
	.sectionflags	@""
	.align	4
.nv.constant0._Z22x_step_intC_ppm_on_gpuPdS_S_S_S_S_S_S_iiid:
	.zero		984


//--------------------- .nv.constant0._Z22x_step_ppm_coef_on_gpuPdS_S_S_S_iii --------------------------
	.section	.nv.constant0._Z22x_step_ppm_coef_on_gpuPdS_S_S_S_iii,"a",@progbits
	.sectionflags	@""
	.align	4
.nv.constant0._Z22x_step_ppm_coef_on_gpuPdS_S_S_S_iii:
	.zero		948


//--------------------- .nv.constant0._Z25intersection_point_hori_yPdS_ii --------------------------
	.section	.nv.constant0._Z25intersection_point_hori_yPdS_ii,"a",@progbits
	.sectionflags	@""
	.align	4
.nv.constant0._Z25intersection_point_hori_yPdS_ii:
	.zero		920


//--------------------- .nv.constant0._Z25intersection_point_vert_xPdS_ii --------------------------
	.section	.nv.constant0._Z25intersection_point_vert_xPdS_ii,"a",@progbits
	.sectionflags	@""
	.align	4
.nv.constant0._Z25intersection_point_vert_xPdS_ii:
	.zero		920


//--------------------- .nv.constant0._Z26get_Lagrange_points_on_gpuPdS_S_S_S_iiid --------------------------
	.section	.nv.constant0._Z26get_Lagrange_points_on_gpuPdS_S_S_S_iiid,"a",@progbits
	.sectionflags	@""
	.align	4
.nv.constant0._Z26get_Lagrange_points_on_gpuPdS_S_S_S_iiid:
	.zero		960


//--------------------- .nv.constant0._Z28get_Euler_half_points_on_gpuPdS_iiidd --------------------------
	.section	.nv.constant0._Z28get_Euler_half_points_on_gpuPdS_iiidd,"a",@progbits
	.sectionflags	@""
	.align	4
.nv.constant0._Z28get_Euler_half_points_on_gpuPdS_iiidd:
	.zero		944


//--------------------- .nv.constant0._Z35get_Euler_cell_center_points_on_gpuPdS_iiidd --------------------------
	.section	.nv.constant0._Z35get_Euler_cell_center_points_on_gpuPdS_iiidd,"a",@progbits
	.sectionflags	@""
	.align	4
.nv.constant0._Z35get_Euler_cell_center_points_on_gpuPdS_iiidd:
	.zero		944


//--------------------- .nv.constant0._Z22get_source_term_on_gpuPdS_S_ddddi --------------------------
	.section	.nv.constant0._Z22get_source_term_on_gpuPdS_S_ddddi,"a",@progbits
	.sectionflags	@""
	.align	4
.nv.constant0._Z22get_source_term_on_gpuPdS_S_ddddi:
	.zero		956


//--------------------- .nv.constant0._Z25get_exact_solution_on_gpuPdS_S_ddddi --------------------------
	.section	.nv.constant0._Z25get_exact_solution_on_gpuPdS_S_ddddi,"a",@progbits
	.sectionflags	@""
	.align	4
.nv.constant0._Z25get_exact_solution_on_gpuPdS_S_ddddi:
	.zero		956


//--------------------- SYMBOLS --------------------------

	.type		.nv.reservedSmem.offset0,@object
	.size		.nv.reservedSmem.offset0,0x4
